//
// Generated by NVIDIA NVVM Compiler
//
// Compiler Build ID: CL-36424714
// Cuda compilation tools, release 13.0, V13.0.88
// Based on NVVM 20.0.0
//

.version 9.0
.target sm_100
.address_size 64

	// .globl	implantCoeffs
.func  (.param .align 16 .b8 func_retval0[16]) __internal_trig_reduction_slowpathd
(
	.param .b64 __internal_trig_reduction_slowpathd_param_0
)
;
.global .align 4 .b8 precalc_xorwow_matrix[102400];
.global .align 4 .b8 precalc_xorwow_offset_matrix[102400];
.global .align 4 .b8 mrg32k3aM1[2304];
.global .align 4 .b8 mrg32k3aM2[2304];
.global .align 4 .b8 mrg32k3aM1SubSeq[2016];
.global .align 4 .b8 mrg32k3aM2SubSeq[2016];
.global .align 4 .b8 mrg32k3aM1Seq[2304];
.global .align 4 .b8 mrg32k3aM2Seq[2304];
.const .align 8 .b8 __cr_lgamma_table[72];
.global .align 8 .b8 __cudart_i2opi_d[144] = {8, 93, 141, 31, 177, 95, 251, 107, 234, 146, 82, 138, 247, 57, 7, 61, 123, 241, 229, 235, 199, 186, 39, 117, 45, 234, 95, 158, 102, 63, 70, 79, 183, 9, 203, 39, 207, 126, 54, 109, 31, 109, 10, 90, 139, 17, 47, 239, 15, 152, 5, 222, 255, 151, 248, 31, 59, 40, 249, 189, 139, 95, 132, 156, 244, 57, 83, 131, 57, 214, 145, 57, 65, 126, 95, 180, 38, 112, 156, 233, 132, 68, 187, 46, 245, 53, 130, 232, 62, 167, 41, 177, 28, 235, 29, 254, 28, 146, 209, 9, 234, 46, 73, 6, 224, 210, 77, 66, 58, 110, 36, 183, 97, 197, 187, 222, 171, 99, 81, 254, 65, 144, 67, 60, 153, 149, 98, 219, 192, 221, 52, 245, 209, 87, 39, 252, 41, 21, 68, 78, 110, 131, 249, 162};
.global .align 16 .b8 __cudart_sin_cos_coeffs[128] = {70, 210, 176, 44, 241, 229, 90, 190, 146, 227, 172, 105, 227, 29, 199, 62, 161, 98, 219, 25, 160, 1, 42, 191, 24, 8, 17, 17, 17, 17, 129, 63, 84, 85, 85, 85, 85, 85, 197, 191, 0, 0, 0, 0, 0, 0, 0, 0, 0, 0, 0, 0, 0, 0, 0, 0, 100, 129, 253, 32, 131, 255, 168, 189, 40, 133, 239, 193, 167, 238, 33, 62, 217, 230, 6, 142, 79, 126, 146, 190, 233, 188, 221, 25, 160, 1, 250, 62, 71, 93, 193, 22, 108, 193, 86, 191, 81, 85, 85, 85, 85, 85, 165, 63, 0, 0, 0, 0, 0, 0, 224, 191, 0, 0, 0, 0, 0, 0, 240, 63};

.visible .entry implantCoeffs(
	.param .u64 .ptr .align 1 implantCoeffs_param_0,
	.param .u64 .ptr .align 1 implantCoeffs_param_1,
	.param .u32 implantCoeffs_param_2,
	.param .u32 implantCoeffs_param_3
)
{
	.reg .pred 	%p<19>;
	.reg .b32 	%r<95>;
	.reg .b32 	%f<5>;
	.reg .b64 	%rd<21>;

	ld.param.u64 	%rd3, [implantCoeffs_param_0];
	ld.param.u64 	%rd4, [implantCoeffs_param_1];
	ld.param.u32 	%r44, [implantCoeffs_param_2];
	ld.param.u32 	%r45, [implantCoeffs_param_3];
	cvta.to.global.u64 	%rd1, %rd3;
	cvta.to.global.u64 	%rd2, %rd4;
	mov.u32 	%r46, %ctaid.x;
	mov.u32 	%r47, %ntid.x;
	mov.u32 	%r48, %ntid.y;
	mov.u32 	%r49, %ntid.z;
	mov.u32 	%r50, %tid.z;
	mov.u32 	%r51, %tid.y;
	mov.u32 	%r52, %tid.x;
	mad.lo.s32 	%r53, %r49, %r46, %r50;
	mad.lo.s32 	%r54, %r53, %r48, %r51;
	mad.lo.s32 	%r1, %r54, %r47, %r52;
	mul.lo.s32 	%r55, %r45, %r45;
	mul.lo.s32 	%r2, %r55, %r1;
	mul.lo.s32 	%r3, %r1, %r44;
	mul.wide.s32 	%rd5, %r3, 4;
	add.s64 	%rd6, %rd2, %rd5;
	ld.global.f32 	%f1, [%rd6];
	mul.wide.s32 	%rd7, %r2, 4;
	add.s64 	%rd8, %rd1, %rd7;
	st.global.f32 	[%rd8], %f1;
	setp.lt.s32 	%p3, %r44, 2;
	@%p3 bra 	$L__BB0_12;
	add.s32 	%r94, %r44, -1;
	add.s32 	%r5, %r45, -1;
	add.s32 	%r6, %r3, %r44;
	mad.lo.s32 	%r7, %r44, %r1, %r44;
	mov.b32 	%r78, 0;
	mov.b32 	%r77, 1;
$L__BB0_2:
	setp.lt.s32 	%p4, %r77, %r5;
	sub.s32 	%r58, 1, %r78;
	selp.b32 	%r59, 1, %r58, %p4;
	add.s32 	%r80, %r59, %r77;
	and.b32  	%r60, %r80, 1;
	setp.eq.b32 	%p5, %r60, 1;
	not.pred 	%p6, %p5;
	@%p6 bra 	$L__BB0_8;
	neg.s32 	%r93, %r94;
	setp.lt.s32 	%p8, %r80, 2;
	mov.pred 	%p18, -1;
	mov.u32 	%r90, %r94;
	mov.u32 	%r91, %r77;
	mov.u32 	%r92, %r78;
	@%p8 bra 	$L__BB0_6;
	sub.s32 	%r86, %r7, %r94;
	sub.s32 	%r85, 1, %r94;
	add.s32 	%r84, %r94, -1;
	mov.u32 	%r92, %r78;
	mov.u32 	%r89, %r77;
$L__BB0_5:
	mov.u32 	%r93, %r85;
	mov.u32 	%r90, %r84;
	mul.wide.s32 	%rd9, %r86, 4;
	add.s64 	%rd10, %rd2, %rd9;
	ld.global.f32 	%f2, [%rd10];
	add.s32 	%r61, %r89, %r2;
	mad.lo.s32 	%r62, %r92, %r45, %r61;
	mul.wide.s32 	%rd11, %r62, 4;
	add.s64 	%rd12, %rd1, %rd11;
	st.global.f32 	[%rd12], %f2;
	add.s32 	%r30, %r80, -1;
	and.b32  	%r63, %r80, 1;
	setp.eq.s32 	%p9, %r63, 0;
	selp.s32 	%r64, -1, 0, %p9;
	add.s32 	%r91, %r92, %r64;
	xor.b32  	%r65, %r63, 1;
	add.s32 	%r92, %r65, %r89;
	setp.gt.u32 	%p10, %r80, 2;
	setp.ne.s32 	%p18, %r90, 0;
	and.pred  	%p11, %p10, %p18;
	add.s32 	%r86, %r86, 1;
	add.s32 	%r85, %r93, 1;
	add.s32 	%r84, %r90, -1;
	mov.u32 	%r80, %r30;
	mov.u32 	%r89, %r91;
	@%p11 bra 	$L__BB0_5;
$L__BB0_6:
	mov.b32 	%r94, 0;
	not.pred 	%p12, %p18;
	@%p12 bra 	$L__BB0_11;
	add.s32 	%r67, %r6, %r93;
	mul.wide.s32 	%rd13, %r67, 4;
	add.s64 	%rd14, %rd2, %rd13;
	ld.global.f32 	%f3, [%rd14];
	add.s32 	%r68, %r91, %r2;
	mad.lo.s32 	%r69, %r92, %r45, %r68;
	mul.wide.s32 	%rd15, %r69, 4;
	add.s64 	%rd16, %rd1, %rd15;
	st.global.f32 	[%rd16], %f3;
	add.s32 	%r94, %r90, -1;
	bra.uni 	$L__BB0_11;
$L__BB0_8:
	setp.lt.s32 	%p13, %r80, 1;
	@%p13 bra 	$L__BB0_11;
	mov.u32 	%r81, %r78;
	mov.u32 	%r82, %r77;
	mov.u32 	%r83, %r94;
$L__BB0_10:
	sub.s32 	%r70, %r6, %r83;
	mul.wide.s32 	%rd17, %r70, 4;
	add.s64 	%rd18, %rd2, %rd17;
	ld.global.f32 	%f4, [%rd18];
	add.s32 	%r71, %r82, %r2;
	mad.lo.s32 	%r72, %r81, %r45, %r71;
	mul.wide.s32 	%rd19, %r72, 4;
	add.s64 	%rd20, %rd1, %rd19;
	st.global.f32 	[%rd20], %f4;
	add.s32 	%r20, %r80, -1;
	add.s32 	%r94, %r83, -1;
	and.b32  	%r73, %r80, 1;
	sub.s32 	%r22, %r81, %r73;
	add.s32 	%r81, %r73, %r82;
	min.u32 	%r74, %r80, %r83;
	setp.gt.u32 	%p14, %r74, 1;
	mov.u32 	%r80, %r20;
	mov.u32 	%r82, %r22;
	mov.u32 	%r83, %r94;
	@%p14 bra 	$L__BB0_10;
$L__BB0_11:
	setp.ne.s32 	%p15, %r77, %r5;
	setp.eq.s32 	%p16, %r77, %r5;
	selp.u32 	%r75, 1, 0, %p16;
	add.s32 	%r78, %r78, %r75;
	selp.u32 	%r76, 1, 0, %p15;
	add.s32 	%r77, %r77, %r76;
	setp.gt.s32 	%p17, %r94, 0;
	@%p17 bra 	$L__BB0_2;
$L__BB0_12:
	ret;

}
	// .globl	createCosineMatrix
.visible .entry createCosineMatrix(
	.param .u64 .ptr .align 1 createCosineMatrix_param_0,
	.param .u32 createCosineMatrix_param_1
)
{
	.reg .pred 	%p<13>;
	.reg .b32 	%r<48>;
	.reg .b32 	%f<10>;
	.reg .b64 	%rd<10>;
	.reg .b64 	%fd<85>;

	ld.param.u32 	%r17, [createCosineMatrix_param_1];
	mov.u32 	%r18, %ctaid.x;
	mov.u32 	%r19, %ntid.x;
	mov.u32 	%r20, %ntid.y;
	mov.u32 	%r21, %ntid.z;
	mov.u32 	%r22, %tid.z;
	mov.u32 	%r23, %tid.y;
	mov.u32 	%r24, %tid.x;
	mad.lo.s32 	%r25, %r21, %r18, %r22;
	mad.lo.s32 	%r26, %r25, %r20, %r23;
	mad.lo.s32 	%r1, %r26, %r19, %r24;
	setp.lt.s32 	%p1, %r17, 1;
	@%p1 bra 	$L__BB1_13;
	cvt.rn.f32.u32 	%f1, %r17;
	mov.f32 	%f6, 0f40000000;
	div.rn.f32 	%f2, %f6, %f1;
	mov.f64 	%fd13, 0dBFF0000000000000;
	{
	.reg .b32 %temp; 
	mov.b64 	{%temp, %r2}, %fd13;
	}
	mov.f64 	%fd14, 0d3FF0000000000000;
	{
	.reg .b32 %temp; 
	mov.b64 	{%temp, %r3}, %fd14;
	}
	mov.f64 	%fd15, 0d0000000000000000;
	{
	.reg .b32 %temp; 
	mov.b64 	{%r28, %temp}, %fd15;
	}
	{
	.reg .b32 %temp; 
	mov.b64 	{%temp, %r4}, %fd15;
	}
	add.s32 	%r29, %r4, -1048576;
	mov.b64 	%fd1, {%r28, %r29};
	setp.lt.s32 	%p2, %r2, 0;
	mov.f64 	%fd16, 0dBC91A62633145C07;
	mov.f64 	%fd17, 0d3FF6EF46DDDAC26E;
	add.rn.f64 	%fd18, %fd17, %fd16;
	neg.f64 	%fd19, %fd18;
	mov.f64 	%fd20, 0d3FF921FB54442D18;
	add.rn.f64 	%fd21, %fd20, %fd19;
	mov.f64 	%fd22, 0d3C91A62633145C07;
	add.rn.f64 	%fd23, %fd17, %fd22;
	add.rn.f64 	%fd24, %fd20, %fd23;
	shl.b32 	%r30, %r17, 1;
	cvt.rn.f64.u32 	%fd2, %r30;
	selp.f64 	%fd3, %fd24, %fd21, %p2;
	neg.s32 	%r43, %r17;
	mov.b32 	%r44, 0;
	sqrt.rn.f32 	%f8, %f1;
	rcp.rn.f32 	%f3, %f8;
	mov.u64 	%rd4, __cudart_sin_cos_coeffs;
	sqrt.rn.f32 	%f7, %f2;
	mov.u32 	%r45, %r1;
$L__BB1_2:
	setp.ne.s32 	%p3, %r1, 0;
	@%p3 bra 	$L__BB1_4;
	mov.f32 	%f9, %f3;
	bra.uni 	$L__BB1_12;
$L__BB1_4:
	setp.lt.s32 	%p4, %r3, 1071801958;
	mov.f64 	%fd82, %fd3;
	@%p4 bra 	$L__BB1_6;
	setp.lt.s32 	%p5, %r2, 0;
	setp.lt.s32 	%p6, %r4, 0;
	setp.lt.s32 	%p7, %r4, 1;
	rsqrt.approx.ftz.f64 	%fd25, %fd1;
	{
	.reg .b32 %temp; 
	mov.b64 	{%r31, %temp}, %fd25;
	}
	{
	.reg .b32 %temp; 
	mov.b64 	{%temp, %r32}, %fd25;
	}
	add.s32 	%r33, %r32, -1048576;
	mov.b64 	%fd26, {%r31, %r33};
	mul.f64 	%fd27, %fd1, %fd25;
	neg.f64 	%fd28, %fd27;
	fma.rn.f64 	%fd29, %fd27, %fd28, %fd1;
	fma.rn.f64 	%fd30, %fd29, %fd26, %fd27;
	neg.f64 	%fd31, %fd30;
	fma.rn.f64 	%fd32, %fd25, %fd31, 0d3FF0000000000000;
	fma.rn.f64 	%fd33, %fd32, %fd26, %fd26;
	fma.rn.f64 	%fd34, %fd30, %fd31, %fd1;
	fma.rn.f64 	%fd35, %fd34, %fd33, %fd30;
	{
	.reg .b32 %temp; 
	mov.b64 	{%r34, %temp}, %fd35;
	}
	{
	.reg .b32 %temp; 
	mov.b64 	{%temp, %r35}, %fd35;
	}
	add.s32 	%r36, %r35, 1048576;
	mov.b64 	%fd36, {%r34, %r36};
	fma.rn.f64 	%fd37, %fd36, 0d0000000000000000, %fd36;
	mov.f64 	%fd38, 0d0000000000000000;
	mov.f64 	%fd39, 0d3FF0000000000000;
	mul.rn.f64 	%fd40, %fd39, %fd38;
	selp.f64 	%fd41, %fd40, %fd37, %p7;
	mov.f64 	%fd42, 0d7FF0000000000000;
	mul.rn.f64 	%fd43, %fd41, %fd42;
	selp.f64 	%fd44, %fd43, %fd41, %p6;
	mov.f64 	%fd45, 0dBCA1A62633145C07;
	add.rn.f64 	%fd46, %fd44, %fd45;
	neg.f64 	%fd47, %fd46;
	mov.f64 	%fd48, 0d400921FB54442D18;
	add.rn.f64 	%fd49, %fd48, %fd47;
	selp.f64 	%fd82, %fd49, %fd44, %p5;
$L__BB1_6:
	add.s32 	%r37, %r44, 1;
	cvt.rn.f64.u32 	%fd50, %r37;
	mul.f64 	%fd51, %fd82, %fd50;
	cvt.rn.f64.s32 	%fd52, %r1;
	mul.f64 	%fd53, %fd51, %fd52;
	div.rn.f64 	%fd6, %fd53, %fd2;
	abs.f64 	%fd7, %fd6;
	setp.neu.f64 	%p8, %fd7, 0d7FF0000000000000;
	@%p8 bra 	$L__BB1_8;
	mov.f64 	%fd59, 0d0000000000000000;
	mul.rn.f64 	%fd84, %fd6, %fd59;
	mov.b32 	%r47, 1;
	bra.uni 	$L__BB1_11;
$L__BB1_8:
	mul.f64 	%fd54, %fd6, 0d3FE45F306DC9C883;
	cvt.rni.s32.f64 	%r46, %fd54;
	cvt.rn.f64.s32 	%fd55, %r46;
	fma.rn.f64 	%fd56, %fd55, 0dBFF921FB54442D18, %fd6;
	fma.rn.f64 	%fd57, %fd55, 0dBC91A62633145C00, %fd56;
	fma.rn.f64 	%fd84, %fd55, 0dB97B839A252049C0, %fd57;
	setp.ltu.f64 	%p9, %fd7, 0d41E0000000000000;
	@%p9 bra 	$L__BB1_10;
	{ // callseq 0, 0
	.param .b64 param0;
	st.param.f64 	[param0], %fd6;
	.param .align 16 .b8 retval0[16];
	call.uni (retval0), 
	__internal_trig_reduction_slowpathd, 
	(
	param0
	);
	ld.param.f64 	%fd84, [retval0];
	ld.param.b32 	%r46, [retval0+8];
	} // callseq 0
$L__BB1_10:
	add.s32 	%r47, %r46, 1;
$L__BB1_11:
	shl.b32 	%r40, %r47, 6;
	cvt.u64.u32 	%rd2, %r40;
	and.b64  	%rd3, %rd2, 64;
	add.s64 	%rd5, %rd4, %rd3;
	mul.rn.f64 	%fd60, %fd84, %fd84;
	and.b32  	%r41, %r47, 1;
	setp.eq.b32 	%p10, %r41, 1;
	selp.f64 	%fd61, 0dBDA8FF8320FD8164, 0d3DE5DB65F9785EBA, %p10;
	ld.global.nc.v2.f64 	{%fd62, %fd63}, [%rd5];
	fma.rn.f64 	%fd64, %fd61, %fd60, %fd62;
	fma.rn.f64 	%fd65, %fd64, %fd60, %fd63;
	ld.global.nc.v2.f64 	{%fd66, %fd67}, [%rd5+16];
	fma.rn.f64 	%fd68, %fd65, %fd60, %fd66;
	fma.rn.f64 	%fd69, %fd68, %fd60, %fd67;
	ld.global.nc.v2.f64 	{%fd70, %fd71}, [%rd5+32];
	fma.rn.f64 	%fd72, %fd69, %fd60, %fd70;
	fma.rn.f64 	%fd73, %fd72, %fd60, %fd71;
	fma.rn.f64 	%fd74, %fd73, %fd84, %fd84;
	fma.rn.f64 	%fd75, %fd73, %fd60, 0d3FF0000000000000;
	selp.f64 	%fd76, %fd75, %fd74, %p10;
	and.b32  	%r42, %r47, 2;
	setp.eq.s32 	%p11, %r42, 0;
	mov.f64 	%fd77, 0d0000000000000000;
	sub.f64 	%fd78, %fd77, %fd76;
	selp.f64 	%fd79, %fd76, %fd78, %p11;
	cvt.f64.f32 	%fd80, %f7;
	mul.f64 	%fd81, %fd79, %fd80;
	cvt.rn.f32.f64 	%f9, %fd81;
$L__BB1_12:
	ld.param.u64 	%rd9, [createCosineMatrix_param_0];
	cvta.to.global.u64 	%rd6, %rd9;
	mul.wide.s32 	%rd7, %r45, 4;
	add.s64 	%rd8, %rd6, %rd7;
	st.global.f32 	[%rd8], %f9;
	add.s32 	%r45, %r45, %r17;
	add.s32 	%r44, %r44, 2;
	add.s32 	%r43, %r43, 1;
	setp.ne.s32 	%p12, %r43, 0;
	@%p12 bra 	$L__BB1_2;
$L__BB1_13:
	ret;

}
	// .globl	extractCoeffs
.visible .entry extractCoeffs(
	.param .u64 .ptr .align 1 extractCoeffs_param_0,
	.param .u64 .ptr .align 1 extractCoeffs_param_1,
	.param .u32 extractCoeffs_param_2,
	.param .u32 extractCoeffs_param_3
)
{
	.reg .pred 	%p<19>;
	.reg .b32 	%r<95>;
	.reg .b32 	%f<5>;
	.reg .b64 	%rd<21>;

	ld.param.u64 	%rd3, [extractCoeffs_param_0];
	ld.param.u64 	%rd4, [extractCoeffs_param_1];
	ld.param.u32 	%r44, [extractCoeffs_param_2];
	ld.param.u32 	%r45, [extractCoeffs_param_3];
	cvta.to.global.u64 	%rd1, %rd4;
	cvta.to.global.u64 	%rd2, %rd3;
	mov.u32 	%r46, %ctaid.x;
	mov.u32 	%r47, %ntid.x;
	mov.u32 	%r48, %ntid.y;
	mov.u32 	%r49, %ntid.z;
	mov.u32 	%r50, %tid.z;
	mov.u32 	%r51, %tid.y;
	mov.u32 	%r52, %tid.x;
	mad.lo.s32 	%r53, %r49, %r46, %r50;
	mad.lo.s32 	%r54, %r53, %r48, %r51;
	mad.lo.s32 	%r1, %r54, %r47, %r52;
	mul.lo.s32 	%r55, %r45, %r45;
	mul.lo.s32 	%r2, %r55, %r1;
	mul.lo.s32 	%r3, %r1, %r44;
	mul.wide.s32 	%rd5, %r2, 4;
	add.s64 	%rd6, %rd2, %rd5;
	ld.global.f32 	%f1, [%rd6];
	mul.wide.s32 	%rd7, %r3, 4;
	add.s64 	%rd8, %rd1, %rd7;
	st.global.f32 	[%rd8], %f1;
	setp.lt.s32 	%p3, %r44, 2;
	@%p3 bra 	$L__BB2_12;
	add.s32 	%r94, %r44, -1;
	add.s32 	%r5, %r45, -1;
	add.s32 	%r6, %r3, %r44;
	mad.lo.s32 	%r7, %r44, %r1, %r44;
	mov.b32 	%r78, 0;
	mov.b32 	%r77, 1;
$L__BB2_2:
	setp.lt.s32 	%p4, %r77, %r5;
	sub.s32 	%r58, 1, %r78;
	selp.b32 	%r59, 1, %r58, %p4;
	add.s32 	%r80, %r59, %r77;
	and.b32  	%r60, %r80, 1;
	setp.eq.b32 	%p5, %r60, 1;
	not.pred 	%p6, %p5;
	@%p6 bra 	$L__BB2_8;
	neg.s32 	%r93, %r94;
	setp.lt.s32 	%p8, %r80, 2;
	mov.pred 	%p18, -1;
	mov.u32 	%r90, %r94;
	mov.u32 	%r91, %r77;
	mov.u32 	%r92, %r78;
	@%p8 bra 	$L__BB2_6;
	sub.s32 	%r86, %r7, %r94;
	sub.s32 	%r85, 1, %r94;
	add.s32 	%r84, %r94, -1;
	mov.u32 	%r92, %r78;
	mov.u32 	%r89, %r77;
$L__BB2_5:
	mov.u32 	%r93, %r85;
	mov.u32 	%r90, %r84;
	mul.wide.s32 	%rd9, %r86, 4;
	add.s64 	%rd10, %rd1, %rd9;
	add.s32 	%r61, %r89, %r2;
	mad.lo.s32 	%r62, %r92, %r45, %r61;
	mul.wide.s32 	%rd11, %r62, 4;
	add.s64 	%rd12, %rd2, %rd11;
	ld.global.f32 	%f2, [%rd12];
	st.global.f32 	[%rd10], %f2;
	add.s32 	%r30, %r80, -1;
	and.b32  	%r63, %r80, 1;
	setp.eq.s32 	%p9, %r63, 0;
	selp.s32 	%r64, -1, 0, %p9;
	add.s32 	%r91, %r92, %r64;
	xor.b32  	%r65, %r63, 1;
	add.s32 	%r92, %r65, %r89;
	setp.gt.u32 	%p10, %r80, 2;
	setp.ne.s32 	%p18, %r90, 0;
	and.pred  	%p11, %p10, %p18;
	add.s32 	%r86, %r86, 1;
	add.s32 	%r85, %r93, 1;
	add.s32 	%r84, %r90, -1;
	mov.u32 	%r80, %r30;
	mov.u32 	%r89, %r91;
	@%p11 bra 	$L__BB2_5;
$L__BB2_6:
	mov.b32 	%r94, 0;
	not.pred 	%p12, %p18;
	@%p12 bra 	$L__BB2_11;
	add.s32 	%r67, %r91, %r2;
	mad.lo.s32 	%r68, %r92, %r45, %r67;
	mul.wide.s32 	%rd13, %r68, 4;
	add.s64 	%rd14, %rd2, %rd13;
	ld.global.f32 	%f3, [%rd14];
	add.s32 	%r69, %r6, %r93;
	mul.wide.s32 	%rd15, %r69, 4;
	add.s64 	%rd16, %rd1, %rd15;
	st.global.f32 	[%rd16], %f3;
	add.s32 	%r94, %r90, -1;
	bra.uni 	$L__BB2_11;
$L__BB2_8:
	setp.lt.s32 	%p13, %r80, 1;
	@%p13 bra 	$L__BB2_11;
	mov.u32 	%r81, %r78;
	mov.u32 	%r82, %r77;
	mov.u32 	%r83, %r94;
$L__BB2_10:
	add.s32 	%r70, %r82, %r2;
	mad.lo.s32 	%r71, %r81, %r45, %r70;
	mul.wide.s32 	%rd17, %r71, 4;
	add.s64 	%rd18, %rd2, %rd17;
	ld.global.f32 	%f4, [%rd18];
	sub.s32 	%r72, %r6, %r83;
	mul.wide.s32 	%rd19, %r72, 4;
	add.s64 	%rd20, %rd1, %rd19;
	st.global.f32 	[%rd20], %f4;
	add.s32 	%r20, %r80, -1;
	add.s32 	%r94, %r83, -1;
	and.b32  	%r73, %r80, 1;
	sub.s32 	%r22, %r81, %r73;
	add.s32 	%r81, %r73, %r82;
	min.u32 	%r74, %r80, %r83;
	setp.gt.u32 	%p14, %r74, 1;
	mov.u32 	%r80, %r20;
	mov.u32 	%r82, %r22;
	mov.u32 	%r83, %r94;
	@%p14 bra 	$L__BB2_10;
$L__BB2_11:
	setp.ne.s32 	%p15, %r77, %r5;
	setp.eq.s32 	%p16, %r77, %r5;
	selp.u32 	%r75, 1, 0, %p16;
	add.s32 	%r78, %r78, %r75;
	selp.u32 	%r76, 1, 0, %p15;
	add.s32 	%r77, %r77, %r76;
	setp.gt.s32 	%p17, %r94, 0;
	@%p17 bra 	$L__BB2_2;
$L__BB2_12:
	ret;

}
	// .globl	generateCoefficients
.visible .entry generateCoefficients(
	.param .u64 .ptr .align 1 generateCoefficients_param_0,
	.param .u32 generateCoefficients_param_1,
	.param .u64 .ptr .align 1 generateCoefficients_param_2,
	.param .u32 generateCoefficients_param_3,
	.param .u32 generateCoefficients_param_4
)
{
	.local .align 8 .b8 	__local_depot3[48];
	.reg .b64 	%SP;
	.reg .b64 	%SPL;
	.reg .pred 	%p<75>;
	.reg .b32 	%r<1420>;
	.reg .b32 	%f<58>;
	.reg .b64 	%rd<33>;

	mov.u64 	%SPL, __local_depot3;
	ld.param.u64 	%rd13, [generateCoefficients_param_0];
	ld.param.u32 	%r612, [generateCoefficients_param_1];
	ld.param.u64 	%rd14, [generateCoefficients_param_2];
	ld.param.u32 	%r614, [generateCoefficients_param_3];
	ld.param.u32 	%r613, [generateCoefficients_param_4];
	cvta.to.global.u64 	%rd1, %rd13;
	cvta.to.global.u64 	%rd2, %rd14;
	add.u64 	%rd3, %SPL, 0;
	mov.u32 	%r615, %ctaid.x;
	mov.u32 	%r616, %ntid.x;
	mov.u32 	%r617, %ntid.y;
	mov.u32 	%r618, %ntid.z;
	mov.u32 	%r619, %tid.z;
	mov.u32 	%r620, %tid.y;
	mov.u32 	%r621, %tid.x;
	mad.lo.s32 	%r622, %r618, %r615, %r619;
	mad.lo.s32 	%r623, %r622, %r617, %r620;
	mad.lo.s32 	%r1, %r623, %r616, %r621;
	mul.wide.s32 	%rd16, %r1, 4;
	add.s64 	%rd17, %rd2, %rd16;
	ld.global.f32 	%f1, [%rd17];
	add.s32 	%r624, %r614, -1;
	setp.ne.s32 	%p1, %r1, %r624;
	mov.f32 	%f52, %f1;
	@%p1 bra 	$L__BB3_2;
	ld.global.f32 	%f52, [%rd2];
$L__BB3_2:
	cvt.rzi.s32.f32 	%r625, %f1;
	shl.b32 	%r626, %r625, %r1;
	cvt.rn.f32.s32 	%f20, %r1;
	mul.f32 	%f21, %f52, %f20;
	cvt.rzi.u64.f32 	%rd32, %f21;
	xor.b32  	%r627, %r626, -1429050551;
	mul.lo.s32 	%r2, %r627, 1099087573;
	setp.gt.s32 	%p2, %r626, -1;
	selp.b32 	%r3, -644748465, -1947113066, %p2;
	add.s32 	%r628, %r3, %r2;
	add.s32 	%r1404, %r628, 6615241;
	add.s32 	%r1122, %r2, 123456789;
	st.local.v2.u32 	[%rd3], {%r1404, %r1122};
	xor.b32  	%r1121, %r2, 362436069;
	add.s32 	%r1120, %r3, 521288629;
	st.local.v2.u32 	[%rd3+8], {%r1121, %r1120};
	xor.b32  	%r1119, %r3, 88675123;
	add.s32 	%r1118, %r2, 5783321;
	st.local.v2.u32 	[%rd3+16], {%r1119, %r1118};
	setp.eq.s64 	%p3, %rd32, 0;
	@%p3 bra 	$L__BB3_117;
	mov.b32 	%r1105, 0;
	mov.u64 	%rd19, precalc_xorwow_matrix;
$L__BB3_4:
	mov.u64 	%rd5, %rd32;
	and.b64  	%rd6, %rd5, 3;
	setp.eq.s64 	%p4, %rd6, 0;
	@%p4 bra 	$L__BB3_116;
	mul.wide.u32 	%rd18, %r1105, 3200;
	add.s64 	%rd7, %rd19, %rd18;
	mov.b32 	%r1118, 0;
	mov.u32 	%r1119, %r1118;
	mov.u32 	%r1120, %r1118;
	mov.u32 	%r1121, %r1118;
	mov.u32 	%r1122, %r1118;
	mov.u32 	%r1111, %r1118;
$L__BB3_6:
	mul.wide.u32 	%rd20, %r1111, 4;
	add.s64 	%rd21, %rd3, %rd20;
	ld.local.u32 	%r22, [%rd21+4];
	shl.b32 	%r23, %r1111, 5;
	mov.b32 	%r1117, 0;
$L__BB3_7:
	.pragma "nounroll";
	shr.u32 	%r632, %r22, %r1117;
	and.b32  	%r633, %r632, 1;
	setp.eq.b32 	%p5, %r633, 1;
	not.pred 	%p6, %p5;
	add.s32 	%r634, %r23, %r1117;
	mul.lo.s32 	%r635, %r634, 5;
	mul.wide.u32 	%rd22, %r635, 4;
	add.s64 	%rd8, %rd7, %rd22;
	@%p6 bra 	$L__BB3_9;
	ld.global.u32 	%r636, [%rd8];
	xor.b32  	%r1122, %r1122, %r636;
	ld.global.u32 	%r637, [%rd8+4];
	xor.b32  	%r1121, %r1121, %r637;
	ld.global.u32 	%r638, [%rd8+8];
	xor.b32  	%r1120, %r1120, %r638;
	ld.global.u32 	%r639, [%rd8+12];
	xor.b32  	%r1119, %r1119, %r639;
	ld.global.u32 	%r640, [%rd8+16];
	xor.b32  	%r1118, %r1118, %r640;
$L__BB3_9:
	and.b32  	%r642, %r632, 2;
	setp.eq.s32 	%p7, %r642, 0;
	@%p7 bra 	$L__BB3_11;
	ld.global.u32 	%r643, [%rd8+20];
	xor.b32  	%r1122, %r1122, %r643;
	ld.global.u32 	%r644, [%rd8+24];
	xor.b32  	%r1121, %r1121, %r644;
	ld.global.u32 	%r645, [%rd8+28];
	xor.b32  	%r1120, %r1120, %r645;
	ld.global.u32 	%r646, [%rd8+32];
	xor.b32  	%r1119, %r1119, %r646;
	ld.global.u32 	%r647, [%rd8+36];
	xor.b32  	%r1118, %r1118, %r647;
$L__BB3_11:
	and.b32  	%r649, %r632, 4;
	setp.eq.s32 	%p8, %r649, 0;
	@%p8 bra 	$L__BB3_13;
	ld.global.u32 	%r650, [%rd8+40];
	xor.b32  	%r1122, %r1122, %r650;
	ld.global.u32 	%r651, [%rd8+44];
	xor.b32  	%r1121, %r1121, %r651;
	ld.global.u32 	%r652, [%rd8+48];
	xor.b32  	%r1120, %r1120, %r652;
	ld.global.u32 	%r653, [%rd8+52];
	xor.b32  	%r1119, %r1119, %r653;
	ld.global.u32 	%r654, [%rd8+56];
	xor.b32  	%r1118, %r1118, %r654;
$L__BB3_13:
	and.b32  	%r656, %r632, 8;
	setp.eq.s32 	%p9, %r656, 0;
	@%p9 bra 	$L__BB3_15;
	ld.global.u32 	%r657, [%rd8+60];
	xor.b32  	%r1122, %r1122, %r657;
	ld.global.u32 	%r658, [%rd8+64];
	xor.b32  	%r1121, %r1121, %r658;
	ld.global.u32 	%r659, [%rd8+68];
	xor.b32  	%r1120, %r1120, %r659;
	ld.global.u32 	%r660, [%rd8+72];
	xor.b32  	%r1119, %r1119, %r660;
	ld.global.u32 	%r661, [%rd8+76];
	xor.b32  	%r1118, %r1118, %r661;
$L__BB3_15:
	and.b32  	%r663, %r632, 16;
	setp.eq.s32 	%p10, %r663, 0;
	@%p10 bra 	$L__BB3_17;
	ld.global.u32 	%r664, [%rd8+80];
	xor.b32  	%r1122, %r1122, %r664;
	ld.global.u32 	%r665, [%rd8+84];
	xor.b32  	%r1121, %r1121, %r665;
	ld.global.u32 	%r666, [%rd8+88];
	xor.b32  	%r1120, %r1120, %r666;
	ld.global.u32 	%r667, [%rd8+92];
	xor.b32  	%r1119, %r1119, %r667;
	ld.global.u32 	%r668, [%rd8+96];
	xor.b32  	%r1118, %r1118, %r668;
$L__BB3_17:
	and.b32  	%r670, %r632, 32;
	setp.eq.s32 	%p11, %r670, 0;
	@%p11 bra 	$L__BB3_19;
	ld.global.u32 	%r671, [%rd8+100];
	xor.b32  	%r1122, %r1122, %r671;
	ld.global.u32 	%r672, [%rd8+104];
	xor.b32  	%r1121, %r1121, %r672;
	ld.global.u32 	%r673, [%rd8+108];
	xor.b32  	%r1120, %r1120, %r673;
	ld.global.u32 	%r674, [%rd8+112];
	xor.b32  	%r1119, %r1119, %r674;
	ld.global.u32 	%r675, [%rd8+116];
	xor.b32  	%r1118, %r1118, %r675;
$L__BB3_19:
	and.b32  	%r677, %r632, 64;
	setp.eq.s32 	%p12, %r677, 0;
	@%p12 bra 	$L__BB3_21;
	ld.global.u32 	%r678, [%rd8+120];
	xor.b32  	%r1122, %r1122, %r678;
	ld.global.u32 	%r679, [%rd8+124];
	xor.b32  	%r1121, %r1121, %r679;
	ld.global.u32 	%r680, [%rd8+128];
	xor.b32  	%r1120, %r1120, %r680;
	ld.global.u32 	%r681, [%rd8+132];
	xor.b32  	%r1119, %r1119, %r681;
	ld.global.u32 	%r682, [%rd8+136];
	xor.b32  	%r1118, %r1118, %r682;
$L__BB3_21:
	and.b32  	%r684, %r632, 128;
	setp.eq.s32 	%p13, %r684, 0;
	@%p13 bra 	$L__BB3_23;
	ld.global.u32 	%r685, [%rd8+140];
	xor.b32  	%r1122, %r1122, %r685;
	ld.global.u32 	%r686, [%rd8+144];
	xor.b32  	%r1121, %r1121, %r686;
	ld.global.u32 	%r687, [%rd8+148];
	xor.b32  	%r1120, %r1120, %r687;
	ld.global.u32 	%r688, [%rd8+152];
	xor.b32  	%r1119, %r1119, %r688;
	ld.global.u32 	%r689, [%rd8+156];
	xor.b32  	%r1118, %r1118, %r689;
$L__BB3_23:
	and.b32  	%r691, %r632, 256;
	setp.eq.s32 	%p14, %r691, 0;
	@%p14 bra 	$L__BB3_25;
	ld.global.u32 	%r692, [%rd8+160];
	xor.b32  	%r1122, %r1122, %r692;
	ld.global.u32 	%r693, [%rd8+164];
	xor.b32  	%r1121, %r1121, %r693;
	ld.global.u32 	%r694, [%rd8+168];
	xor.b32  	%r1120, %r1120, %r694;
	ld.global.u32 	%r695, [%rd8+172];
	xor.b32  	%r1119, %r1119, %r695;
	ld.global.u32 	%r696, [%rd8+176];
	xor.b32  	%r1118, %r1118, %r696;
$L__BB3_25:
	and.b32  	%r698, %r632, 512;
	setp.eq.s32 	%p15, %r698, 0;
	@%p15 bra 	$L__BB3_27;
	ld.global.u32 	%r699, [%rd8+180];
	xor.b32  	%r1122, %r1122, %r699;
	ld.global.u32 	%r700, [%rd8+184];
	xor.b32  	%r1121, %r1121, %r700;
	ld.global.u32 	%r701, [%rd8+188];
	xor.b32  	%r1120, %r1120, %r701;
	ld.global.u32 	%r702, [%rd8+192];
	xor.b32  	%r1119, %r1119, %r702;
	ld.global.u32 	%r703, [%rd8+196];
	xor.b32  	%r1118, %r1118, %r703;
$L__BB3_27:
	and.b32  	%r705, %r632, 1024;
	setp.eq.s32 	%p16, %r705, 0;
	@%p16 bra 	$L__BB3_29;
	ld.global.u32 	%r706, [%rd8+200];
	xor.b32  	%r1122, %r1122, %r706;
	ld.global.u32 	%r707, [%rd8+204];
	xor.b32  	%r1121, %r1121, %r707;
	ld.global.u32 	%r708, [%rd8+208];
	xor.b32  	%r1120, %r1120, %r708;
	ld.global.u32 	%r709, [%rd8+212];
	xor.b32  	%r1119, %r1119, %r709;
	ld.global.u32 	%r710, [%rd8+216];
	xor.b32  	%r1118, %r1118, %r710;
$L__BB3_29:
	and.b32  	%r712, %r632, 2048;
	setp.eq.s32 	%p17, %r712, 0;
	@%p17 bra 	$L__BB3_31;
	ld.global.u32 	%r713, [%rd8+220];
	xor.b32  	%r1122, %r1122, %r713;
	ld.global.u32 	%r714, [%rd8+224];
	xor.b32  	%r1121, %r1121, %r714;
	ld.global.u32 	%r715, [%rd8+228];
	xor.b32  	%r1120, %r1120, %r715;
	ld.global.u32 	%r716, [%rd8+232];
	xor.b32  	%r1119, %r1119, %r716;
	ld.global.u32 	%r717, [%rd8+236];
	xor.b32  	%r1118, %r1118, %r717;
$L__BB3_31:
	and.b32  	%r719, %r632, 4096;
	setp.eq.s32 	%p18, %r719, 0;
	@%p18 bra 	$L__BB3_33;
	ld.global.u32 	%r720, [%rd8+240];
	xor.b32  	%r1122, %r1122, %r720;
	ld.global.u32 	%r721, [%rd8+244];
	xor.b32  	%r1121, %r1121, %r721;
	ld.global.u32 	%r722, [%rd8+248];
	xor.b32  	%r1120, %r1120, %r722;
	ld.global.u32 	%r723, [%rd8+252];
	xor.b32  	%r1119, %r1119, %r723;
	ld.global.u32 	%r724, [%rd8+256];
	xor.b32  	%r1118, %r1118, %r724;
$L__BB3_33:
	and.b32  	%r726, %r632, 8192;
	setp.eq.s32 	%p19, %r726, 0;
	@%p19 bra 	$L__BB3_35;
	ld.global.u32 	%r727, [%rd8+260];
	xor.b32  	%r1122, %r1122, %r727;
	ld.global.u32 	%r728, [%rd8+264];
	xor.b32  	%r1121, %r1121, %r728;
	ld.global.u32 	%r729, [%rd8+268];
	xor.b32  	%r1120, %r1120, %r729;
	ld.global.u32 	%r730, [%rd8+272];
	xor.b32  	%r1119, %r1119, %r730;
	ld.global.u32 	%r731, [%rd8+276];
	xor.b32  	%r1118, %r1118, %r731;
$L__BB3_35:
	and.b32  	%r733, %r632, 16384;
	setp.eq.s32 	%p20, %r733, 0;
	@%p20 bra 	$L__BB3_37;
	ld.global.u32 	%r734, [%rd8+280];
	xor.b32  	%r1122, %r1122, %r734;
	ld.global.u32 	%r735, [%rd8+284];
	xor.b32  	%r1121, %r1121, %r735;
	ld.global.u32 	%r736, [%rd8+288];
	xor.b32  	%r1120, %r1120, %r736;
	ld.global.u32 	%r737, [%rd8+292];
	xor.b32  	%r1119, %r1119, %r737;
	ld.global.u32 	%r738, [%rd8+296];
	xor.b32  	%r1118, %r1118, %r738;
$L__BB3_37:
	and.b32  	%r740, %r632, 32768;
	setp.eq.s32 	%p21, %r740, 0;
	@%p21 bra 	$L__BB3_39;
	ld.global.u32 	%r741, [%rd8+300];
	xor.b32  	%r1122, %r1122, %r741;
	ld.global.u32 	%r742, [%rd8+304];
	xor.b32  	%r1121, %r1121, %r742;
	ld.global.u32 	%r743, [%rd8+308];
	xor.b32  	%r1120, %r1120, %r743;
	ld.global.u32 	%r744, [%rd8+312];
	xor.b32  	%r1119, %r1119, %r744;
	ld.global.u32 	%r745, [%rd8+316];
	xor.b32  	%r1118, %r1118, %r745;
$L__BB3_39:
	add.s32 	%r1117, %r1117, 16;
	setp.ne.s32 	%p22, %r1117, 32;
	@%p22 bra 	$L__BB3_7;
	mad.lo.s32 	%r746, %r1111, -31, %r23;
	add.s32 	%r1111, %r746, 1;
	setp.ne.s32 	%p23, %r1111, 5;
	@%p23 bra 	$L__BB3_6;
	st.local.u32 	[%rd3+4], %r1122;
	st.local.v2.u32 	[%rd3+8], {%r1121, %r1120};
	st.local.v2.u32 	[%rd3+16], {%r1119, %r1118};
	setp.eq.s64 	%p24, %rd6, 1;
	@%p24 bra 	$L__BB3_116;
	mov.b32 	%r1118, 0;
	mov.u32 	%r1119, %r1118;
	mov.u32 	%r1120, %r1118;
	mov.u32 	%r1121, %r1118;
	mov.u32 	%r1122, %r1118;
	mov.u32 	%r1203, %r1118;
$L__BB3_43:
	mul.wide.u32 	%rd23, %r1203, 4;
	add.s64 	%rd24, %rd3, %rd23;
	ld.local.u32 	%r198, [%rd24+4];
	shl.b32 	%r199, %r1203, 5;
	mov.b32 	%r1209, 0;
$L__BB3_44:
	.pragma "nounroll";
	shr.u32 	%r749, %r198, %r1209;
	and.b32  	%r750, %r749, 1;
	setp.eq.b32 	%p25, %r750, 1;
	not.pred 	%p26, %p25;
	add.s32 	%r751, %r199, %r1209;
	mul.lo.s32 	%r752, %r751, 5;
	mul.wide.u32 	%rd25, %r752, 4;
	add.s64 	%rd9, %rd7, %rd25;
	@%p26 bra 	$L__BB3_46;
	ld.global.u32 	%r753, [%rd9];
	xor.b32  	%r1122, %r1122, %r753;
	ld.global.u32 	%r754, [%rd9+4];
	xor.b32  	%r1121, %r1121, %r754;
	ld.global.u32 	%r755, [%rd9+8];
	xor.b32  	%r1120, %r1120, %r755;
	ld.global.u32 	%r756, [%rd9+12];
	xor.b32  	%r1119, %r1119, %r756;
	ld.global.u32 	%r757, [%rd9+16];
	xor.b32  	%r1118, %r1118, %r757;
$L__BB3_46:
	and.b32  	%r759, %r749, 2;
	setp.eq.s32 	%p27, %r759, 0;
	@%p27 bra 	$L__BB3_48;
	ld.global.u32 	%r760, [%rd9+20];
	xor.b32  	%r1122, %r1122, %r760;
	ld.global.u32 	%r761, [%rd9+24];
	xor.b32  	%r1121, %r1121, %r761;
	ld.global.u32 	%r762, [%rd9+28];
	xor.b32  	%r1120, %r1120, %r762;
	ld.global.u32 	%r763, [%rd9+32];
	xor.b32  	%r1119, %r1119, %r763;
	ld.global.u32 	%r764, [%rd9+36];
	xor.b32  	%r1118, %r1118, %r764;
$L__BB3_48:
	and.b32  	%r766, %r749, 4;
	setp.eq.s32 	%p28, %r766, 0;
	@%p28 bra 	$L__BB3_50;
	ld.global.u32 	%r767, [%rd9+40];
	xor.b32  	%r1122, %r1122, %r767;
	ld.global.u32 	%r768, [%rd9+44];
	xor.b32  	%r1121, %r1121, %r768;
	ld.global.u32 	%r769, [%rd9+48];
	xor.b32  	%r1120, %r1120, %r769;
	ld.global.u32 	%r770, [%rd9+52];
	xor.b32  	%r1119, %r1119, %r770;
	ld.global.u32 	%r771, [%rd9+56];
	xor.b32  	%r1118, %r1118, %r771;
$L__BB3_50:
	and.b32  	%r773, %r749, 8;
	setp.eq.s32 	%p29, %r773, 0;
	@%p29 bra 	$L__BB3_52;
	ld.global.u32 	%r774, [%rd9+60];
	xor.b32  	%r1122, %r1122, %r774;
	ld.global.u32 	%r775, [%rd9+64];
	xor.b32  	%r1121, %r1121, %r775;
	ld.global.u32 	%r776, [%rd9+68];
	xor.b32  	%r1120, %r1120, %r776;
	ld.global.u32 	%r777, [%rd9+72];
	xor.b32  	%r1119, %r1119, %r777;
	ld.global.u32 	%r778, [%rd9+76];
	xor.b32  	%r1118, %r1118, %r778;
$L__BB3_52:
	and.b32  	%r780, %r749, 16;
	setp.eq.s32 	%p30, %r780, 0;
	@%p30 bra 	$L__BB3_54;
	ld.global.u32 	%r781, [%rd9+80];
	xor.b32  	%r1122, %r1122, %r781;
	ld.global.u32 	%r782, [%rd9+84];
	xor.b32  	%r1121, %r1121, %r782;
	ld.global.u32 	%r783, [%rd9+88];
	xor.b32  	%r1120, %r1120, %r783;
	ld.global.u32 	%r784, [%rd9+92];
	xor.b32  	%r1119, %r1119, %r784;
	ld.global.u32 	%r785, [%rd9+96];
	xor.b32  	%r1118, %r1118, %r785;
$L__BB3_54:
	and.b32  	%r787, %r749, 32;
	setp.eq.s32 	%p31, %r787, 0;
	@%p31 bra 	$L__BB3_56;
	ld.global.u32 	%r788, [%rd9+100];
	xor.b32  	%r1122, %r1122, %r788;
	ld.global.u32 	%r789, [%rd9+104];
	xor.b32  	%r1121, %r1121, %r789;
	ld.global.u32 	%r790, [%rd9+108];
	xor.b32  	%r1120, %r1120, %r790;
	ld.global.u32 	%r791, [%rd9+112];
	xor.b32  	%r1119, %r1119, %r791;
	ld.global.u32 	%r792, [%rd9+116];
	xor.b32  	%r1118, %r1118, %r792;
$L__BB3_56:
	and.b32  	%r794, %r749, 64;
	setp.eq.s32 	%p32, %r794, 0;
	@%p32 bra 	$L__BB3_58;
	ld.global.u32 	%r795, [%rd9+120];
	xor.b32  	%r1122, %r1122, %r795;
	ld.global.u32 	%r796, [%rd9+124];
	xor.b32  	%r1121, %r1121, %r796;
	ld.global.u32 	%r797, [%rd9+128];
	xor.b32  	%r1120, %r1120, %r797;
	ld.global.u32 	%r798, [%rd9+132];
	xor.b32  	%r1119, %r1119, %r798;
	ld.global.u32 	%r799, [%rd9+136];
	xor.b32  	%r1118, %r1118, %r799;
$L__BB3_58:
	and.b32  	%r801, %r749, 128;
	setp.eq.s32 	%p33, %r801, 0;
	@%p33 bra 	$L__BB3_60;
	ld.global.u32 	%r802, [%rd9+140];
	xor.b32  	%r1122, %r1122, %r802;
	ld.global.u32 	%r803, [%rd9+144];
	xor.b32  	%r1121, %r1121, %r803;
	ld.global.u32 	%r804, [%rd9+148];
	xor.b32  	%r1120, %r1120, %r804;
	ld.global.u32 	%r805, [%rd9+152];
	xor.b32  	%r1119, %r1119, %r805;
	ld.global.u32 	%r806, [%rd9+156];
	xor.b32  	%r1118, %r1118, %r806;
$L__BB3_60:
	and.b32  	%r808, %r749, 256;
	setp.eq.s32 	%p34, %r808, 0;
	@%p34 bra 	$L__BB3_62;
	ld.global.u32 	%r809, [%rd9+160];
	xor.b32  	%r1122, %r1122, %r809;
	ld.global.u32 	%r810, [%rd9+164];
	xor.b32  	%r1121, %r1121, %r810;
	ld.global.u32 	%r811, [%rd9+168];
	xor.b32  	%r1120, %r1120, %r811;
	ld.global.u32 	%r812, [%rd9+172];
	xor.b32  	%r1119, %r1119, %r812;
	ld.global.u32 	%r813, [%rd9+176];
	xor.b32  	%r1118, %r1118, %r813;
$L__BB3_62:
	and.b32  	%r815, %r749, 512;
	setp.eq.s32 	%p35, %r815, 0;
	@%p35 bra 	$L__BB3_64;
	ld.global.u32 	%r816, [%rd9+180];
	xor.b32  	%r1122, %r1122, %r816;
	ld.global.u32 	%r817, [%rd9+184];
	xor.b32  	%r1121, %r1121, %r817;
	ld.global.u32 	%r818, [%rd9+188];
	xor.b32  	%r1120, %r1120, %r818;
	ld.global.u32 	%r819, [%rd9+192];
	xor.b32  	%r1119, %r1119, %r819;
	ld.global.u32 	%r820, [%rd9+196];
	xor.b32  	%r1118, %r1118, %r820;
$L__BB3_64:
	and.b32  	%r822, %r749, 1024;
	setp.eq.s32 	%p36, %r822, 0;
	@%p36 bra 	$L__BB3_66;
	ld.global.u32 	%r823, [%rd9+200];
	xor.b32  	%r1122, %r1122, %r823;
	ld.global.u32 	%r824, [%rd9+204];
	xor.b32  	%r1121, %r1121, %r824;
	ld.global.u32 	%r825, [%rd9+208];
	xor.b32  	%r1120, %r1120, %r825;
	ld.global.u32 	%r826, [%rd9+212];
	xor.b32  	%r1119, %r1119, %r826;
	ld.global.u32 	%r827, [%rd9+216];
	xor.b32  	%r1118, %r1118, %r827;
$L__BB3_66:
	and.b32  	%r829, %r749, 2048;
	setp.eq.s32 	%p37, %r829, 0;
	@%p37 bra 	$L__BB3_68;
	ld.global.u32 	%r830, [%rd9+220];
	xor.b32  	%r1122, %r1122, %r830;
	ld.global.u32 	%r831, [%rd9+224];
	xor.b32  	%r1121, %r1121, %r831;
	ld.global.u32 	%r832, [%rd9+228];
	xor.b32  	%r1120, %r1120, %r832;
	ld.global.u32 	%r833, [%rd9+232];
	xor.b32  	%r1119, %r1119, %r833;
	ld.global.u32 	%r834, [%rd9+236];
	xor.b32  	%r1118, %r1118, %r834;
$L__BB3_68:
	and.b32  	%r836, %r749, 4096;
	setp.eq.s32 	%p38, %r836, 0;
	@%p38 bra 	$L__BB3_70;
	ld.global.u32 	%r837, [%rd9+240];
	xor.b32  	%r1122, %r1122, %r837;
	ld.global.u32 	%r838, [%rd9+244];
	xor.b32  	%r1121, %r1121, %r838;
	ld.global.u32 	%r839, [%rd9+248];
	xor.b32  	%r1120, %r1120, %r839;
	ld.global.u32 	%r840, [%rd9+252];
	xor.b32  	%r1119, %r1119, %r840;
	ld.global.u32 	%r841, [%rd9+256];
	xor.b32  	%r1118, %r1118, %r841;
$L__BB3_70:
	and.b32  	%r843, %r749, 8192;
	setp.eq.s32 	%p39, %r843, 0;
	@%p39 bra 	$L__BB3_72;
	ld.global.u32 	%r844, [%rd9+260];
	xor.b32  	%r1122, %r1122, %r844;
	ld.global.u32 	%r845, [%rd9+264];
	xor.b32  	%r1121, %r1121, %r845;
	ld.global.u32 	%r846, [%rd9+268];
	xor.b32  	%r1120, %r1120, %r846;
	ld.global.u32 	%r847, [%rd9+272];
	xor.b32  	%r1119, %r1119, %r847;
	ld.global.u32 	%r848, [%rd9+276];
	xor.b32  	%r1118, %r1118, %r848;
$L__BB3_72:
	and.b32  	%r850, %r749, 16384;
	setp.eq.s32 	%p40, %r850, 0;
	@%p40 bra 	$L__BB3_74;
	ld.global.u32 	%r851, [%rd9+280];
	xor.b32  	%r1122, %r1122, %r851;
	ld.global.u32 	%r852, [%rd9+284];
	xor.b32  	%r1121, %r1121, %r852;
	ld.global.u32 	%r853, [%rd9+288];
	xor.b32  	%r1120, %r1120, %r853;
	ld.global.u32 	%r854, [%rd9+292];
	xor.b32  	%r1119, %r1119, %r854;
	ld.global.u32 	%r855, [%rd9+296];
	xor.b32  	%r1118, %r1118, %r855;
$L__BB3_74:
	and.b32  	%r857, %r749, 32768;
	setp.eq.s32 	%p41, %r857, 0;
	@%p41 bra 	$L__BB3_76;
	ld.global.u32 	%r858, [%rd9+300];
	xor.b32  	%r1122, %r1122, %r858;
	ld.global.u32 	%r859, [%rd9+304];
	xor.b32  	%r1121, %r1121, %r859;
	ld.global.u32 	%r860, [%rd9+308];
	xor.b32  	%r1120, %r1120, %r860;
	ld.global.u32 	%r861, [%rd9+312];
	xor.b32  	%r1119, %r1119, %r861;
	ld.global.u32 	%r862, [%rd9+316];
	xor.b32  	%r1118, %r1118, %r862;
$L__BB3_76:
	add.s32 	%r1209, %r1209, 16;
	setp.ne.s32 	%p42, %r1209, 32;
	@%p42 bra 	$L__BB3_44;
	mad.lo.s32 	%r863, %r1203, -31, %r199;
	add.s32 	%r1203, %r863, 1;
	setp.ne.s32 	%p43, %r1203, 5;
	@%p43 bra 	$L__BB3_43;
	st.local.u32 	[%rd3+4], %r1122;
	st.local.v2.u32 	[%rd3+8], {%r1121, %r1120};
	st.local.v2.u32 	[%rd3+16], {%r1119, %r1118};
	setp.ne.s64 	%p44, %rd6, 3;
	@%p44 bra 	$L__BB3_116;
	mov.b32 	%r1118, 0;
	mov.u32 	%r1119, %r1118;
	mov.u32 	%r1120, %r1118;
	mov.u32 	%r1121, %r1118;
	mov.u32 	%r1122, %r1118;
	mov.u32 	%r1295, %r1118;
$L__BB3_80:
	mul.wide.u32 	%rd26, %r1295, 4;
	add.s64 	%rd27, %rd3, %rd26;
	ld.local.u32 	%r374, [%rd27+4];
	shl.b32 	%r375, %r1295, 5;
	mov.b32 	%r1301, 0;
$L__BB3_81:
	.pragma "nounroll";
	shr.u32 	%r866, %r374, %r1301;
	and.b32  	%r867, %r866, 1;
	setp.eq.b32 	%p45, %r867, 1;
	not.pred 	%p46, %p45;
	add.s32 	%r868, %r375, %r1301;
	mul.lo.s32 	%r869, %r868, 5;
	mul.wide.u32 	%rd28, %r869, 4;
	add.s64 	%rd10, %rd7, %rd28;
	@%p46 bra 	$L__BB3_83;
	ld.global.u32 	%r870, [%rd10];
	xor.b32  	%r1122, %r1122, %r870;
	ld.global.u32 	%r871, [%rd10+4];
	xor.b32  	%r1121, %r1121, %r871;
	ld.global.u32 	%r872, [%rd10+8];
	xor.b32  	%r1120, %r1120, %r872;
	ld.global.u32 	%r873, [%rd10+12];
	xor.b32  	%r1119, %r1119, %r873;
	ld.global.u32 	%r874, [%rd10+16];
	xor.b32  	%r1118, %r1118, %r874;
$L__BB3_83:
	and.b32  	%r876, %r866, 2;
	setp.eq.s32 	%p47, %r876, 0;
	@%p47 bra 	$L__BB3_85;
	ld.global.u32 	%r877, [%rd10+20];
	xor.b32  	%r1122, %r1122, %r877;
	ld.global.u32 	%r878, [%rd10+24];
	xor.b32  	%r1121, %r1121, %r878;
	ld.global.u32 	%r879, [%rd10+28];
	xor.b32  	%r1120, %r1120, %r879;
	ld.global.u32 	%r880, [%rd10+32];
	xor.b32  	%r1119, %r1119, %r880;
	ld.global.u32 	%r881, [%rd10+36];
	xor.b32  	%r1118, %r1118, %r881;
$L__BB3_85:
	and.b32  	%r883, %r866, 4;
	setp.eq.s32 	%p48, %r883, 0;
	@%p48 bra 	$L__BB3_87;
	ld.global.u32 	%r884, [%rd10+40];
	xor.b32  	%r1122, %r1122, %r884;
	ld.global.u32 	%r885, [%rd10+44];
	xor.b32  	%r1121, %r1121, %r885;
	ld.global.u32 	%r886, [%rd10+48];
	xor.b32  	%r1120, %r1120, %r886;
	ld.global.u32 	%r887, [%rd10+52];
	xor.b32  	%r1119, %r1119, %r887;
	ld.global.u32 	%r888, [%rd10+56];
	xor.b32  	%r1118, %r1118, %r888;
$L__BB3_87:
	and.b32  	%r890, %r866, 8;
	setp.eq.s32 	%p49, %r890, 0;
	@%p49 bra 	$L__BB3_89;
	ld.global.u32 	%r891, [%rd10+60];
	xor.b32  	%r1122, %r1122, %r891;
	ld.global.u32 	%r892, [%rd10+64];
	xor.b32  	%r1121, %r1121, %r892;
	ld.global.u32 	%r893, [%rd10+68];
	xor.b32  	%r1120, %r1120, %r893;
	ld.global.u32 	%r894, [%rd10+72];
	xor.b32  	%r1119, %r1119, %r894;
	ld.global.u32 	%r895, [%rd10+76];
	xor.b32  	%r1118, %r1118, %r895;
$L__BB3_89:
	and.b32  	%r897, %r866, 16;
	setp.eq.s32 	%p50, %r897, 0;
	@%p50 bra 	$L__BB3_91;
	ld.global.u32 	%r898, [%rd10+80];
	xor.b32  	%r1122, %r1122, %r898;
	ld.global.u32 	%r899, [%rd10+84];
	xor.b32  	%r1121, %r1121, %r899;
	ld.global.u32 	%r900, [%rd10+88];
	xor.b32  	%r1120, %r1120, %r900;
	ld.global.u32 	%r901, [%rd10+92];
	xor.b32  	%r1119, %r1119, %r901;
	ld.global.u32 	%r902, [%rd10+96];
	xor.b32  	%r1118, %r1118, %r902;
$L__BB3_91:
	and.b32  	%r904, %r866, 32;
	setp.eq.s32 	%p51, %r904, 0;
	@%p51 bra 	$L__BB3_93;
	ld.global.u32 	%r905, [%rd10+100];
	xor.b32  	%r1122, %r1122, %r905;
	ld.global.u32 	%r906, [%rd10+104];
	xor.b32  	%r1121, %r1121, %r906;
	ld.global.u32 	%r907, [%rd10+108];
	xor.b32  	%r1120, %r1120, %r907;
	ld.global.u32 	%r908, [%rd10+112];
	xor.b32  	%r1119, %r1119, %r908;
	ld.global.u32 	%r909, [%rd10+116];
	xor.b32  	%r1118, %r1118, %r909;
$L__BB3_93:
	and.b32  	%r911, %r866, 64;
	setp.eq.s32 	%p52, %r911, 0;
	@%p52 bra 	$L__BB3_95;
	ld.global.u32 	%r912, [%rd10+120];
	xor.b32  	%r1122, %r1122, %r912;
	ld.global.u32 	%r913, [%rd10+124];
	xor.b32  	%r1121, %r1121, %r913;
	ld.global.u32 	%r914, [%rd10+128];
	xor.b32  	%r1120, %r1120, %r914;
	ld.global.u32 	%r915, [%rd10+132];
	xor.b32  	%r1119, %r1119, %r915;
	ld.global.u32 	%r916, [%rd10+136];
	xor.b32  	%r1118, %r1118, %r916;
$L__BB3_95:
	and.b32  	%r918, %r866, 128;
	setp.eq.s32 	%p53, %r918, 0;
	@%p53 bra 	$L__BB3_97;
	ld.global.u32 	%r919, [%rd10+140];
	xor.b32  	%r1122, %r1122, %r919;
	ld.global.u32 	%r920, [%rd10+144];
	xor.b32  	%r1121, %r1121, %r920;
	ld.global.u32 	%r921, [%rd10+148];
	xor.b32  	%r1120, %r1120, %r921;
	ld.global.u32 	%r922, [%rd10+152];
	xor.b32  	%r1119, %r1119, %r922;
	ld.global.u32 	%r923, [%rd10+156];
	xor.b32  	%r1118, %r1118, %r923;
$L__BB3_97:
	and.b32  	%r925, %r866, 256;
	setp.eq.s32 	%p54, %r925, 0;
	@%p54 bra 	$L__BB3_99;
	ld.global.u32 	%r926, [%rd10+160];
	xor.b32  	%r1122, %r1122, %r926;
	ld.global.u32 	%r927, [%rd10+164];
	xor.b32  	%r1121, %r1121, %r927;
	ld.global.u32 	%r928, [%rd10+168];
	xor.b32  	%r1120, %r1120, %r928;
	ld.global.u32 	%r929, [%rd10+172];
	xor.b32  	%r1119, %r1119, %r929;
	ld.global.u32 	%r930, [%rd10+176];
	xor.b32  	%r1118, %r1118, %r930;
$L__BB3_99:
	and.b32  	%r932, %r866, 512;
	setp.eq.s32 	%p55, %r932, 0;
	@%p55 bra 	$L__BB3_101;
	ld.global.u32 	%r933, [%rd10+180];
	xor.b32  	%r1122, %r1122, %r933;
	ld.global.u32 	%r934, [%rd10+184];
	xor.b32  	%r1121, %r1121, %r934;
	ld.global.u32 	%r935, [%rd10+188];
	xor.b32  	%r1120, %r1120, %r935;
	ld.global.u32 	%r936, [%rd10+192];
	xor.b32  	%r1119, %r1119, %r936;
	ld.global.u32 	%r937, [%rd10+196];
	xor.b32  	%r1118, %r1118, %r937;
$L__BB3_101:
	and.b32  	%r939, %r866, 1024;
	setp.eq.s32 	%p56, %r939, 0;
	@%p56 bra 	$L__BB3_103;
	ld.global.u32 	%r940, [%rd10+200];
	xor.b32  	%r1122, %r1122, %r940;
	ld.global.u32 	%r941, [%rd10+204];
	xor.b32  	%r1121, %r1121, %r941;
	ld.global.u32 	%r942, [%rd10+208];
	xor.b32  	%r1120, %r1120, %r942;
	ld.global.u32 	%r943, [%rd10+212];
	xor.b32  	%r1119, %r1119, %r943;
	ld.global.u32 	%r944, [%rd10+216];
	xor.b32  	%r1118, %r1118, %r944;
$L__BB3_103:
	and.b32  	%r946, %r866, 2048;
	setp.eq.s32 	%p57, %r946, 0;
	@%p57 bra 	$L__BB3_105;
	ld.global.u32 	%r947, [%rd10+220];
	xor.b32  	%r1122, %r1122, %r947;
	ld.global.u32 	%r948, [%rd10+224];
	xor.b32  	%r1121, %r1121, %r948;
	ld.global.u32 	%r949, [%rd10+228];
	xor.b32  	%r1120, %r1120, %r949;
	ld.global.u32 	%r950, [%rd10+232];
	xor.b32  	%r1119, %r1119, %r950;
	ld.global.u32 	%r951, [%rd10+236];
	xor.b32  	%r1118, %r1118, %r951;
$L__BB3_105:
	and.b32  	%r953, %r866, 4096;
	setp.eq.s32 	%p58, %r953, 0;
	@%p58 bra 	$L__BB3_107;
	ld.global.u32 	%r954, [%rd10+240];
	xor.b32  	%r1122, %r1122, %r954;
	ld.global.u32 	%r955, [%rd10+244];
	xor.b32  	%r1121, %r1121, %r955;
	ld.global.u32 	%r956, [%rd10+248];
	xor.b32  	%r1120, %r1120, %r956;
	ld.global.u32 	%r957, [%rd10+252];
	xor.b32  	%r1119, %r1119, %r957;
	ld.global.u32 	%r958, [%rd10+256];
	xor.b32  	%r1118, %r1118, %r958;
$L__BB3_107:
	and.b32  	%r960, %r866, 8192;
	setp.eq.s32 	%p59, %r960, 0;
	@%p59 bra 	$L__BB3_109;
	ld.global.u32 	%r961, [%rd10+260];
	xor.b32  	%r1122, %r1122, %r961;
	ld.global.u32 	%r962, [%rd10+264];
	xor.b32  	%r1121, %r1121, %r962;
	ld.global.u32 	%r963, [%rd10+268];
	xor.b32  	%r1120, %r1120, %r963;
	ld.global.u32 	%r964, [%rd10+272];
	xor.b32  	%r1119, %r1119, %r964;
	ld.global.u32 	%r965, [%rd10+276];
	xor.b32  	%r1118, %r1118, %r965;
$L__BB3_109:
	and.b32  	%r967, %r866, 16384;
	setp.eq.s32 	%p60, %r967, 0;
	@%p60 bra 	$L__BB3_111;
	ld.global.u32 	%r968, [%rd10+280];
	xor.b32  	%r1122, %r1122, %r968;
	ld.global.u32 	%r969, [%rd10+284];
	xor.b32  	%r1121, %r1121, %r969;
	ld.global.u32 	%r970, [%rd10+288];
	xor.b32  	%r1120, %r1120, %r970;
	ld.global.u32 	%r971, [%rd10+292];
	xor.b32  	%r1119, %r1119, %r971;
	ld.global.u32 	%r972, [%rd10+296];
	xor.b32  	%r1118, %r1118, %r972;
$L__BB3_111:
	and.b32  	%r974, %r866, 32768;
	setp.eq.s32 	%p61, %r974, 0;
	@%p61 bra 	$L__BB3_113;
	ld.global.u32 	%r975, [%rd10+300];
	xor.b32  	%r1122, %r1122, %r975;
	ld.global.u32 	%r976, [%rd10+304];
	xor.b32  	%r1121, %r1121, %r976;
	ld.global.u32 	%r977, [%rd10+308];
	xor.b32  	%r1120, %r1120, %r977;
	ld.global.u32 	%r978, [%rd10+312];
	xor.b32  	%r1119, %r1119, %r978;
	ld.global.u32 	%r979, [%rd10+316];
	xor.b32  	%r1118, %r1118, %r979;
$L__BB3_113:
	add.s32 	%r1301, %r1301, 16;
	setp.ne.s32 	%p62, %r1301, 32;
	@%p62 bra 	$L__BB3_81;
	mad.lo.s32 	%r980, %r1295, -31, %r375;
	add.s32 	%r1295, %r980, 1;
	setp.ne.s32 	%p63, %r1295, 5;
	@%p63 bra 	$L__BB3_80;
	st.local.u32 	[%rd3+4], %r1122;
	st.local.v2.u32 	[%rd3+8], {%r1121, %r1120};
	st.local.v2.u32 	[%rd3+16], {%r1119, %r1118};
$L__BB3_116:
	shr.u64 	%rd32, %rd5, 2;
	add.s32 	%r1105, %r1105, 1;
	setp.gt.u64 	%p64, %rd5, 3;
	@%p64 bra 	$L__BB3_4;
$L__BB3_117:
	min.s32 	%r981, %r1, %r612;
	setp.lt.s32 	%p65, %r981, 1;
	@%p65 bra 	$L__BB3_139;
	cvt.rn.f32.s32 	%f4, %r613;
	mul.lo.s32 	%r555, %r1, %r612;
	and.b32  	%r556, %r612, 3;
	setp.lt.u32 	%p66, %r612, 4;
	mov.b32 	%r1410, 0;
	@%p66 bra 	$L__BB3_133;
	and.b32  	%r1410, %r612, 2147483644;
	add.s32 	%r983, %r3, %r2;
	add.s32 	%r1394, %r983, 9514737;
	neg.s32 	%r1393, %r1410;
	mov.u32 	%r1392, %r555;
$L__BB3_120:
	mov.u32 	%r1404, %r1394;
	shr.u32 	%r984, %r1122, 2;
	xor.b32  	%r985, %r984, %r1122;
	shl.b32 	%r986, %r1118, 4;
	shl.b32 	%r987, %r985, 1;
	xor.b32  	%r988, %r987, %r986;
	xor.b32  	%r989, %r988, %r985;
	xor.b32  	%r568, %r989, %r1118;
	add.s32 	%r990, %r1404, %r568;
	add.s32 	%r991, %r990, -2537059;
	cvt.rn.f32.u32 	%f22, %r991;
	fma.rn.f32 	%f23, %f22, 0f2F800000, 0f2F000000;
	setp.geu.f32 	%p67, %f23, 0f3F000000;
	@%p67 bra 	$L__BB3_122;
	shr.u32 	%r1000, %r1121, 2;
	xor.b32  	%r1001, %r1000, %r1121;
	shl.b32 	%r1002, %r568, 4;
	shl.b32 	%r1003, %r1001, 1;
	xor.b32  	%r1004, %r1003, %r1002;
	xor.b32  	%r1005, %r1004, %r1001;
	xor.b32  	%r1400, %r1005, %r568;
	add.s32 	%r1006, %r1404, %r1400;
	add.s32 	%r1007, %r1006, -2174622;
	cvt.rn.f32.u32 	%f26, %r1007;
	fma.rn.f32 	%f53, %f26, 0f2F800000, 0f2F000000;
	bra.uni 	$L__BB3_123;
$L__BB3_122:
	shr.u32 	%r992, %r1121, 2;
	xor.b32  	%r993, %r992, %r1121;
	shl.b32 	%r994, %r568, 4;
	shl.b32 	%r995, %r993, 1;
	xor.b32  	%r996, %r995, %r994;
	xor.b32  	%r997, %r996, %r993;
	xor.b32  	%r1400, %r997, %r568;
	add.s32 	%r998, %r1404, %r1400;
	add.s32 	%r999, %r998, -2174622;
	cvt.rn.f32.u32 	%f24, %r999;
	fma.rn.f32 	%f25, %f24, 0f2F800000, 0f2F000000;
	neg.f32 	%f53, %f25;
$L__BB3_123:
	mul.f32 	%f27, %f53, %f4;
	mul.wide.u32 	%rd29, %r1392, 4;
	add.s64 	%rd12, %rd1, %rd29;
	st.global.f32 	[%rd12], %f27;
	shr.u32 	%r1008, %r1120, 2;
	xor.b32  	%r1009, %r1008, %r1120;
	shl.b32 	%r1010, %r1400, 4;
	shl.b32 	%r1011, %r1009, 1;
	xor.b32  	%r1012, %r1011, %r1010;
	xor.b32  	%r1013, %r1012, %r1009;
	xor.b32  	%r572, %r1013, %r1400;
	add.s32 	%r1014, %r1404, %r572;
	add.s32 	%r1015, %r1014, -1812185;
	cvt.rn.f32.u32 	%f28, %r1015;
	fma.rn.f32 	%f29, %f28, 0f2F800000, 0f2F000000;
	setp.lt.f32 	%p68, %f29, 0f3F000000;
	@%p68 bra 	$L__BB3_125;
	shr.u32 	%r1016, %r1119, 2;
	xor.b32  	%r1017, %r1016, %r1119;
	shl.b32 	%r1018, %r572, 4;
	shl.b32 	%r1019, %r1017, 1;
	xor.b32  	%r1020, %r1019, %r1018;
	xor.b32  	%r1021, %r1020, %r1017;
	xor.b32  	%r1122, %r1021, %r572;
	add.s32 	%r1022, %r1404, %r1122;
	add.s32 	%r1023, %r1022, -1449748;
	cvt.rn.f32.u32 	%f30, %r1023;
	fma.rn.f32 	%f31, %f30, 0f2F800000, 0f2F000000;
	neg.f32 	%f54, %f31;
	bra.uni 	$L__BB3_126;
$L__BB3_125:
	shr.u32 	%r1024, %r1119, 2;
	xor.b32  	%r1025, %r1024, %r1119;
	shl.b32 	%r1026, %r572, 4;
	shl.b32 	%r1027, %r1025, 1;
	xor.b32  	%r1028, %r1027, %r1026;
	xor.b32  	%r1029, %r1028, %r1025;
	xor.b32  	%r1122, %r1029, %r572;
	add.s32 	%r1030, %r1404, %r1122;
	add.s32 	%r1031, %r1030, -1449748;
	cvt.rn.f32.u32 	%f32, %r1031;
	fma.rn.f32 	%f54, %f32, 0f2F800000, 0f2F000000;
$L__BB3_126:
	mul.f32 	%f33, %f54, %f4;
	st.global.f32 	[%rd12+4], %f33;
	shr.u32 	%r1032, %r1118, 2;
	xor.b32  	%r1033, %r1032, %r1118;
	shl.b32 	%r1034, %r1122, 4;
	shl.b32 	%r1035, %r1033, 1;
	xor.b32  	%r1036, %r1035, %r1034;
	xor.b32  	%r1037, %r1036, %r1033;
	xor.b32  	%r1121, %r1037, %r1122;
	add.s32 	%r1038, %r1404, %r1121;
	add.s32 	%r1039, %r1038, -1087311;
	cvt.rn.f32.u32 	%f34, %r1039;
	fma.rn.f32 	%f35, %f34, 0f2F800000, 0f2F000000;
	setp.lt.f32 	%p69, %f35, 0f3F000000;
	@%p69 bra 	$L__BB3_128;
	shr.u32 	%r1040, %r568, 2;
	xor.b32  	%r1041, %r1040, %r568;
	shl.b32 	%r1042, %r1121, 4;
	shl.b32 	%r1043, %r1041, 1;
	xor.b32  	%r1044, %r1043, %r1042;
	xor.b32  	%r1045, %r1044, %r1041;
	xor.b32  	%r1120, %r1045, %r1121;
	add.s32 	%r1046, %r1404, %r1120;
	add.s32 	%r1047, %r1046, -724874;
	cvt.rn.f32.u32 	%f36, %r1047;
	fma.rn.f32 	%f37, %f36, 0f2F800000, 0f2F000000;
	neg.f32 	%f55, %f37;
	bra.uni 	$L__BB3_129;
$L__BB3_128:
	shr.u32 	%r1048, %r568, 2;
	xor.b32  	%r1049, %r1048, %r568;
	shl.b32 	%r1050, %r1121, 4;
	shl.b32 	%r1051, %r1049, 1;
	xor.b32  	%r1052, %r1051, %r1050;
	xor.b32  	%r1053, %r1052, %r1049;
	xor.b32  	%r1120, %r1053, %r1121;
	add.s32 	%r1054, %r1404, %r1120;
	add.s32 	%r1055, %r1054, -724874;
	cvt.rn.f32.u32 	%f38, %r1055;
	fma.rn.f32 	%f55, %f38, 0f2F800000, 0f2F000000;
$L__BB3_129:
	mul.f32 	%f39, %f55, %f4;
	st.global.f32 	[%rd12+8], %f39;
	shr.u32 	%r1056, %r1400, 2;
	xor.b32  	%r1057, %r1056, %r1400;
	shl.b32 	%r1058, %r1120, 4;
	shl.b32 	%r1059, %r1057, 1;
	xor.b32  	%r1060, %r1059, %r1058;
	xor.b32  	%r1061, %r1060, %r1057;
	xor.b32  	%r1119, %r1061, %r1120;
	add.s32 	%r1062, %r1404, %r1119;
	add.s32 	%r1063, %r1062, -362437;
	cvt.rn.f32.u32 	%f40, %r1063;
	fma.rn.f32 	%f41, %f40, 0f2F800000, 0f2F000000;
	setp.lt.f32 	%p70, %f41, 0f3F000000;
	@%p70 bra 	$L__BB3_131;
	shr.u32 	%r1064, %r572, 2;
	xor.b32  	%r1065, %r1064, %r572;
	shl.b32 	%r1066, %r1119, 4;
	shl.b32 	%r1067, %r1065, 1;
	xor.b32  	%r1068, %r1067, %r1066;
	xor.b32  	%r1069, %r1068, %r1065;
	xor.b32  	%r1118, %r1069, %r1119;
	add.s32 	%r1070, %r1404, %r1118;
	cvt.rn.f32.u32 	%f42, %r1070;
	fma.rn.f32 	%f43, %f42, 0f2F800000, 0f2F000000;
	neg.f32 	%f56, %f43;
	bra.uni 	$L__BB3_132;
$L__BB3_131:
	shr.u32 	%r1071, %r572, 2;
	xor.b32  	%r1072, %r1071, %r572;
	shl.b32 	%r1073, %r1119, 4;
	shl.b32 	%r1074, %r1072, 1;
	xor.b32  	%r1075, %r1074, %r1073;
	xor.b32  	%r1076, %r1075, %r1072;
	xor.b32  	%r1118, %r1076, %r1119;
	add.s32 	%r1077, %r1404, %r1118;
	cvt.rn.f32.u32 	%f44, %r1077;
	fma.rn.f32 	%f56, %f44, 0f2F800000, 0f2F000000;
$L__BB3_132:
	mul.f32 	%f45, %f56, %f4;
	st.global.f32 	[%rd12+12], %f45;
	add.s32 	%r1394, %r1404, 2899496;
	add.s32 	%r1393, %r1393, 4;
	add.s32 	%r1392, %r1392, 4;
	setp.ne.s32 	%p71, %r1393, 0;
	@%p71 bra 	$L__BB3_120;
$L__BB3_133:
	setp.eq.s32 	%p72, %r556, 0;
	@%p72 bra 	$L__BB3_139;
	add.s32 	%r1413, %r1404, 724874;
	add.s32 	%r1412, %r1410, %r555;
	neg.s32 	%r1411, %r556;
$L__BB3_135:
	.pragma "nounroll";
	mov.u32 	%r602, %r1120;
	mov.u32 	%r601, %r1119;
	mov.u32 	%r1120, %r1118;
	shr.u32 	%r1078, %r1122, 2;
	xor.b32  	%r1079, %r1078, %r1122;
	shl.b32 	%r1080, %r1120, 4;
	shl.b32 	%r1081, %r1079, 1;
	xor.b32  	%r1082, %r1081, %r1080;
	xor.b32  	%r1083, %r1082, %r1079;
	xor.b32  	%r1119, %r1083, %r1120;
	add.s32 	%r1084, %r1413, %r1119;
	add.s32 	%r1085, %r1084, -362437;
	cvt.rn.f32.u32 	%f46, %r1085;
	fma.rn.f32 	%f47, %f46, 0f2F800000, 0f2F000000;
	setp.lt.f32 	%p73, %f47, 0f3F000000;
	@%p73 bra 	$L__BB3_137;
	shr.u32 	%r1086, %r1121, 2;
	xor.b32  	%r1087, %r1086, %r1121;
	shl.b32 	%r1088, %r1119, 4;
	shl.b32 	%r1089, %r1087, 1;
	xor.b32  	%r1090, %r1089, %r1088;
	xor.b32  	%r1091, %r1090, %r1087;
	xor.b32  	%r1118, %r1091, %r1119;
	add.s32 	%r1092, %r1413, %r1118;
	cvt.rn.f32.u32 	%f48, %r1092;
	fma.rn.f32 	%f49, %f48, 0f2F800000, 0f2F000000;
	neg.f32 	%f57, %f49;
	bra.uni 	$L__BB3_138;
$L__BB3_137:
	shr.u32 	%r1093, %r1121, 2;
	xor.b32  	%r1094, %r1093, %r1121;
	shl.b32 	%r1095, %r1119, 4;
	shl.b32 	%r1096, %r1094, 1;
	xor.b32  	%r1097, %r1096, %r1095;
	xor.b32  	%r1098, %r1097, %r1094;
	xor.b32  	%r1118, %r1098, %r1119;
	add.s32 	%r1099, %r1413, %r1118;
	cvt.rn.f32.u32 	%f50, %r1099;
	fma.rn.f32 	%f57, %f50, 0f2F800000, 0f2F000000;
$L__BB3_138:
	mul.f32 	%f51, %f57, %f4;
	mul.wide.u32 	%rd30, %r1412, 4;
	add.s64 	%rd31, %rd1, %rd30;
	st.global.f32 	[%rd31], %f51;
	add.s32 	%r1413, %r1413, 724874;
	add.s32 	%r1412, %r1412, 1;
	add.s32 	%r1411, %r1411, 1;
	setp.ne.s32 	%p74, %r1411, 0;
	mov.u32 	%r1121, %r601;
	mov.u32 	%r1122, %r602;
	@%p74 bra 	$L__BB3_135;
$L__BB3_139:
	ret;

}
	// .globl	grow
.visible .entry grow(
	.param .u64 .ptr .align 1 grow_param_0,
	.param .u32 grow_param_1,
	.param .u32 grow_param_2,
	.param .u32 grow_param_3,
	.param .u64 .ptr .align 1 grow_param_4,
	.param .u64 .ptr .align 1 grow_param_5,
	.param .f32 grow_param_6,
	.param .u32 grow_param_7,
	.param .u64 .ptr .align 1 grow_param_8,
	.param .u64 .ptr .align 1 grow_param_9,
	.param .u32 grow_param_10
)
{
	.local .align 8 .b8 	__local_depot4[48];
	.reg .b64 	%SP;
	.reg .b64 	%SPL;
	.reg .pred 	%p<124>;
	.reg .b32 	%r<1729>;
	.reg .b32 	%f<173>;
	.reg .b64 	%rd<124>;

	mov.u64 	%SPL, __local_depot4;
	ld.param.u64 	%rd29, [grow_param_0];
	ld.param.u32 	%r755, [grow_param_2];
	ld.param.u32 	%r756, [grow_param_3];
	ld.param.u64 	%rd30, [grow_param_4];
	ld.param.u64 	%rd31, [grow_param_5];
	ld.param.f32 	%f27, [grow_param_6];
	ld.param.u64 	%rd32, [grow_param_8];
	ld.param.u64 	%rd33, [grow_param_9];
	cvta.to.global.u64 	%rd1, %rd32;
	cvta.to.global.u64 	%rd2, %rd33;
	cvta.to.global.u64 	%rd3, %rd29;
	cvta.to.global.u64 	%rd4, %rd30;
	cvta.to.global.u64 	%rd5, %rd31;
	add.u64 	%rd6, %SPL, 0;
	mov.u32 	%r759, %ctaid.x;
	mov.u32 	%r760, %ntid.x;
	mov.u32 	%r761, %ntid.y;
	mov.u32 	%r762, %ntid.z;
	mov.u32 	%r763, %tid.z;
	mov.u32 	%r764, %tid.y;
	mov.u32 	%r1, %tid.x;
	mad.lo.s32 	%r765, %r762, %r759, %r763;
	mad.lo.s32 	%r766, %r765, %r761, %r764;
	mul.lo.s32 	%r2, %r766, %r760;
	add.s32 	%r3, %r2, %r1;
	mul.lo.s32 	%r4, %r3, %r755;
	mul.wide.s32 	%rd35, %r3, 4;
	add.s64 	%rd36, %rd5, %rd35;
	ld.global.f32 	%f1, [%rd36];
	add.s32 	%r5, %r756, -1;
	setp.ne.s32 	%p1, %r3, %r5;
	mov.f32 	%f162, %f1;
	@%p1 bra 	$L__BB4_2;
	ld.global.f32 	%f162, [%rd5];
$L__BB4_2:
	cvt.rzi.s32.f32 	%r767, %f1;
	shl.b32 	%r768, %r767, %r3;
	cvt.rn.f32.s32 	%f28, %r3;
	mul.f32 	%f29, %f162, %f28;
	cvt.rzi.u64.f32 	%rd121, %f29;
	xor.b32  	%r769, %r768, -1429050551;
	mul.lo.s32 	%r770, %r769, 1099087573;
	setp.gt.s32 	%p2, %r768, -1;
	selp.b32 	%r771, -644748465, -1947113066, %p2;
	add.s32 	%r772, %r771, %r770;
	add.s32 	%r1681, %r772, 6615241;
	add.s32 	%r1364, %r770, 123456789;
	st.local.v2.u32 	[%rd6], {%r1681, %r1364};
	xor.b32  	%r1363, %r770, 362436069;
	add.s32 	%r1362, %r771, 521288629;
	st.local.v2.u32 	[%rd6+8], {%r1363, %r1362};
	xor.b32  	%r1361, %r771, 88675123;
	add.s32 	%r1360, %r770, 5783321;
	st.local.v2.u32 	[%rd6+16], {%r1361, %r1360};
	setp.eq.s64 	%p3, %rd121, 0;
	@%p3 bra 	$L__BB4_117;
	mov.b32 	%r1347, 0;
	mov.u64 	%rd38, precalc_xorwow_matrix;
$L__BB4_4:
	mov.u64 	%rd8, %rd121;
	and.b64  	%rd9, %rd8, 3;
	setp.eq.s64 	%p4, %rd9, 0;
	@%p4 bra 	$L__BB4_116;
	mul.wide.u32 	%rd37, %r1347, 3200;
	add.s64 	%rd10, %rd38, %rd37;
	mov.b32 	%r1360, 0;
	mov.u32 	%r1361, %r1360;
	mov.u32 	%r1362, %r1360;
	mov.u32 	%r1363, %r1360;
	mov.u32 	%r1364, %r1360;
	mov.u32 	%r1353, %r1360;
$L__BB4_6:
	mul.wide.u32 	%rd39, %r1353, 4;
	add.s64 	%rd40, %rd6, %rd39;
	ld.local.u32 	%r24, [%rd40+4];
	shl.b32 	%r25, %r1353, 5;
	mov.b32 	%r1359, 0;
$L__BB4_7:
	.pragma "nounroll";
	shr.u32 	%r776, %r24, %r1359;
	and.b32  	%r777, %r776, 1;
	setp.eq.b32 	%p5, %r777, 1;
	not.pred 	%p6, %p5;
	add.s32 	%r778, %r25, %r1359;
	mul.lo.s32 	%r779, %r778, 5;
	mul.wide.u32 	%rd41, %r779, 4;
	add.s64 	%rd11, %rd10, %rd41;
	@%p6 bra 	$L__BB4_9;
	ld.global.u32 	%r780, [%rd11];
	xor.b32  	%r1364, %r1364, %r780;
	ld.global.u32 	%r781, [%rd11+4];
	xor.b32  	%r1363, %r1363, %r781;
	ld.global.u32 	%r782, [%rd11+8];
	xor.b32  	%r1362, %r1362, %r782;
	ld.global.u32 	%r783, [%rd11+12];
	xor.b32  	%r1361, %r1361, %r783;
	ld.global.u32 	%r784, [%rd11+16];
	xor.b32  	%r1360, %r1360, %r784;
$L__BB4_9:
	and.b32  	%r786, %r776, 2;
	setp.eq.s32 	%p7, %r786, 0;
	@%p7 bra 	$L__BB4_11;
	ld.global.u32 	%r787, [%rd11+20];
	xor.b32  	%r1364, %r1364, %r787;
	ld.global.u32 	%r788, [%rd11+24];
	xor.b32  	%r1363, %r1363, %r788;
	ld.global.u32 	%r789, [%rd11+28];
	xor.b32  	%r1362, %r1362, %r789;
	ld.global.u32 	%r790, [%rd11+32];
	xor.b32  	%r1361, %r1361, %r790;
	ld.global.u32 	%r791, [%rd11+36];
	xor.b32  	%r1360, %r1360, %r791;
$L__BB4_11:
	and.b32  	%r793, %r776, 4;
	setp.eq.s32 	%p8, %r793, 0;
	@%p8 bra 	$L__BB4_13;
	ld.global.u32 	%r794, [%rd11+40];
	xor.b32  	%r1364, %r1364, %r794;
	ld.global.u32 	%r795, [%rd11+44];
	xor.b32  	%r1363, %r1363, %r795;
	ld.global.u32 	%r796, [%rd11+48];
	xor.b32  	%r1362, %r1362, %r796;
	ld.global.u32 	%r797, [%rd11+52];
	xor.b32  	%r1361, %r1361, %r797;
	ld.global.u32 	%r798, [%rd11+56];
	xor.b32  	%r1360, %r1360, %r798;
$L__BB4_13:
	and.b32  	%r800, %r776, 8;
	setp.eq.s32 	%p9, %r800, 0;
	@%p9 bra 	$L__BB4_15;
	ld.global.u32 	%r801, [%rd11+60];
	xor.b32  	%r1364, %r1364, %r801;
	ld.global.u32 	%r802, [%rd11+64];
	xor.b32  	%r1363, %r1363, %r802;
	ld.global.u32 	%r803, [%rd11+68];
	xor.b32  	%r1362, %r1362, %r803;
	ld.global.u32 	%r804, [%rd11+72];
	xor.b32  	%r1361, %r1361, %r804;
	ld.global.u32 	%r805, [%rd11+76];
	xor.b32  	%r1360, %r1360, %r805;
$L__BB4_15:
	and.b32  	%r807, %r776, 16;
	setp.eq.s32 	%p10, %r807, 0;
	@%p10 bra 	$L__BB4_17;
	ld.global.u32 	%r808, [%rd11+80];
	xor.b32  	%r1364, %r1364, %r808;
	ld.global.u32 	%r809, [%rd11+84];
	xor.b32  	%r1363, %r1363, %r809;
	ld.global.u32 	%r810, [%rd11+88];
	xor.b32  	%r1362, %r1362, %r810;
	ld.global.u32 	%r811, [%rd11+92];
	xor.b32  	%r1361, %r1361, %r811;
	ld.global.u32 	%r812, [%rd11+96];
	xor.b32  	%r1360, %r1360, %r812;
$L__BB4_17:
	and.b32  	%r814, %r776, 32;
	setp.eq.s32 	%p11, %r814, 0;
	@%p11 bra 	$L__BB4_19;
	ld.global.u32 	%r815, [%rd11+100];
	xor.b32  	%r1364, %r1364, %r815;
	ld.global.u32 	%r816, [%rd11+104];
	xor.b32  	%r1363, %r1363, %r816;
	ld.global.u32 	%r817, [%rd11+108];
	xor.b32  	%r1362, %r1362, %r817;
	ld.global.u32 	%r818, [%rd11+112];
	xor.b32  	%r1361, %r1361, %r818;
	ld.global.u32 	%r819, [%rd11+116];
	xor.b32  	%r1360, %r1360, %r819;
$L__BB4_19:
	and.b32  	%r821, %r776, 64;
	setp.eq.s32 	%p12, %r821, 0;
	@%p12 bra 	$L__BB4_21;
	ld.global.u32 	%r822, [%rd11+120];
	xor.b32  	%r1364, %r1364, %r822;
	ld.global.u32 	%r823, [%rd11+124];
	xor.b32  	%r1363, %r1363, %r823;
	ld.global.u32 	%r824, [%rd11+128];
	xor.b32  	%r1362, %r1362, %r824;
	ld.global.u32 	%r825, [%rd11+132];
	xor.b32  	%r1361, %r1361, %r825;
	ld.global.u32 	%r826, [%rd11+136];
	xor.b32  	%r1360, %r1360, %r826;
$L__BB4_21:
	and.b32  	%r828, %r776, 128;
	setp.eq.s32 	%p13, %r828, 0;
	@%p13 bra 	$L__BB4_23;
	ld.global.u32 	%r829, [%rd11+140];
	xor.b32  	%r1364, %r1364, %r829;
	ld.global.u32 	%r830, [%rd11+144];
	xor.b32  	%r1363, %r1363, %r830;
	ld.global.u32 	%r831, [%rd11+148];
	xor.b32  	%r1362, %r1362, %r831;
	ld.global.u32 	%r832, [%rd11+152];
	xor.b32  	%r1361, %r1361, %r832;
	ld.global.u32 	%r833, [%rd11+156];
	xor.b32  	%r1360, %r1360, %r833;
$L__BB4_23:
	and.b32  	%r835, %r776, 256;
	setp.eq.s32 	%p14, %r835, 0;
	@%p14 bra 	$L__BB4_25;
	ld.global.u32 	%r836, [%rd11+160];
	xor.b32  	%r1364, %r1364, %r836;
	ld.global.u32 	%r837, [%rd11+164];
	xor.b32  	%r1363, %r1363, %r837;
	ld.global.u32 	%r838, [%rd11+168];
	xor.b32  	%r1362, %r1362, %r838;
	ld.global.u32 	%r839, [%rd11+172];
	xor.b32  	%r1361, %r1361, %r839;
	ld.global.u32 	%r840, [%rd11+176];
	xor.b32  	%r1360, %r1360, %r840;
$L__BB4_25:
	and.b32  	%r842, %r776, 512;
	setp.eq.s32 	%p15, %r842, 0;
	@%p15 bra 	$L__BB4_27;
	ld.global.u32 	%r843, [%rd11+180];
	xor.b32  	%r1364, %r1364, %r843;
	ld.global.u32 	%r844, [%rd11+184];
	xor.b32  	%r1363, %r1363, %r844;
	ld.global.u32 	%r845, [%rd11+188];
	xor.b32  	%r1362, %r1362, %r845;
	ld.global.u32 	%r846, [%rd11+192];
	xor.b32  	%r1361, %r1361, %r846;
	ld.global.u32 	%r847, [%rd11+196];
	xor.b32  	%r1360, %r1360, %r847;
$L__BB4_27:
	and.b32  	%r849, %r776, 1024;
	setp.eq.s32 	%p16, %r849, 0;
	@%p16 bra 	$L__BB4_29;
	ld.global.u32 	%r850, [%rd11+200];
	xor.b32  	%r1364, %r1364, %r850;
	ld.global.u32 	%r851, [%rd11+204];
	xor.b32  	%r1363, %r1363, %r851;
	ld.global.u32 	%r852, [%rd11+208];
	xor.b32  	%r1362, %r1362, %r852;
	ld.global.u32 	%r853, [%rd11+212];
	xor.b32  	%r1361, %r1361, %r853;
	ld.global.u32 	%r854, [%rd11+216];
	xor.b32  	%r1360, %r1360, %r854;
$L__BB4_29:
	and.b32  	%r856, %r776, 2048;
	setp.eq.s32 	%p17, %r856, 0;
	@%p17 bra 	$L__BB4_31;
	ld.global.u32 	%r857, [%rd11+220];
	xor.b32  	%r1364, %r1364, %r857;
	ld.global.u32 	%r858, [%rd11+224];
	xor.b32  	%r1363, %r1363, %r858;
	ld.global.u32 	%r859, [%rd11+228];
	xor.b32  	%r1362, %r1362, %r859;
	ld.global.u32 	%r860, [%rd11+232];
	xor.b32  	%r1361, %r1361, %r860;
	ld.global.u32 	%r861, [%rd11+236];
	xor.b32  	%r1360, %r1360, %r861;
$L__BB4_31:
	and.b32  	%r863, %r776, 4096;
	setp.eq.s32 	%p18, %r863, 0;
	@%p18 bra 	$L__BB4_33;
	ld.global.u32 	%r864, [%rd11+240];
	xor.b32  	%r1364, %r1364, %r864;
	ld.global.u32 	%r865, [%rd11+244];
	xor.b32  	%r1363, %r1363, %r865;
	ld.global.u32 	%r866, [%rd11+248];
	xor.b32  	%r1362, %r1362, %r866;
	ld.global.u32 	%r867, [%rd11+252];
	xor.b32  	%r1361, %r1361, %r867;
	ld.global.u32 	%r868, [%rd11+256];
	xor.b32  	%r1360, %r1360, %r868;
$L__BB4_33:
	and.b32  	%r870, %r776, 8192;
	setp.eq.s32 	%p19, %r870, 0;
	@%p19 bra 	$L__BB4_35;
	ld.global.u32 	%r871, [%rd11+260];
	xor.b32  	%r1364, %r1364, %r871;
	ld.global.u32 	%r872, [%rd11+264];
	xor.b32  	%r1363, %r1363, %r872;
	ld.global.u32 	%r873, [%rd11+268];
	xor.b32  	%r1362, %r1362, %r873;
	ld.global.u32 	%r874, [%rd11+272];
	xor.b32  	%r1361, %r1361, %r874;
	ld.global.u32 	%r875, [%rd11+276];
	xor.b32  	%r1360, %r1360, %r875;
$L__BB4_35:
	and.b32  	%r877, %r776, 16384;
	setp.eq.s32 	%p20, %r877, 0;
	@%p20 bra 	$L__BB4_37;
	ld.global.u32 	%r878, [%rd11+280];
	xor.b32  	%r1364, %r1364, %r878;
	ld.global.u32 	%r879, [%rd11+284];
	xor.b32  	%r1363, %r1363, %r879;
	ld.global.u32 	%r880, [%rd11+288];
	xor.b32  	%r1362, %r1362, %r880;
	ld.global.u32 	%r881, [%rd11+292];
	xor.b32  	%r1361, %r1361, %r881;
	ld.global.u32 	%r882, [%rd11+296];
	xor.b32  	%r1360, %r1360, %r882;
$L__BB4_37:
	and.b32  	%r884, %r776, 32768;
	setp.eq.s32 	%p21, %r884, 0;
	@%p21 bra 	$L__BB4_39;
	ld.global.u32 	%r885, [%rd11+300];
	xor.b32  	%r1364, %r1364, %r885;
	ld.global.u32 	%r886, [%rd11+304];
	xor.b32  	%r1363, %r1363, %r886;
	ld.global.u32 	%r887, [%rd11+308];
	xor.b32  	%r1362, %r1362, %r887;
	ld.global.u32 	%r888, [%rd11+312];
	xor.b32  	%r1361, %r1361, %r888;
	ld.global.u32 	%r889, [%rd11+316];
	xor.b32  	%r1360, %r1360, %r889;
$L__BB4_39:
	add.s32 	%r1359, %r1359, 16;
	setp.ne.s32 	%p22, %r1359, 32;
	@%p22 bra 	$L__BB4_7;
	mad.lo.s32 	%r890, %r1353, -31, %r25;
	add.s32 	%r1353, %r890, 1;
	setp.ne.s32 	%p23, %r1353, 5;
	@%p23 bra 	$L__BB4_6;
	st.local.u32 	[%rd6+4], %r1364;
	st.local.v2.u32 	[%rd6+8], {%r1363, %r1362};
	st.local.v2.u32 	[%rd6+16], {%r1361, %r1360};
	setp.eq.s64 	%p24, %rd9, 1;
	@%p24 bra 	$L__BB4_116;
	mov.b32 	%r1360, 0;
	mov.u32 	%r1361, %r1360;
	mov.u32 	%r1362, %r1360;
	mov.u32 	%r1363, %r1360;
	mov.u32 	%r1364, %r1360;
	mov.u32 	%r1445, %r1360;
$L__BB4_43:
	mul.wide.u32 	%rd42, %r1445, 4;
	add.s64 	%rd43, %rd6, %rd42;
	ld.local.u32 	%r200, [%rd43+4];
	shl.b32 	%r201, %r1445, 5;
	mov.b32 	%r1451, 0;
$L__BB4_44:
	.pragma "nounroll";
	shr.u32 	%r893, %r200, %r1451;
	and.b32  	%r894, %r893, 1;
	setp.eq.b32 	%p25, %r894, 1;
	not.pred 	%p26, %p25;
	add.s32 	%r895, %r201, %r1451;
	mul.lo.s32 	%r896, %r895, 5;
	mul.wide.u32 	%rd44, %r896, 4;
	add.s64 	%rd12, %rd10, %rd44;
	@%p26 bra 	$L__BB4_46;
	ld.global.u32 	%r897, [%rd12];
	xor.b32  	%r1364, %r1364, %r897;
	ld.global.u32 	%r898, [%rd12+4];
	xor.b32  	%r1363, %r1363, %r898;
	ld.global.u32 	%r899, [%rd12+8];
	xor.b32  	%r1362, %r1362, %r899;
	ld.global.u32 	%r900, [%rd12+12];
	xor.b32  	%r1361, %r1361, %r900;
	ld.global.u32 	%r901, [%rd12+16];
	xor.b32  	%r1360, %r1360, %r901;
$L__BB4_46:
	and.b32  	%r903, %r893, 2;
	setp.eq.s32 	%p27, %r903, 0;
	@%p27 bra 	$L__BB4_48;
	ld.global.u32 	%r904, [%rd12+20];
	xor.b32  	%r1364, %r1364, %r904;
	ld.global.u32 	%r905, [%rd12+24];
	xor.b32  	%r1363, %r1363, %r905;
	ld.global.u32 	%r906, [%rd12+28];
	xor.b32  	%r1362, %r1362, %r906;
	ld.global.u32 	%r907, [%rd12+32];
	xor.b32  	%r1361, %r1361, %r907;
	ld.global.u32 	%r908, [%rd12+36];
	xor.b32  	%r1360, %r1360, %r908;
$L__BB4_48:
	and.b32  	%r910, %r893, 4;
	setp.eq.s32 	%p28, %r910, 0;
	@%p28 bra 	$L__BB4_50;
	ld.global.u32 	%r911, [%rd12+40];
	xor.b32  	%r1364, %r1364, %r911;
	ld.global.u32 	%r912, [%rd12+44];
	xor.b32  	%r1363, %r1363, %r912;
	ld.global.u32 	%r913, [%rd12+48];
	xor.b32  	%r1362, %r1362, %r913;
	ld.global.u32 	%r914, [%rd12+52];
	xor.b32  	%r1361, %r1361, %r914;
	ld.global.u32 	%r915, [%rd12+56];
	xor.b32  	%r1360, %r1360, %r915;
$L__BB4_50:
	and.b32  	%r917, %r893, 8;
	setp.eq.s32 	%p29, %r917, 0;
	@%p29 bra 	$L__BB4_52;
	ld.global.u32 	%r918, [%rd12+60];
	xor.b32  	%r1364, %r1364, %r918;
	ld.global.u32 	%r919, [%rd12+64];
	xor.b32  	%r1363, %r1363, %r919;
	ld.global.u32 	%r920, [%rd12+68];
	xor.b32  	%r1362, %r1362, %r920;
	ld.global.u32 	%r921, [%rd12+72];
	xor.b32  	%r1361, %r1361, %r921;
	ld.global.u32 	%r922, [%rd12+76];
	xor.b32  	%r1360, %r1360, %r922;
$L__BB4_52:
	and.b32  	%r924, %r893, 16;
	setp.eq.s32 	%p30, %r924, 0;
	@%p30 bra 	$L__BB4_54;
	ld.global.u32 	%r925, [%rd12+80];
	xor.b32  	%r1364, %r1364, %r925;
	ld.global.u32 	%r926, [%rd12+84];
	xor.b32  	%r1363, %r1363, %r926;
	ld.global.u32 	%r927, [%rd12+88];
	xor.b32  	%r1362, %r1362, %r927;
	ld.global.u32 	%r928, [%rd12+92];
	xor.b32  	%r1361, %r1361, %r928;
	ld.global.u32 	%r929, [%rd12+96];
	xor.b32  	%r1360, %r1360, %r929;
$L__BB4_54:
	and.b32  	%r931, %r893, 32;
	setp.eq.s32 	%p31, %r931, 0;
	@%p31 bra 	$L__BB4_56;
	ld.global.u32 	%r932, [%rd12+100];
	xor.b32  	%r1364, %r1364, %r932;
	ld.global.u32 	%r933, [%rd12+104];
	xor.b32  	%r1363, %r1363, %r933;
	ld.global.u32 	%r934, [%rd12+108];
	xor.b32  	%r1362, %r1362, %r934;
	ld.global.u32 	%r935, [%rd12+112];
	xor.b32  	%r1361, %r1361, %r935;
	ld.global.u32 	%r936, [%rd12+116];
	xor.b32  	%r1360, %r1360, %r936;
$L__BB4_56:
	and.b32  	%r938, %r893, 64;
	setp.eq.s32 	%p32, %r938, 0;
	@%p32 bra 	$L__BB4_58;
	ld.global.u32 	%r939, [%rd12+120];
	xor.b32  	%r1364, %r1364, %r939;
	ld.global.u32 	%r940, [%rd12+124];
	xor.b32  	%r1363, %r1363, %r940;
	ld.global.u32 	%r941, [%rd12+128];
	xor.b32  	%r1362, %r1362, %r941;
	ld.global.u32 	%r942, [%rd12+132];
	xor.b32  	%r1361, %r1361, %r942;
	ld.global.u32 	%r943, [%rd12+136];
	xor.b32  	%r1360, %r1360, %r943;
$L__BB4_58:
	and.b32  	%r945, %r893, 128;
	setp.eq.s32 	%p33, %r945, 0;
	@%p33 bra 	$L__BB4_60;
	ld.global.u32 	%r946, [%rd12+140];
	xor.b32  	%r1364, %r1364, %r946;
	ld.global.u32 	%r947, [%rd12+144];
	xor.b32  	%r1363, %r1363, %r947;
	ld.global.u32 	%r948, [%rd12+148];
	xor.b32  	%r1362, %r1362, %r948;
	ld.global.u32 	%r949, [%rd12+152];
	xor.b32  	%r1361, %r1361, %r949;
	ld.global.u32 	%r950, [%rd12+156];
	xor.b32  	%r1360, %r1360, %r950;
$L__BB4_60:
	and.b32  	%r952, %r893, 256;
	setp.eq.s32 	%p34, %r952, 0;
	@%p34 bra 	$L__BB4_62;
	ld.global.u32 	%r953, [%rd12+160];
	xor.b32  	%r1364, %r1364, %r953;
	ld.global.u32 	%r954, [%rd12+164];
	xor.b32  	%r1363, %r1363, %r954;
	ld.global.u32 	%r955, [%rd12+168];
	xor.b32  	%r1362, %r1362, %r955;
	ld.global.u32 	%r956, [%rd12+172];
	xor.b32  	%r1361, %r1361, %r956;
	ld.global.u32 	%r957, [%rd12+176];
	xor.b32  	%r1360, %r1360, %r957;
$L__BB4_62:
	and.b32  	%r959, %r893, 512;
	setp.eq.s32 	%p35, %r959, 0;
	@%p35 bra 	$L__BB4_64;
	ld.global.u32 	%r960, [%rd12+180];
	xor.b32  	%r1364, %r1364, %r960;
	ld.global.u32 	%r961, [%rd12+184];
	xor.b32  	%r1363, %r1363, %r961;
	ld.global.u32 	%r962, [%rd12+188];
	xor.b32  	%r1362, %r1362, %r962;
	ld.global.u32 	%r963, [%rd12+192];
	xor.b32  	%r1361, %r1361, %r963;
	ld.global.u32 	%r964, [%rd12+196];
	xor.b32  	%r1360, %r1360, %r964;
$L__BB4_64:
	and.b32  	%r966, %r893, 1024;
	setp.eq.s32 	%p36, %r966, 0;
	@%p36 bra 	$L__BB4_66;
	ld.global.u32 	%r967, [%rd12+200];
	xor.b32  	%r1364, %r1364, %r967;
	ld.global.u32 	%r968, [%rd12+204];
	xor.b32  	%r1363, %r1363, %r968;
	ld.global.u32 	%r969, [%rd12+208];
	xor.b32  	%r1362, %r1362, %r969;
	ld.global.u32 	%r970, [%rd12+212];
	xor.b32  	%r1361, %r1361, %r970;
	ld.global.u32 	%r971, [%rd12+216];
	xor.b32  	%r1360, %r1360, %r971;
$L__BB4_66:
	and.b32  	%r973, %r893, 2048;
	setp.eq.s32 	%p37, %r973, 0;
	@%p37 bra 	$L__BB4_68;
	ld.global.u32 	%r974, [%rd12+220];
	xor.b32  	%r1364, %r1364, %r974;
	ld.global.u32 	%r975, [%rd12+224];
	xor.b32  	%r1363, %r1363, %r975;
	ld.global.u32 	%r976, [%rd12+228];
	xor.b32  	%r1362, %r1362, %r976;
	ld.global.u32 	%r977, [%rd12+232];
	xor.b32  	%r1361, %r1361, %r977;
	ld.global.u32 	%r978, [%rd12+236];
	xor.b32  	%r1360, %r1360, %r978;
$L__BB4_68:
	and.b32  	%r980, %r893, 4096;
	setp.eq.s32 	%p38, %r980, 0;
	@%p38 bra 	$L__BB4_70;
	ld.global.u32 	%r981, [%rd12+240];
	xor.b32  	%r1364, %r1364, %r981;
	ld.global.u32 	%r982, [%rd12+244];
	xor.b32  	%r1363, %r1363, %r982;
	ld.global.u32 	%r983, [%rd12+248];
	xor.b32  	%r1362, %r1362, %r983;
	ld.global.u32 	%r984, [%rd12+252];
	xor.b32  	%r1361, %r1361, %r984;
	ld.global.u32 	%r985, [%rd12+256];
	xor.b32  	%r1360, %r1360, %r985;
$L__BB4_70:
	and.b32  	%r987, %r893, 8192;
	setp.eq.s32 	%p39, %r987, 0;
	@%p39 bra 	$L__BB4_72;
	ld.global.u32 	%r988, [%rd12+260];
	xor.b32  	%r1364, %r1364, %r988;
	ld.global.u32 	%r989, [%rd12+264];
	xor.b32  	%r1363, %r1363, %r989;
	ld.global.u32 	%r990, [%rd12+268];
	xor.b32  	%r1362, %r1362, %r990;
	ld.global.u32 	%r991, [%rd12+272];
	xor.b32  	%r1361, %r1361, %r991;
	ld.global.u32 	%r992, [%rd12+276];
	xor.b32  	%r1360, %r1360, %r992;
$L__BB4_72:
	and.b32  	%r994, %r893, 16384;
	setp.eq.s32 	%p40, %r994, 0;
	@%p40 bra 	$L__BB4_74;
	ld.global.u32 	%r995, [%rd12+280];
	xor.b32  	%r1364, %r1364, %r995;
	ld.global.u32 	%r996, [%rd12+284];
	xor.b32  	%r1363, %r1363, %r996;
	ld.global.u32 	%r997, [%rd12+288];
	xor.b32  	%r1362, %r1362, %r997;
	ld.global.u32 	%r998, [%rd12+292];
	xor.b32  	%r1361, %r1361, %r998;
	ld.global.u32 	%r999, [%rd12+296];
	xor.b32  	%r1360, %r1360, %r999;
$L__BB4_74:
	and.b32  	%r1001, %r893, 32768;
	setp.eq.s32 	%p41, %r1001, 0;
	@%p41 bra 	$L__BB4_76;
	ld.global.u32 	%r1002, [%rd12+300];
	xor.b32  	%r1364, %r1364, %r1002;
	ld.global.u32 	%r1003, [%rd12+304];
	xor.b32  	%r1363, %r1363, %r1003;
	ld.global.u32 	%r1004, [%rd12+308];
	xor.b32  	%r1362, %r1362, %r1004;
	ld.global.u32 	%r1005, [%rd12+312];
	xor.b32  	%r1361, %r1361, %r1005;
	ld.global.u32 	%r1006, [%rd12+316];
	xor.b32  	%r1360, %r1360, %r1006;
$L__BB4_76:
	add.s32 	%r1451, %r1451, 16;
	setp.ne.s32 	%p42, %r1451, 32;
	@%p42 bra 	$L__BB4_44;
	mad.lo.s32 	%r1007, %r1445, -31, %r201;
	add.s32 	%r1445, %r1007, 1;
	setp.ne.s32 	%p43, %r1445, 5;
	@%p43 bra 	$L__BB4_43;
	st.local.u32 	[%rd6+4], %r1364;
	st.local.v2.u32 	[%rd6+8], {%r1363, %r1362};
	st.local.v2.u32 	[%rd6+16], {%r1361, %r1360};
	setp.ne.s64 	%p44, %rd9, 3;
	@%p44 bra 	$L__BB4_116;
	mov.b32 	%r1360, 0;
	mov.u32 	%r1361, %r1360;
	mov.u32 	%r1362, %r1360;
	mov.u32 	%r1363, %r1360;
	mov.u32 	%r1364, %r1360;
	mov.u32 	%r1537, %r1360;
$L__BB4_80:
	mul.wide.u32 	%rd45, %r1537, 4;
	add.s64 	%rd46, %rd6, %rd45;
	ld.local.u32 	%r376, [%rd46+4];
	shl.b32 	%r377, %r1537, 5;
	mov.b32 	%r1543, 0;
$L__BB4_81:
	.pragma "nounroll";
	shr.u32 	%r1010, %r376, %r1543;
	and.b32  	%r1011, %r1010, 1;
	setp.eq.b32 	%p45, %r1011, 1;
	not.pred 	%p46, %p45;
	add.s32 	%r1012, %r377, %r1543;
	mul.lo.s32 	%r1013, %r1012, 5;
	mul.wide.u32 	%rd47, %r1013, 4;
	add.s64 	%rd13, %rd10, %rd47;
	@%p46 bra 	$L__BB4_83;
	ld.global.u32 	%r1014, [%rd13];
	xor.b32  	%r1364, %r1364, %r1014;
	ld.global.u32 	%r1015, [%rd13+4];
	xor.b32  	%r1363, %r1363, %r1015;
	ld.global.u32 	%r1016, [%rd13+8];
	xor.b32  	%r1362, %r1362, %r1016;
	ld.global.u32 	%r1017, [%rd13+12];
	xor.b32  	%r1361, %r1361, %r1017;
	ld.global.u32 	%r1018, [%rd13+16];
	xor.b32  	%r1360, %r1360, %r1018;
$L__BB4_83:
	and.b32  	%r1020, %r1010, 2;
	setp.eq.s32 	%p47, %r1020, 0;
	@%p47 bra 	$L__BB4_85;
	ld.global.u32 	%r1021, [%rd13+20];
	xor.b32  	%r1364, %r1364, %r1021;
	ld.global.u32 	%r1022, [%rd13+24];
	xor.b32  	%r1363, %r1363, %r1022;
	ld.global.u32 	%r1023, [%rd13+28];
	xor.b32  	%r1362, %r1362, %r1023;
	ld.global.u32 	%r1024, [%rd13+32];
	xor.b32  	%r1361, %r1361, %r1024;
	ld.global.u32 	%r1025, [%rd13+36];
	xor.b32  	%r1360, %r1360, %r1025;
$L__BB4_85:
	and.b32  	%r1027, %r1010, 4;
	setp.eq.s32 	%p48, %r1027, 0;
	@%p48 bra 	$L__BB4_87;
	ld.global.u32 	%r1028, [%rd13+40];
	xor.b32  	%r1364, %r1364, %r1028;
	ld.global.u32 	%r1029, [%rd13+44];
	xor.b32  	%r1363, %r1363, %r1029;
	ld.global.u32 	%r1030, [%rd13+48];
	xor.b32  	%r1362, %r1362, %r1030;
	ld.global.u32 	%r1031, [%rd13+52];
	xor.b32  	%r1361, %r1361, %r1031;
	ld.global.u32 	%r1032, [%rd13+56];
	xor.b32  	%r1360, %r1360, %r1032;
$L__BB4_87:
	and.b32  	%r1034, %r1010, 8;
	setp.eq.s32 	%p49, %r1034, 0;
	@%p49 bra 	$L__BB4_89;
	ld.global.u32 	%r1035, [%rd13+60];
	xor.b32  	%r1364, %r1364, %r1035;
	ld.global.u32 	%r1036, [%rd13+64];
	xor.b32  	%r1363, %r1363, %r1036;
	ld.global.u32 	%r1037, [%rd13+68];
	xor.b32  	%r1362, %r1362, %r1037;
	ld.global.u32 	%r1038, [%rd13+72];
	xor.b32  	%r1361, %r1361, %r1038;
	ld.global.u32 	%r1039, [%rd13+76];
	xor.b32  	%r1360, %r1360, %r1039;
$L__BB4_89:
	and.b32  	%r1041, %r1010, 16;
	setp.eq.s32 	%p50, %r1041, 0;
	@%p50 bra 	$L__BB4_91;
	ld.global.u32 	%r1042, [%rd13+80];
	xor.b32  	%r1364, %r1364, %r1042;
	ld.global.u32 	%r1043, [%rd13+84];
	xor.b32  	%r1363, %r1363, %r1043;
	ld.global.u32 	%r1044, [%rd13+88];
	xor.b32  	%r1362, %r1362, %r1044;
	ld.global.u32 	%r1045, [%rd13+92];
	xor.b32  	%r1361, %r1361, %r1045;
	ld.global.u32 	%r1046, [%rd13+96];
	xor.b32  	%r1360, %r1360, %r1046;
$L__BB4_91:
	and.b32  	%r1048, %r1010, 32;
	setp.eq.s32 	%p51, %r1048, 0;
	@%p51 bra 	$L__BB4_93;
	ld.global.u32 	%r1049, [%rd13+100];
	xor.b32  	%r1364, %r1364, %r1049;
	ld.global.u32 	%r1050, [%rd13+104];
	xor.b32  	%r1363, %r1363, %r1050;
	ld.global.u32 	%r1051, [%rd13+108];
	xor.b32  	%r1362, %r1362, %r1051;
	ld.global.u32 	%r1052, [%rd13+112];
	xor.b32  	%r1361, %r1361, %r1052;
	ld.global.u32 	%r1053, [%rd13+116];
	xor.b32  	%r1360, %r1360, %r1053;
$L__BB4_93:
	and.b32  	%r1055, %r1010, 64;
	setp.eq.s32 	%p52, %r1055, 0;
	@%p52 bra 	$L__BB4_95;
	ld.global.u32 	%r1056, [%rd13+120];
	xor.b32  	%r1364, %r1364, %r1056;
	ld.global.u32 	%r1057, [%rd13+124];
	xor.b32  	%r1363, %r1363, %r1057;
	ld.global.u32 	%r1058, [%rd13+128];
	xor.b32  	%r1362, %r1362, %r1058;
	ld.global.u32 	%r1059, [%rd13+132];
	xor.b32  	%r1361, %r1361, %r1059;
	ld.global.u32 	%r1060, [%rd13+136];
	xor.b32  	%r1360, %r1360, %r1060;
$L__BB4_95:
	and.b32  	%r1062, %r1010, 128;
	setp.eq.s32 	%p53, %r1062, 0;
	@%p53 bra 	$L__BB4_97;
	ld.global.u32 	%r1063, [%rd13+140];
	xor.b32  	%r1364, %r1364, %r1063;
	ld.global.u32 	%r1064, [%rd13+144];
	xor.b32  	%r1363, %r1363, %r1064;
	ld.global.u32 	%r1065, [%rd13+148];
	xor.b32  	%r1362, %r1362, %r1065;
	ld.global.u32 	%r1066, [%rd13+152];
	xor.b32  	%r1361, %r1361, %r1066;
	ld.global.u32 	%r1067, [%rd13+156];
	xor.b32  	%r1360, %r1360, %r1067;
$L__BB4_97:
	and.b32  	%r1069, %r1010, 256;
	setp.eq.s32 	%p54, %r1069, 0;
	@%p54 bra 	$L__BB4_99;
	ld.global.u32 	%r1070, [%rd13+160];
	xor.b32  	%r1364, %r1364, %r1070;
	ld.global.u32 	%r1071, [%rd13+164];
	xor.b32  	%r1363, %r1363, %r1071;
	ld.global.u32 	%r1072, [%rd13+168];
	xor.b32  	%r1362, %r1362, %r1072;
	ld.global.u32 	%r1073, [%rd13+172];
	xor.b32  	%r1361, %r1361, %r1073;
	ld.global.u32 	%r1074, [%rd13+176];
	xor.b32  	%r1360, %r1360, %r1074;
$L__BB4_99:
	and.b32  	%r1076, %r1010, 512;
	setp.eq.s32 	%p55, %r1076, 0;
	@%p55 bra 	$L__BB4_101;
	ld.global.u32 	%r1077, [%rd13+180];
	xor.b32  	%r1364, %r1364, %r1077;
	ld.global.u32 	%r1078, [%rd13+184];
	xor.b32  	%r1363, %r1363, %r1078;
	ld.global.u32 	%r1079, [%rd13+188];
	xor.b32  	%r1362, %r1362, %r1079;
	ld.global.u32 	%r1080, [%rd13+192];
	xor.b32  	%r1361, %r1361, %r1080;
	ld.global.u32 	%r1081, [%rd13+196];
	xor.b32  	%r1360, %r1360, %r1081;
$L__BB4_101:
	and.b32  	%r1083, %r1010, 1024;
	setp.eq.s32 	%p56, %r1083, 0;
	@%p56 bra 	$L__BB4_103;
	ld.global.u32 	%r1084, [%rd13+200];
	xor.b32  	%r1364, %r1364, %r1084;
	ld.global.u32 	%r1085, [%rd13+204];
	xor.b32  	%r1363, %r1363, %r1085;
	ld.global.u32 	%r1086, [%rd13+208];
	xor.b32  	%r1362, %r1362, %r1086;
	ld.global.u32 	%r1087, [%rd13+212];
	xor.b32  	%r1361, %r1361, %r1087;
	ld.global.u32 	%r1088, [%rd13+216];
	xor.b32  	%r1360, %r1360, %r1088;
$L__BB4_103:
	and.b32  	%r1090, %r1010, 2048;
	setp.eq.s32 	%p57, %r1090, 0;
	@%p57 bra 	$L__BB4_105;
	ld.global.u32 	%r1091, [%rd13+220];
	xor.b32  	%r1364, %r1364, %r1091;
	ld.global.u32 	%r1092, [%rd13+224];
	xor.b32  	%r1363, %r1363, %r1092;
	ld.global.u32 	%r1093, [%rd13+228];
	xor.b32  	%r1362, %r1362, %r1093;
	ld.global.u32 	%r1094, [%rd13+232];
	xor.b32  	%r1361, %r1361, %r1094;
	ld.global.u32 	%r1095, [%rd13+236];
	xor.b32  	%r1360, %r1360, %r1095;
$L__BB4_105:
	and.b32  	%r1097, %r1010, 4096;
	setp.eq.s32 	%p58, %r1097, 0;
	@%p58 bra 	$L__BB4_107;
	ld.global.u32 	%r1098, [%rd13+240];
	xor.b32  	%r1364, %r1364, %r1098;
	ld.global.u32 	%r1099, [%rd13+244];
	xor.b32  	%r1363, %r1363, %r1099;
	ld.global.u32 	%r1100, [%rd13+248];
	xor.b32  	%r1362, %r1362, %r1100;
	ld.global.u32 	%r1101, [%rd13+252];
	xor.b32  	%r1361, %r1361, %r1101;
	ld.global.u32 	%r1102, [%rd13+256];
	xor.b32  	%r1360, %r1360, %r1102;
$L__BB4_107:
	and.b32  	%r1104, %r1010, 8192;
	setp.eq.s32 	%p59, %r1104, 0;
	@%p59 bra 	$L__BB4_109;
	ld.global.u32 	%r1105, [%rd13+260];
	xor.b32  	%r1364, %r1364, %r1105;
	ld.global.u32 	%r1106, [%rd13+264];
	xor.b32  	%r1363, %r1363, %r1106;
	ld.global.u32 	%r1107, [%rd13+268];
	xor.b32  	%r1362, %r1362, %r1107;
	ld.global.u32 	%r1108, [%rd13+272];
	xor.b32  	%r1361, %r1361, %r1108;
	ld.global.u32 	%r1109, [%rd13+276];
	xor.b32  	%r1360, %r1360, %r1109;
$L__BB4_109:
	and.b32  	%r1111, %r1010, 16384;
	setp.eq.s32 	%p60, %r1111, 0;
	@%p60 bra 	$L__BB4_111;
	ld.global.u32 	%r1112, [%rd13+280];
	xor.b32  	%r1364, %r1364, %r1112;
	ld.global.u32 	%r1113, [%rd13+284];
	xor.b32  	%r1363, %r1363, %r1113;
	ld.global.u32 	%r1114, [%rd13+288];
	xor.b32  	%r1362, %r1362, %r1114;
	ld.global.u32 	%r1115, [%rd13+292];
	xor.b32  	%r1361, %r1361, %r1115;
	ld.global.u32 	%r1116, [%rd13+296];
	xor.b32  	%r1360, %r1360, %r1116;
$L__BB4_111:
	and.b32  	%r1118, %r1010, 32768;
	setp.eq.s32 	%p61, %r1118, 0;
	@%p61 bra 	$L__BB4_113;
	ld.global.u32 	%r1119, [%rd13+300];
	xor.b32  	%r1364, %r1364, %r1119;
	ld.global.u32 	%r1120, [%rd13+304];
	xor.b32  	%r1363, %r1363, %r1120;
	ld.global.u32 	%r1121, [%rd13+308];
	xor.b32  	%r1362, %r1362, %r1121;
	ld.global.u32 	%r1122, [%rd13+312];
	xor.b32  	%r1361, %r1361, %r1122;
	ld.global.u32 	%r1123, [%rd13+316];
	xor.b32  	%r1360, %r1360, %r1123;
$L__BB4_113:
	add.s32 	%r1543, %r1543, 16;
	setp.ne.s32 	%p62, %r1543, 32;
	@%p62 bra 	$L__BB4_81;
	mad.lo.s32 	%r1124, %r1537, -31, %r377;
	add.s32 	%r1537, %r1124, 1;
	setp.ne.s32 	%p63, %r1537, 5;
	@%p63 bra 	$L__BB4_80;
	st.local.u32 	[%rd6+4], %r1364;
	st.local.v2.u32 	[%rd6+8], {%r1363, %r1362};
	st.local.v2.u32 	[%rd6+16], {%r1361, %r1360};
$L__BB4_116:
	shr.u64 	%rd121, %rd8, 2;
	add.s32 	%r1347, %r1347, 1;
	setp.gt.u64 	%p64, %rd8, 3;
	@%p64 bra 	$L__BB4_4;
$L__BB4_117:
	ld.param.u32 	%r1339, [grow_param_7];
	setp.lt.s32 	%p65, %r3, %r1339;
	mov.u32 	%r1682, %r1360;
	mov.u32 	%r1683, %r1361;
	mov.u32 	%r1684, %r1362;
	@%p65 bra 	$L__BB4_149;
	ld.param.u32 	%r1340, [grow_param_7];
	shr.u32 	%r1125, %r1364, 2;
	xor.b32  	%r1126, %r1125, %r1364;
	shl.b32 	%r1127, %r1360, 4;
	shl.b32 	%r1128, %r1126, 1;
	xor.b32  	%r1129, %r1128, %r1127;
	xor.b32  	%r1130, %r1129, %r1126;
	xor.b32  	%r1684, %r1130, %r1360;
	add.s32 	%r1131, %r1681, %r1684;
	add.s32 	%r1132, %r1131, 362437;
	cvt.rn.f32.u32 	%f30, %r1132;
	fma.rn.f32 	%f31, %f30, 0f2F800000, 0f2F000000;
	cvt.rn.f32.s32 	%f32, %r1340;
	mul.f32 	%f4, %f31, %f32;
	shr.u32 	%r1133, %r1363, 2;
	xor.b32  	%r1134, %r1133, %r1363;
	shl.b32 	%r1135, %r1684, 4;
	shl.b32 	%r1136, %r1134, 1;
	xor.b32  	%r1137, %r1136, %r1135;
	xor.b32  	%r1138, %r1137, %r1134;
	xor.b32  	%r1683, %r1138, %r1684;
	add.s32 	%r1139, %r1681, %r1683;
	add.s32 	%r1140, %r1139, 724874;
	cvt.rn.f32.u32 	%f33, %r1140;
	fma.rn.f32 	%f34, %f33, 0f2F800000, 0f2F000000;
	mul.f32 	%f35, %f34, %f32;
	cvt.rmi.f32.f32 	%f5, %f35;
	shr.u32 	%r1141, %r1362, 2;
	xor.b32  	%r1142, %r1141, %r1362;
	shl.b32 	%r1143, %r1683, 4;
	shl.b32 	%r1144, %r1142, 1;
	xor.b32  	%r1145, %r1144, %r1143;
	xor.b32  	%r1146, %r1145, %r1142;
	xor.b32  	%r1682, %r1146, %r1683;
	add.s32 	%r1681, %r1681, 1087311;
	add.s32 	%r1147, %r1682, %r1681;
	cvt.rn.f32.u32 	%f36, %r1147;
	fma.rn.f32 	%f37, %f36, 0f2F800000, 0f2F000000;
	cvt.rn.f32.s32 	%f38, %r755;
	mul.f32 	%f39, %f37, %f38;
	cvt.rmi.f32.f32 	%f40, %f39;
	cvt.rzi.s32.f32 	%r561, %f40;
	setp.lt.s32 	%p66, %r561, 1;
	@%p66 bra 	$L__BB4_125;
	cvt.rmi.f32.f32 	%f41, %f4;
	cvt.rzi.s32.f32 	%r1149, %f41;
	mul.lo.s32 	%r562, %r1149, %r755;
	setp.lt.u32 	%p67, %r561, 4;
	mov.b32 	%r1634, 0;
	@%p67 bra 	$L__BB4_122;
	and.b32  	%r1634, %r561, 2147483644;
	neg.s32 	%r1644, %r1634;
	add.s64 	%rd49, %rd4, 8;
	mov.u32 	%r1642, %r4;
	mov.u32 	%r1643, %r562;
$L__BB4_121:
	mul.wide.s32 	%rd48, %r1643, 4;
	add.s64 	%rd50, %rd49, %rd48;
	mul.wide.s32 	%rd51, %r1642, 4;
	add.s64 	%rd52, %rd49, %rd51;
	ld.global.f32 	%f42, [%rd50+-8];
	st.global.f32 	[%rd52+-8], %f42;
	ld.global.f32 	%f43, [%rd50+-4];
	st.global.f32 	[%rd52+-4], %f43;
	ld.global.f32 	%f44, [%rd50];
	st.global.f32 	[%rd52], %f44;
	ld.global.f32 	%f45, [%rd50+4];
	st.global.f32 	[%rd52+4], %f45;
	add.s32 	%r1644, %r1644, 4;
	add.s32 	%r1643, %r1643, 4;
	add.s32 	%r1642, %r1642, 4;
	setp.eq.s32 	%p68, %r1644, 0;
	@%p68 bra 	$L__BB4_122;
	bra.uni 	$L__BB4_121;
$L__BB4_122:
	and.b32  	%r565, %r561, 3;
	setp.eq.s32 	%p69, %r565, 0;
	@%p69 bra 	$L__BB4_125;
	add.s32 	%r1637, %r1634, %r4;
	add.s32 	%r1636, %r1634, %r562;
	neg.s32 	%r1635, %r565;
$L__BB4_124:
	.pragma "nounroll";
	mul.wide.s32 	%rd53, %r1637, 4;
	add.s64 	%rd54, %rd4, %rd53;
	mul.wide.s32 	%rd55, %r1636, 4;
	add.s64 	%rd56, %rd4, %rd55;
	ld.global.f32 	%f46, [%rd56];
	st.global.f32 	[%rd54], %f46;
	add.s32 	%r1637, %r1637, 1;
	add.s32 	%r1636, %r1636, 1;
	add.s32 	%r1635, %r1635, 1;
	setp.ne.s32 	%p70, %r1635, 0;
	@%p70 bra 	$L__BB4_124;
$L__BB4_125:
	setp.ge.s32 	%p71, %r561, %r755;
	@%p71 bra 	$L__BB4_132;
	cvt.rzi.s32.f32 	%r1151, %f5;
	mul.lo.s32 	%r575, %r1151, %r755;
	sub.s32 	%r1152, %r755, %r561;
	and.b32  	%r576, %r1152, 3;
	setp.eq.s32 	%p72, %r576, 0;
	mov.u32 	%r1641, %r561;
	@%p72 bra 	$L__BB4_129;
	add.s32 	%r1640, %r561, %r4;
	add.s32 	%r1639, %r561, %r575;
	neg.s32 	%r1638, %r576;
	add.s32 	%r1641, %r561, %r576;
$L__BB4_128:
	.pragma "nounroll";
	mul.wide.s32 	%rd57, %r1640, 4;
	add.s64 	%rd58, %rd4, %rd57;
	mul.wide.s32 	%rd59, %r1639, 4;
	add.s64 	%rd60, %rd4, %rd59;
	ld.global.f32 	%f47, [%rd60];
	st.global.f32 	[%rd58], %f47;
	add.s32 	%r1640, %r1640, 1;
	add.s32 	%r1639, %r1639, 1;
	add.s32 	%r1638, %r1638, 1;
	setp.ne.s32 	%p73, %r1638, 0;
	@%p73 bra 	$L__BB4_128;
$L__BB4_129:
	sub.s32 	%r1153, %r561, %r755;
	setp.gt.u32 	%p74, %r1153, -4;
	@%p74 bra 	$L__BB4_132;
	sub.s32 	%r1647, %r1641, %r755;
	add.s64 	%rd15, %rd4, 8;
	add.s32 	%r1646, %r1641, %r575;
	add.s32 	%r1645, %r1641, %r4;
$L__BB4_131:
	mul.wide.s32 	%rd61, %r1646, 4;
	add.s64 	%rd62, %rd15, %rd61;
	mul.wide.s32 	%rd63, %r1645, 4;
	add.s64 	%rd64, %rd15, %rd63;
	ld.global.f32 	%f48, [%rd62+-8];
	st.global.f32 	[%rd64+-8], %f48;
	ld.global.f32 	%f49, [%rd62+-4];
	st.global.f32 	[%rd64+-4], %f49;
	ld.global.f32 	%f50, [%rd62];
	st.global.f32 	[%rd64], %f50;
	ld.global.f32 	%f51, [%rd62+4];
	st.global.f32 	[%rd64+4], %f51;
	add.s32 	%r1647, %r1647, 4;
	add.s32 	%r1646, %r1646, 4;
	add.s32 	%r1645, %r1645, 4;
	setp.eq.s32 	%p75, %r1647, 0;
	@%p75 bra 	$L__BB4_132;
	bra.uni 	$L__BB4_131;
$L__BB4_132:
	setp.lt.s32 	%p76, %r755, 1;
	mov.u32 	%r1363, %r1360;
	mov.u32 	%r1364, %r1361;
	@%p76 bra 	$L__BB4_149;
	ld.param.u32 	%r1341, [grow_param_10];
	cvt.rn.f32.s32 	%f6, %r1341;
	setp.eq.s32 	%p77, %r755, 1;
	mov.b32 	%r1680, 0;
	mov.u32 	%r1662, %r1681;
	mov.u32 	%r1663, %r1682;
	mov.u32 	%r1664, %r1683;
	mov.u32 	%r1665, %r1684;
	mov.u32 	%r1364, %r1361;
	@%p77 bra 	$L__BB4_144;
	and.b32  	%r1680, %r755, 2147483646;
	mul.wide.s32 	%rd65, %r4, 4;
	add.s64 	%rd66, %rd65, %rd4;
	add.s64 	%rd122, %rd66, 4;
	neg.s32 	%r1649, %r1680;
	mov.u32 	%r1648, %r4;
	mov.u32 	%r1662, %r1681;
	mov.u32 	%r1663, %r1682;
	mov.u32 	%r1664, %r1683;
	mov.u32 	%r1665, %r1684;
	mov.u32 	%r1364, %r1361;
$L__BB4_135:
	mov.u32 	%r1661, %r1360;
	shr.u32 	%r1156, %r1364, 2;
	xor.b32  	%r1157, %r1156, %r1364;
	shl.b32 	%r1158, %r1663, 4;
	shl.b32 	%r1159, %r1157, 1;
	xor.b32  	%r1160, %r1159, %r1158;
	xor.b32  	%r1161, %r1160, %r1157;
	xor.b32  	%r614, %r1161, %r1663;
	add.s32 	%r1656, %r1662, 362437;
	add.s32 	%r1162, %r614, %r1656;
	cvt.rn.f32.u32 	%f52, %r1162;
	fma.rn.f32 	%f53, %f52, 0f2F800000, 0f2F000000;
	setp.gtu.f32 	%p78, %f53, %f27;
	mov.u32 	%r1657, %r614;
	mov.u32 	%r1658, %r1663;
	mov.u32 	%r1360, %r1664;
	mov.u32 	%r1364, %r1665;
	@%p78 bra 	$L__BB4_139;
	mul.wide.s32 	%rd67, %r1648, 4;
	add.s64 	%rd18, %rd4, %rd67;
	shr.u32 	%r1163, %r1661, 2;
	xor.b32  	%r1164, %r1163, %r1661;
	shl.b32 	%r1165, %r614, 4;
	shl.b32 	%r1166, %r1164, 1;
	xor.b32  	%r1167, %r1166, %r1165;
	xor.b32  	%r1168, %r1167, %r1164;
	xor.b32  	%r1658, %r1168, %r614;
	add.s32 	%r1169, %r1662, %r1658;
	add.s32 	%r1170, %r1169, 724874;
	cvt.rn.f32.u32 	%f54, %r1170;
	fma.rn.f32 	%f55, %f54, 0f2F800000, 0f2F000000;
	setp.geu.f32 	%p79, %f55, 0f3F000000;
	@%p79 bra 	$L__BB4_138;
	shr.u32 	%r1178, %r1665, 2;
	xor.b32  	%r1179, %r1178, %r1665;
	shl.b32 	%r1180, %r1658, 4;
	shl.b32 	%r1181, %r1179, 1;
	xor.b32  	%r1182, %r1181, %r1180;
	xor.b32  	%r1183, %r1182, %r1179;
	xor.b32  	%r1657, %r1183, %r1658;
	add.s32 	%r1656, %r1662, 1087311;
	add.s32 	%r1184, %r1657, %r1656;
	cvt.rn.f32.u32 	%f59, %r1184;
	fma.rn.f32 	%f60, %f59, 0f2F800000, 0f2F000000;
	neg.f32 	%f61, %f60;
	mul.f32 	%f62, %f6, %f61;
	st.global.f32 	[%rd18], %f62;
	mov.u32 	%r1360, %r614;
	mov.u32 	%r1364, %r1663;
	mov.u32 	%r1661, %r1664;
	bra.uni 	$L__BB4_139;
$L__BB4_138:
	shr.u32 	%r1171, %r1665, 2;
	xor.b32  	%r1172, %r1171, %r1665;
	shl.b32 	%r1173, %r1658, 4;
	shl.b32 	%r1174, %r1172, 1;
	xor.b32  	%r1175, %r1174, %r1173;
	xor.b32  	%r1176, %r1175, %r1172;
	xor.b32  	%r1657, %r1176, %r1658;
	add.s32 	%r1656, %r1662, 1087311;
	add.s32 	%r1177, %r1657, %r1656;
	cvt.rn.f32.u32 	%f56, %r1177;
	fma.rn.f32 	%f57, %f56, 0f2F800000, 0f2F000000;
	mul.f32 	%f58, %f57, %f6;
	st.global.f32 	[%rd18], %f58;
	mov.u32 	%r1360, %r614;
	mov.u32 	%r1364, %r1663;
	mov.u32 	%r1661, %r1664;
$L__BB4_139:
	shr.u32 	%r1185, %r1661, 2;
	xor.b32  	%r1186, %r1185, %r1661;
	shl.b32 	%r1187, %r1657, 4;
	shl.b32 	%r1188, %r1186, 1;
	xor.b32  	%r1189, %r1188, %r1187;
	xor.b32  	%r1190, %r1189, %r1186;
	xor.b32  	%r627, %r1190, %r1657;
	add.s32 	%r1662, %r1656, 362437;
	add.s32 	%r1191, %r627, %r1662;
	cvt.rn.f32.u32 	%f63, %r1191;
	fma.rn.f32 	%f64, %f63, 0f2F800000, 0f2F000000;
	setp.gtu.f32 	%p80, %f64, %f27;
	mov.u32 	%r1663, %r627;
	mov.u32 	%r1664, %r1657;
	mov.u32 	%r1665, %r1658;
	@%p80 bra 	$L__BB4_143;
	shr.u32 	%r1192, %r1364, 2;
	xor.b32  	%r1193, %r1192, %r1364;
	shl.b32 	%r1194, %r627, 4;
	shl.b32 	%r1195, %r1193, 1;
	xor.b32  	%r1196, %r1195, %r1194;
	xor.b32  	%r1197, %r1196, %r1193;
	xor.b32  	%r1664, %r1197, %r627;
	add.s32 	%r1198, %r1656, %r1664;
	add.s32 	%r1199, %r1198, 724874;
	cvt.rn.f32.u32 	%f65, %r1199;
	fma.rn.f32 	%f66, %f65, 0f2F800000, 0f2F000000;
	setp.lt.f32 	%p81, %f66, 0f3F000000;
	@%p81 bra 	$L__BB4_142;
	shr.u32 	%r1200, %r1360, 2;
	xor.b32  	%r1201, %r1200, %r1360;
	shl.b32 	%r1202, %r1664, 4;
	shl.b32 	%r1203, %r1201, 1;
	xor.b32  	%r1204, %r1203, %r1202;
	xor.b32  	%r1205, %r1204, %r1201;
	xor.b32  	%r1663, %r1205, %r1664;
	add.s32 	%r1662, %r1656, 1087311;
	add.s32 	%r1206, %r1663, %r1662;
	cvt.rn.f32.u32 	%f67, %r1206;
	fma.rn.f32 	%f68, %f67, 0f2F800000, 0f2F000000;
	mul.f32 	%f69, %f68, %f6;
	st.global.f32 	[%rd122], %f69;
	mov.u32 	%r1665, %r627;
	mov.u32 	%r1360, %r1657;
	mov.u32 	%r1364, %r1658;
	bra.uni 	$L__BB4_143;
$L__BB4_142:
	shr.u32 	%r1207, %r1360, 2;
	xor.b32  	%r1208, %r1207, %r1360;
	shl.b32 	%r1209, %r1664, 4;
	shl.b32 	%r1210, %r1208, 1;
	xor.b32  	%r1211, %r1210, %r1209;
	xor.b32  	%r1212, %r1211, %r1208;
	xor.b32  	%r1663, %r1212, %r1664;
	add.s32 	%r1662, %r1656, 1087311;
	add.s32 	%r1213, %r1663, %r1662;
	cvt.rn.f32.u32 	%f70, %r1213;
	fma.rn.f32 	%f71, %f70, 0f2F800000, 0f2F000000;
	neg.f32 	%f72, %f71;
	mul.f32 	%f73, %f6, %f72;
	st.global.f32 	[%rd122], %f73;
	mov.u32 	%r1665, %r627;
	mov.u32 	%r1360, %r1657;
	mov.u32 	%r1364, %r1658;
$L__BB4_143:
	add.s64 	%rd122, %rd122, 8;
	add.s32 	%r1649, %r1649, 2;
	add.s32 	%r1648, %r1648, 2;
	setp.ne.s32 	%p82, %r1649, 0;
	@%p82 bra 	$L__BB4_135;
$L__BB4_144:
	and.b32  	%r1214, %r755, 1;
	setp.eq.b32 	%p83, %r1214, 1;
	not.pred 	%p84, %p83;
	mov.u32 	%r1681, %r1662;
	mov.u32 	%r1682, %r1663;
	mov.u32 	%r1683, %r1664;
	mov.u32 	%r1684, %r1665;
	mov.u32 	%r1363, %r1360;
	@%p84 bra 	$L__BB4_149;
	shr.u32 	%r1215, %r1364, 2;
	xor.b32  	%r1216, %r1215, %r1364;
	shl.b32 	%r1217, %r1663, 4;
	shl.b32 	%r1218, %r1216, 1;
	xor.b32  	%r1219, %r1218, %r1217;
	xor.b32  	%r1220, %r1219, %r1216;
	xor.b32  	%r655, %r1220, %r1663;
	add.s32 	%r1681, %r1662, 362437;
	add.s32 	%r1221, %r655, %r1681;
	cvt.rn.f32.u32 	%f74, %r1221;
	fma.rn.f32 	%f75, %f74, 0f2F800000, 0f2F000000;
	setp.gtu.f32 	%p85, %f75, %f27;
	mov.u32 	%r1682, %r655;
	mov.u32 	%r1683, %r1663;
	mov.u32 	%r1684, %r1664;
	mov.u32 	%r1363, %r1665;
	mov.u32 	%r1364, %r1360;
	@%p85 bra 	$L__BB4_149;
	shr.u32 	%r1222, %r1360, 2;
	xor.b32  	%r1223, %r1222, %r1360;
	shl.b32 	%r1224, %r655, 4;
	shl.b32 	%r1225, %r1223, 1;
	xor.b32  	%r1226, %r1225, %r1224;
	xor.b32  	%r1227, %r1226, %r1223;
	xor.b32  	%r1683, %r1227, %r655;
	add.s32 	%r1228, %r1662, %r1683;
	add.s32 	%r1229, %r1228, 724874;
	cvt.rn.f32.u32 	%f76, %r1229;
	fma.rn.f32 	%f77, %f76, 0f2F800000, 0f2F000000;
	setp.lt.f32 	%p86, %f77, 0f3F000000;
	@%p86 bra 	$L__BB4_148;
	shr.u32 	%r1230, %r1665, 2;
	xor.b32  	%r1231, %r1230, %r1665;
	shl.b32 	%r1232, %r1683, 4;
	shl.b32 	%r1233, %r1231, 1;
	xor.b32  	%r1234, %r1233, %r1232;
	xor.b32  	%r1235, %r1234, %r1231;
	xor.b32  	%r1682, %r1235, %r1683;
	add.s32 	%r1681, %r1662, 1087311;
	add.s32 	%r1236, %r1682, %r1681;
	cvt.rn.f32.u32 	%f78, %r1236;
	fma.rn.f32 	%f79, %f78, 0f2F800000, 0f2F000000;
	mul.f32 	%f80, %f79, %f6;
	add.s32 	%r1237, %r1680, %r4;
	mul.wide.s32 	%rd68, %r1237, 4;
	add.s64 	%rd69, %rd4, %rd68;
	st.global.f32 	[%rd69], %f80;
	mov.u32 	%r1684, %r655;
	mov.u32 	%r1363, %r1663;
	mov.u32 	%r1364, %r1664;
	bra.uni 	$L__BB4_149;
$L__BB4_148:
	shr.u32 	%r1238, %r1665, 2;
	xor.b32  	%r1239, %r1238, %r1665;
	shl.b32 	%r1240, %r1683, 4;
	shl.b32 	%r1241, %r1239, 1;
	xor.b32  	%r1242, %r1241, %r1240;
	xor.b32  	%r1243, %r1242, %r1239;
	xor.b32  	%r1682, %r1243, %r1683;
	add.s32 	%r1681, %r1662, 1087311;
	add.s32 	%r1244, %r1682, %r1681;
	cvt.rn.f32.u32 	%f81, %r1244;
	fma.rn.f32 	%f82, %f81, 0f2F800000, 0f2F000000;
	neg.f32 	%f83, %f82;
	mul.f32 	%f84, %f6, %f83;
	add.s32 	%r1245, %r1680, %r4;
	mul.wide.s32 	%rd70, %r1245, 4;
	add.s64 	%rd71, %rd4, %rd70;
	st.global.f32 	[%rd71], %f84;
	mov.u32 	%r1684, %r655;
	mov.u32 	%r1363, %r1663;
	mov.u32 	%r1364, %r1664;
$L__BB4_149:
	setp.ge.s32 	%p87, %r3, %r755;
	@%p87 bra 	$L__BB4_188;
	setp.lt.s32 	%p88, %r756, 1;
	mov.b32 	%r1713, -1;
	@%p88 bra 	$L__BB4_186;
	mul.wide.u32 	%rd72, %r5, 4;
	add.s64 	%rd20, %rd1, %rd72;
	and.b32  	%r668, %r756, 3;
	setp.lt.u32 	%p89, %r756, 4;
	mov.b32 	%r1696, 0;
	@%p89 bra 	$L__BB4_155;
	add.s32 	%r1699, %r1681, 724874;
	and.b32  	%r1248, %r756, 2147483644;
	neg.s32 	%r1698, %r1248;
	shl.b32 	%r671, %r755, 2;
	add.s64 	%rd123, %rd1, 8;
	mul.wide.s32 	%rd75, %r755, 4;
	mov.u32 	%r1697, %r3;
$L__BB4_153:
	.pragma "nounroll";
	mov.u32 	%r696, %r1682;
	shr.u32 	%r1249, %r1364, 2;
	xor.b32  	%r1250, %r1249, %r1364;
	shl.b32 	%r1251, %r696, 4;
	shl.b32 	%r1252, %r1250, 1;
	xor.b32  	%r1253, %r1252, %r1251;
	xor.b32  	%r1254, %r1253, %r1250;
	xor.b32  	%r701, %r1254, %r696;
	add.s32 	%r1255, %r1699, %r701;
	add.s32 	%r1256, %r1255, -362437;
	cvt.rn.f32.u32 	%f86, %r1256;
	fma.rn.f32 	%f87, %f86, 0f2F800000, 0f2F000000;
	ld.global.f32 	%f88, [%rd123+-8];
	ld.global.f32 	%f89, [%rd20];
	sub.f32 	%f90, %f88, %f89;
	ld.global.f32 	%f91, [%rd1];
	sub.f32 	%f92, %f91, %f89;
	div.rn.f32 	%f93, %f90, %f92;
	sqrt.rn.f32 	%f94, %f93;
	mov.f32 	%f95, 0f3F800000;
	sub.f32 	%f96, %f95, %f94;
	setp.lt.f32 	%p90, %f87, %f96;
	selp.u32 	%r1257, 1, 0, %p90;
	mul.wide.s32 	%rd73, %r1697, 4;
	add.s64 	%rd74, %rd2, %rd73;
	st.global.u32 	[%rd74], %r1257;
	shr.u32 	%r1258, %r1363, 2;
	xor.b32  	%r1259, %r1258, %r1363;
	shl.b32 	%r1260, %r701, 4;
	shl.b32 	%r1261, %r1259, 1;
	xor.b32  	%r1262, %r1261, %r1260;
	xor.b32  	%r1263, %r1262, %r1259;
	xor.b32  	%r702, %r1263, %r701;
	add.s32 	%r1264, %r1699, %r702;
	cvt.rn.f32.u32 	%f97, %r1264;
	fma.rn.f32 	%f98, %f97, 0f2F800000, 0f2F000000;
	ld.global.f32 	%f99, [%rd123+-4];
	ld.global.f32 	%f100, [%rd20];
	sub.f32 	%f101, %f99, %f100;
	ld.global.f32 	%f102, [%rd1];
	sub.f32 	%f103, %f102, %f100;
	div.rn.f32 	%f104, %f101, %f103;
	sqrt.rn.f32 	%f105, %f104;
	sub.f32 	%f106, %f95, %f105;
	setp.lt.f32 	%p91, %f98, %f106;
	selp.u32 	%r1265, 1, 0, %p91;
	add.s64 	%rd76, %rd74, %rd75;
	st.global.u32 	[%rd76], %r1265;
	shr.u32 	%r1266, %r1684, 2;
	xor.b32  	%r1267, %r1266, %r1684;
	shl.b32 	%r1268, %r702, 4;
	shl.b32 	%r1269, %r1267, 1;
	xor.b32  	%r1270, %r1269, %r1268;
	xor.b32  	%r1271, %r1270, %r1267;
	xor.b32  	%r703, %r1271, %r702;
	add.s32 	%r1272, %r1699, %r703;
	add.s32 	%r1273, %r1272, 362437;
	cvt.rn.f32.u32 	%f107, %r1273;
	fma.rn.f32 	%f108, %f107, 0f2F800000, 0f2F000000;
	ld.global.f32 	%f109, [%rd123];
	ld.global.f32 	%f110, [%rd20];
	sub.f32 	%f111, %f109, %f110;
	ld.global.f32 	%f112, [%rd1];
	sub.f32 	%f113, %f112, %f110;
	div.rn.f32 	%f114, %f111, %f113;
	sqrt.rn.f32 	%f115, %f114;
	sub.f32 	%f116, %f95, %f115;
	setp.lt.f32 	%p92, %f108, %f116;
	selp.u32 	%r1274, 1, 0, %p92;
	add.s64 	%rd77, %rd76, %rd75;
	st.global.u32 	[%rd77], %r1274;
	shr.u32 	%r1275, %r1683, 2;
	xor.b32  	%r1276, %r1275, %r1683;
	shl.b32 	%r1277, %r703, 4;
	shl.b32 	%r1278, %r1276, 1;
	xor.b32  	%r1279, %r1278, %r1277;
	xor.b32  	%r1280, %r1279, %r1276;
	xor.b32  	%r1682, %r1280, %r703;
	add.s32 	%r1281, %r1699, %r1682;
	add.s32 	%r1282, %r1281, 724874;
	cvt.rn.f32.u32 	%f117, %r1282;
	fma.rn.f32 	%f118, %f117, 0f2F800000, 0f2F000000;
	ld.global.f32 	%f119, [%rd123+4];
	ld.global.f32 	%f120, [%rd20];
	sub.f32 	%f121, %f119, %f120;
	ld.global.f32 	%f122, [%rd1];
	sub.f32 	%f123, %f122, %f120;
	div.rn.f32 	%f124, %f121, %f123;
	sqrt.rn.f32 	%f125, %f124;
	sub.f32 	%f126, %f95, %f125;
	setp.lt.f32 	%p93, %f118, %f126;
	selp.u32 	%r1283, 1, 0, %p93;
	add.s64 	%rd78, %rd77, %rd75;
	st.global.u32 	[%rd78], %r1283;
	add.s32 	%r1699, %r1699, 1449748;
	add.s32 	%r1698, %r1698, 4;
	add.s32 	%r1697, %r1697, %r671;
	add.s64 	%rd123, %rd123, 16;
	setp.eq.s32 	%p94, %r1698, 0;
	mov.u32 	%r1683, %r703;
	mov.u32 	%r1684, %r702;
	mov.u32 	%r1363, %r701;
	mov.u32 	%r1364, %r696;
	@%p94 bra 	$L__BB4_154;
	bra.uni 	$L__BB4_153;
$L__BB4_154:
	add.s32 	%r1681, %r1699, -724874;
	and.b32  	%r1696, %r756, 2147483644;
	mov.u32 	%r1684, %r702;
	mov.u32 	%r1363, %r701;
	mov.u32 	%r1364, %r696;
$L__BB4_155:
	setp.eq.s32 	%p95, %r668, 0;
	@%p95 bra 	$L__BB4_160;
	setp.eq.s32 	%p96, %r668, 1;
	@%p96 bra 	$L__BB4_158;
	shr.u32 	%r1284, %r1364, 2;
	xor.b32  	%r1285, %r1284, %r1364;
	shl.b32 	%r1286, %r1682, 4;
	shl.b32 	%r1287, %r1285, 1;
	xor.b32  	%r1288, %r1287, %r1286;
	xor.b32  	%r1289, %r1288, %r1285;
	xor.b32  	%r1290, %r1289, %r1682;
	add.s32 	%r1291, %r1681, %r1290;
	add.s32 	%r1292, %r1291, 362437;
	cvt.rn.f32.u32 	%f127, %r1292;
	fma.rn.f32 	%f128, %f127, 0f2F800000, 0f2F000000;
	mul.wide.u32 	%rd79, %r1696, 4;
	add.s64 	%rd80, %rd1, %rd79;
	ld.global.f32 	%f129, [%rd80];
	ld.global.f32 	%f130, [%rd20];
	sub.f32 	%f131, %f129, %f130;
	ld.global.f32 	%f132, [%rd1];
	sub.f32 	%f133, %f132, %f130;
	div.rn.f32 	%f134, %f131, %f133;
	sqrt.rn.f32 	%f135, %f134;
	mov.f32 	%f136, 0f3F800000;
	sub.f32 	%f137, %f136, %f135;
	setp.lt.f32 	%p97, %f128, %f137;
	selp.u32 	%r1293, 1, 0, %p97;
	mad.lo.s32 	%r1294, %r1696, %r755, %r3;
	mul.wide.s32 	%rd81, %r1294, 4;
	add.s64 	%rd82, %rd2, %rd81;
	st.global.u32 	[%rd82], %r1293;
	shr.u32 	%r1295, %r1363, 2;
	xor.b32  	%r1296, %r1295, %r1363;
	shl.b32 	%r1297, %r1290, 4;
	shl.b32 	%r1298, %r1296, 1;
	xor.b32  	%r1299, %r1298, %r1297;
	xor.b32  	%r1300, %r1299, %r1296;
	xor.b32  	%r1682, %r1300, %r1290;
	add.s32 	%r1681, %r1681, 724874;
	add.s32 	%r1301, %r1682, %r1681;
	cvt.rn.f32.u32 	%f138, %r1301;
	fma.rn.f32 	%f139, %f138, 0f2F800000, 0f2F000000;
	ld.global.f32 	%f140, [%rd80+4];
	ld.global.f32 	%f141, [%rd20];
	sub.f32 	%f142, %f140, %f141;
	ld.global.f32 	%f143, [%rd1];
	sub.f32 	%f144, %f143, %f141;
	div.rn.f32 	%f145, %f142, %f144;
	sqrt.rn.f32 	%f146, %f145;
	sub.f32 	%f147, %f136, %f146;
	setp.lt.f32 	%p98, %f139, %f147;
	selp.u32 	%r1302, 1, 0, %p98;
	mul.wide.s32 	%rd83, %r755, 4;
	add.s64 	%rd84, %rd82, %rd83;
	st.global.u32 	[%rd84], %r1302;
	add.s32 	%r1696, %r1696, 2;
	mov.u32 	%r1364, %r1684;
$L__BB4_158:
	and.b32  	%r1303, %r756, 1;
	setp.eq.b32 	%p99, %r1303, 1;
	not.pred 	%p100, %p99;
	@%p100 bra 	$L__BB4_160;
	shr.u32 	%r1304, %r1364, 2;
	xor.b32  	%r1305, %r1304, %r1364;
	shl.b32 	%r1306, %r1682, 4;
	shl.b32 	%r1307, %r1305, 1;
	xor.b32  	%r1308, %r1307, %r1306;
	xor.b32  	%r1309, %r1308, %r1305;
	xor.b32  	%r1310, %r1309, %r1682;
	add.s32 	%r1311, %r1681, %r1310;
	add.s32 	%r1312, %r1311, 362437;
	cvt.rn.f32.u32 	%f148, %r1312;
	fma.rn.f32 	%f149, %f148, 0f2F800000, 0f2F000000;
	mul.wide.u32 	%rd85, %r1696, 4;
	add.s64 	%rd86, %rd1, %rd85;
	ld.global.f32 	%f150, [%rd86];
	ld.global.f32 	%f151, [%rd20];
	sub.f32 	%f152, %f150, %f151;
	ld.global.f32 	%f153, [%rd1];
	sub.f32 	%f154, %f153, %f151;
	div.rn.f32 	%f155, %f152, %f154;
	sqrt.rn.f32 	%f156, %f155;
	mov.f32 	%f157, 0f3F800000;
	sub.f32 	%f158, %f157, %f156;
	setp.lt.f32 	%p101, %f149, %f158;
	selp.u32 	%r1313, 1, 0, %p101;
	mad.lo.s32 	%r1314, %r1696, %r755, %r3;
	mul.wide.s32 	%rd87, %r1314, 4;
	add.s64 	%rd88, %rd2, %rd87;
	st.global.u32 	[%rd88], %r1313;
$L__BB4_160:
	setp.lt.u32 	%p102, %r756, 4;
	mov.b32 	%r1718, 0;
	mov.b32 	%r1713, -1;
	@%p102 bra 	$L__BB4_179;
	and.b32  	%r1718, %r756, 2147483644;
	neg.s32 	%r1710, %r1718;
	add.s32 	%r1320, %r1, %r755;
	add.s32 	%r1708, %r1320, %r2;
	shl.b32 	%r690, %r755, 2;
	shl.b32 	%r1321, %r755, 1;
	add.s32 	%r1707, %r3, %r1321;
	mad.lo.s32 	%r1706, %r755, 3, %r3;
	mov.b32 	%r1713, -1;
	mov.b32 	%r1709, 1;
	mul.wide.s32 	%rd25, %r755, 4;
	mov.u32 	%r1705, %r3;
$L__BB4_162:
	mul.wide.s32 	%rd89, %r1705, 4;
	add.s64 	%rd24, %rd2, %rd89;
	ld.global.u32 	%r1322, [%rd24];
	setp.ne.s32 	%p103, %r1322, 1;
	@%p103 bra 	$L__BB4_166;
	setp.ne.s32 	%p104, %r1713, -1;
	@%p104 bra 	$L__BB4_165;
	add.s64 	%rd93, %rd4, %rd89;
	ld.global.f32 	%f165, [%rd93];
	add.s32 	%r1713, %r1709, -1;
	bra.uni 	$L__BB4_166;
$L__BB4_165:
	add.s64 	%rd91, %rd4, %rd89;
	ld.global.f32 	%f9, [%rd91];
	st.global.f32 	[%rd91], %f165;
	mov.f32 	%f165, %f9;
$L__BB4_166:
	add.s64 	%rd26, %rd24, %rd25;
	ld.global.u32 	%r1323, [%rd26];
	setp.ne.s32 	%p105, %r1323, 1;
	@%p105 bra 	$L__BB4_170;
	setp.eq.s32 	%p106, %r1713, -1;
	@%p106 bra 	$L__BB4_169;
	mul.wide.s32 	%rd94, %r1708, 4;
	add.s64 	%rd95, %rd4, %rd94;
	ld.global.f32 	%f11, [%rd95];
	st.global.f32 	[%rd95], %f165;
	mov.f32 	%f165, %f11;
	bra.uni 	$L__BB4_170;
$L__BB4_169:
	mul.wide.s32 	%rd96, %r1708, 4;
	add.s64 	%rd97, %rd4, %rd96;
	ld.global.f32 	%f165, [%rd97];
	mov.u32 	%r1713, %r1709;
$L__BB4_170:
	add.s64 	%rd27, %rd26, %rd25;
	ld.global.u32 	%r1324, [%rd27];
	setp.ne.s32 	%p107, %r1324, 1;
	@%p107 bra 	$L__BB4_174;
	setp.eq.s32 	%p108, %r1713, -1;
	@%p108 bra 	$L__BB4_173;
	mul.wide.s32 	%rd98, %r1707, 4;
	add.s64 	%rd99, %rd4, %rd98;
	ld.global.f32 	%f14, [%rd99];
	st.global.f32 	[%rd99], %f165;
	mov.f32 	%f165, %f14;
	bra.uni 	$L__BB4_174;
$L__BB4_173:
	mul.wide.s32 	%rd100, %r1707, 4;
	add.s64 	%rd101, %rd4, %rd100;
	ld.global.f32 	%f165, [%rd101];
	add.s32 	%r1713, %r1709, 1;
$L__BB4_174:
	add.s64 	%rd102, %rd27, %rd25;
	ld.global.u32 	%r1325, [%rd102];
	setp.ne.s32 	%p109, %r1325, 1;
	@%p109 bra 	$L__BB4_178;
	setp.eq.s32 	%p110, %r1713, -1;
	@%p110 bra 	$L__BB4_177;
	mul.wide.s32 	%rd103, %r1706, 4;
	add.s64 	%rd104, %rd4, %rd103;
	ld.global.f32 	%f17, [%rd104];
	st.global.f32 	[%rd104], %f165;
	mov.f32 	%f165, %f17;
	bra.uni 	$L__BB4_178;
$L__BB4_177:
	mul.wide.s32 	%rd105, %r1706, 4;
	add.s64 	%rd106, %rd4, %rd105;
	ld.global.f32 	%f165, [%rd106];
	add.s32 	%r1713, %r1709, 2;
$L__BB4_178:
	add.s32 	%r1710, %r1710, 4;
	add.s32 	%r1709, %r1709, 4;
	add.s32 	%r1708, %r1708, %r690;
	add.s32 	%r1707, %r1707, %r690;
	add.s32 	%r1706, %r1706, %r690;
	add.s32 	%r1705, %r1705, %r690;
	setp.ne.s32 	%p111, %r1710, 0;
	@%p111 bra 	$L__BB4_162;
$L__BB4_179:
	setp.eq.s32 	%p112, %r668, 0;
	@%p112 bra 	$L__BB4_186;
	mad.lo.s32 	%r1326, %r1718, %r755, %r1;
	add.s32 	%r1720, %r1326, %r2;
	neg.s32 	%r1719, %r668;
$L__BB4_181:
	.pragma "nounroll";
	mul.wide.s32 	%rd107, %r1720, 4;
	add.s64 	%rd108, %rd2, %rd107;
	ld.global.u32 	%r1327, [%rd108];
	setp.ne.s32 	%p113, %r1327, 1;
	@%p113 bra 	$L__BB4_185;
	setp.eq.s32 	%p114, %r1713, -1;
	@%p114 bra 	$L__BB4_184;
	add.s64 	%rd110, %rd4, %rd107;
	ld.global.f32 	%f23, [%rd110];
	st.global.f32 	[%rd110], %f165;
	mov.f32 	%f165, %f23;
	bra.uni 	$L__BB4_185;
$L__BB4_184:
	add.s64 	%rd112, %rd4, %rd107;
	ld.global.f32 	%f165, [%rd112];
	mov.u32 	%r1713, %r1718;
$L__BB4_185:
	add.s32 	%r1718, %r1718, 1;
	add.s32 	%r1720, %r1720, %r755;
	add.s32 	%r1719, %r1719, 1;
	setp.ne.s32 	%p115, %r1719, 0;
	@%p115 bra 	$L__BB4_181;
$L__BB4_186:
	setp.eq.s32 	%p116, %r1713, -1;
	@%p116 bra 	$L__BB4_188;
	mad.lo.s32 	%r1328, %r1713, %r755, %r3;
	mul.wide.s32 	%rd113, %r1328, 4;
	add.s64 	%rd114, %rd4, %rd113;
	st.global.f32 	[%rd114], %f165;
$L__BB4_188:
	ld.param.u32 	%r1337, [grow_param_1];
	bar.sync 	0;
	setp.eq.s32 	%p117, %r1337, 0;
	@%p117 bra 	$L__BB4_197;
	ld.param.u32 	%r1338, [grow_param_1];
	mul.lo.s32 	%r1330, %r1338, %r1338;
	mul.lo.s32 	%r742, %r1330, %r3;
	max.u32 	%r743, %r1330, 1;
	and.b32  	%r744, %r743, 5;
	setp.lt.u32 	%p118, %r1330, 8;
	mov.b32 	%r1728, 0;
	@%p118 bra 	$L__BB4_192;
	and.b32  	%r1728, %r743, -8;
	neg.s32 	%r1726, %r1728;
	add.s64 	%rd28, %rd3, 16;
	mov.u32 	%r1725, %r742;
$L__BB4_191:
	.pragma "nounroll";
	mul.wide.s32 	%rd115, %r1725, 4;
	add.s64 	%rd116, %rd28, %rd115;
	mov.b32 	%r1331, 0;
	st.global.u32 	[%rd116+-16], %r1331;
	st.global.u32 	[%rd116+-12], %r1331;
	st.global.u32 	[%rd116+-8], %r1331;
	st.global.u32 	[%rd116+-4], %r1331;
	st.global.u32 	[%rd116], %r1331;
	st.global.u32 	[%rd116+4], %r1331;
	st.global.u32 	[%rd116+8], %r1331;
	st.global.u32 	[%rd116+12], %r1331;
	add.s32 	%r1726, %r1726, 8;
	add.s32 	%r1725, %r1725, 8;
	setp.ne.s32 	%p119, %r1726, 0;
	@%p119 bra 	$L__BB4_191;
$L__BB4_192:
	setp.eq.s32 	%p120, %r744, 0;
	@%p120 bra 	$L__BB4_197;
	setp.lt.u32 	%p121, %r744, 4;
	@%p121 bra 	$L__BB4_195;
	add.s32 	%r1332, %r1728, %r742;
	mul.wide.s32 	%rd117, %r1332, 4;
	add.s64 	%rd118, %rd3, %rd117;
	mov.b32 	%r1333, 0;
	st.global.u32 	[%rd118], %r1333;
	st.global.u32 	[%rd118+4], %r1333;
	st.global.u32 	[%rd118+8], %r1333;
	st.global.u32 	[%rd118+12], %r1333;
	add.s32 	%r1728, %r1728, 4;
$L__BB4_195:
	and.b32  	%r1334, %r743, 1;
	setp.eq.b32 	%p122, %r1334, 1;
	not.pred 	%p123, %p122;
	@%p123 bra 	$L__BB4_197;
	add.s32 	%r1335, %r1728, %r742;
	mul.wide.s32 	%rd119, %r1335, 4;
	add.s64 	%rd120, %rd3, %rd119;
	mov.b32 	%r1336, 0;
	st.global.u32 	[%rd120], %r1336;
$L__BB4_197:
	ret;

}
.func  (.param .align 16 .b8 func_retval0[16]) __internal_trig_reduction_slowpathd(
	.param .b64 __internal_trig_reduction_slowpathd_param_0
)
{
	.local .align 8 .b8 	__local_depot5[40];
	.reg .b64 	%SP;
	.reg .b64 	%SPL;
	.reg .pred 	%p<10>;
	.reg .b32 	%r<47>;
	.reg .b64 	%rd<74>;
	.reg .b64 	%fd<5>;

	mov.u64 	%SPL, __local_depot5;
	ld.param.f64 	%fd4, [__internal_trig_reduction_slowpathd_param_0];
	add.u64 	%rd1, %SPL, 0;
	{
	.reg .b32 %temp; 
	mov.b64 	{%temp, %r1}, %fd4;
	}
	shr.u32 	%r2, %r1, 20;
	and.b32  	%r3, %r2, 2047;
	setp.eq.s32 	%p1, %r3, 2047;
	mov.b32 	%r46, 0;
	@%p1 bra 	$L__BB5_9;
	add.s32 	%r20, %r3, -1024;
	mov.b64 	%rd20, %fd4;
	shl.b64 	%rd2, %rd20, 11;
	shr.u32 	%r4, %r20, 6;
	sub.s32 	%r45, 15, %r4;
	sub.s32 	%r21, 19, %r4;
	setp.lt.u32 	%p2, %r20, 128;
	selp.b32 	%r6, 18, %r21, %p2;
	setp.ge.s32 	%p3, %r45, %r6;
	mov.b64 	%rd70, 0;
	@%p3 bra 	$L__BB5_4;
	add.s32 	%r23, %r6, %r4;
	neg.s32 	%r43, %r23;
	or.b64  	%rd3, %rd2, -9223372036854775808;
	mov.b64 	%rd70, 0;
	mov.b32 	%r42, 0;
	mov.u64 	%rd25, __cudart_i2opi_d;
	mov.u32 	%r44, %r45;
$L__BB5_3:
	.pragma "nounroll";
	mul.wide.s32 	%rd22, %r42, 8;
	add.s64 	%rd23, %rd1, %rd22;
	mul.wide.s32 	%rd24, %r44, 8;
	add.s64 	%rd26, %rd25, %rd24;
	ld.global.nc.u64 	%rd27, [%rd26];
	{
	.reg .u32 %r0, %r1, %r2, %r3, %alo, %ahi, %blo, %bhi, %clo, %chi;
	mov.b64 	{%alo,%ahi}, %rd27;
	mov.b64 	{%blo,%bhi}, %rd3;
	mov.b64 	{%clo,%chi}, %rd70;
	mad.lo.cc.u32 	%r0, %alo, %blo, %clo;
	madc.hi.cc.u32 	%r1, %alo, %blo, %chi;
	madc.hi.u32 	%r2, %alo, %bhi, 0;
	mad.lo.cc.u32 	%r1, %alo, %bhi, %r1;
	madc.hi.cc.u32 	%r2, %ahi, %blo, %r2;
	madc.hi.u32 	%r3, %ahi, %bhi, 0;
	mad.lo.cc.u32 	%r1, %ahi, %blo, %r1;
	madc.lo.cc.u32 	%r2, %ahi, %bhi, %r2;
	addc.u32 	%r3, %r3, 0;
	mov.b64 	%rd28, {%r0,%r1};
	mov.b64 	%rd70, {%r2,%r3};
	}
	st.local.u64 	[%rd23], %rd28;
	add.s32 	%r44, %r44, 1;
	add.s32 	%r43, %r43, 1;
	add.s32 	%r42, %r42, 1;
	setp.ne.s32 	%p4, %r43, -15;
	mov.u32 	%r45, %r6;
	@%p4 bra 	$L__BB5_3;
$L__BB5_4:
	cvt.s64.s32 	%rd29, %r45;
	cvt.u64.u32 	%rd30, %r4;
	add.s64 	%rd31, %rd30, %rd29;
	shl.b64 	%rd32, %rd31, 3;
	add.s64 	%rd33, %rd1, %rd32;
	st.local.u64 	[%rd33+-120], %rd70;
	and.b32  	%r15, %r2, 63;
	ld.local.u64 	%rd72, [%rd1+16];
	ld.local.u64 	%rd71, [%rd1+24];
	setp.eq.s32 	%p5, %r15, 0;
	@%p5 bra 	$L__BB5_6;
	shl.b64 	%rd34, %rd71, %r15;
	shr.u64 	%rd35, %rd72, 1;
	xor.b32  	%r24, %r15, 63;
	shr.u64 	%rd36, %rd35, %r24;
	or.b64  	%rd71, %rd34, %rd36;
	ld.local.u64 	%rd37, [%rd1+8];
	shl.b64 	%rd38, %rd72, %r15;
	shr.u64 	%rd39, %rd37, 1;
	shr.u64 	%rd40, %rd39, %r24;
	or.b64  	%rd72, %rd38, %rd40;
$L__BB5_6:
	and.b32  	%r25, %r1, -2147483648;
	shr.u64 	%rd41, %rd71, 62;
	cvt.u32.u64 	%r26, %rd41;
	mov.b64 	{%r27, %r28}, %rd71;
	mov.b64 	{%r29, %r30}, %rd72;
	shf.l.wrap.b32 	%r31, %r30, %r27, 2;
	shf.l.wrap.b32 	%r32, %r27, %r28, 2;
	mov.b64 	%rd42, {%r31, %r32};
	shl.b64 	%rd43, %rd72, 2;
	shr.u64 	%rd44, %rd42, 63;
	cvt.u32.u64 	%r33, %rd44;
	add.s32 	%r34, %r33, %r26;
	setp.eq.s32 	%p6, %r25, 0;
	neg.s32 	%r35, %r34;
	selp.b32 	%r46, %r34, %r35, %p6;
	setp.gt.s64 	%p7, %rd42, -1;
	mov.b64 	%rd45, 0;
	{
	.reg .u32 %r0, %r1, %r2, %r3, %a0, %a1, %a2, %a3, %b0, %b1, %b2, %b3;
	mov.b64 	{%a0,%a1}, %rd45;
	mov.b64 	{%a2,%a3}, %rd45;
	mov.b64 	{%b0,%b1}, %rd43;
	mov.b64 	{%b2,%b3}, %rd42;
	sub.cc.u32 	%r0, %a0, %b0;
	subc.cc.u32 	%r1, %a1, %b1;
	subc.cc.u32 	%r2, %a2, %b2;
	subc.u32 	%r3, %a3, %b3;
	mov.b64 	%rd46, {%r0,%r1};
	mov.b64 	%rd47, {%r2,%r3};
	}
	xor.b32  	%r36, %r25, -2147483648;
	selp.b64 	%rd73, %rd42, %rd47, %p7;
	selp.b64 	%rd14, %rd43, %rd46, %p7;
	selp.b32 	%r17, %r25, %r36, %p7;
	clz.b64 	%r37, %rd73;
	cvt.u64.u32 	%rd15, %r37;
	setp.eq.s32 	%p8, %r37, 0;
	@%p8 bra 	$L__BB5_8;
	cvt.u32.u64 	%r38, %rd15;
	and.b32  	%r39, %r38, 63;
	shl.b64 	%rd48, %rd73, %r39;
	shr.u64 	%rd49, %rd14, 1;
	not.b32 	%r40, %r38;
	and.b32  	%r41, %r40, 63;
	shr.u64 	%rd50, %rd49, %r41;
	or.b64  	%rd73, %rd48, %rd50;
$L__BB5_8:
	mov.b64 	%rd51, -3958705157555305931;
	{
	.reg .u32 %r0, %r1, %r2, %r3, %alo, %ahi, %blo, %bhi;
	mov.b64 	{%alo,%ahi}, %rd73;
	mov.b64 	{%blo,%bhi}, %rd51;
	mul.lo.u32 	%r0, %alo, %blo;
	mul.hi.u32 	%r1, %alo, %blo;
	mad.lo.cc.u32 	%r1, %alo, %bhi, %r1;
	madc.hi.u32 	%r2, %alo, %bhi, 0;
	mad.lo.cc.u32 	%r1, %ahi, %blo, %r1;
	madc.hi.cc.u32 	%r2, %ahi, %blo, %r2;
	madc.hi.u32 	%r3, %ahi, %bhi, 0;
	mad.lo.cc.u32 	%r2, %ahi, %bhi, %r2;
	addc.u32 	%r3, %r3, 0;
	mov.b64 	%rd52, {%r0,%r1};
	mov.b64 	%rd53, {%r2,%r3};
	}
	setp.gt.s64 	%p9, %rd53, 0;
	{
	.reg .u32 %r0, %r1, %r2, %r3, %a0, %a1, %a2, %a3, %b0, %b1, %b2, %b3;
	mov.b64 	{%a0,%a1}, %rd52;
	mov.b64 	{%a2,%a3}, %rd53;
	mov.b64 	{%b0,%b1}, %rd52;
	mov.b64 	{%b2,%b3}, %rd53;
	add.cc.u32 	%r0, %a0, %b0;
	addc.cc.u32 	%r1, %a1, %b1;
	addc.cc.u32 	%r2, %a2, %b2;
	addc.u32 	%r3, %a3, %b3;
	mov.b64 	%rd54, {%r0,%r1};
	mov.b64 	%rd55, {%r2,%r3};
	}
	selp.b64 	%rd56, %rd55, %rd53, %p9;
	selp.s64 	%rd57, -1, 0, %p9;
	sub.s64 	%rd58, %rd57, %rd15;
	cvt.u64.u32 	%rd59, %r17;
	shl.b64 	%rd60, %rd59, 32;
	add.s64 	%rd61, %rd56, 1;
	shr.u64 	%rd62, %rd61, 10;
	add.s64 	%rd63, %rd62, 1;
	shr.u64 	%rd64, %rd63, 1;
	shl.b64 	%rd65, %rd58, 52;
	add.s64 	%rd66, %rd65, %rd64;
	add.s64 	%rd67, %rd66, 4602678819172646912;
	or.b64  	%rd68, %rd67, %rd60;
	mov.b64 	%fd4, %rd68;
$L__BB5_9:
	st.param.f64 	[func_retval0], %fd4;
	st.param.b32 	[func_retval0+8], %r46;
	ret;

}


// ===== COMPILED SASS (sm_100) =====

	.target	sm_100

	.elftype	@"ET_EXEC"


//--------------------- .note.nv.tkinfo           --------------------------
	.section	.note.nv.tkinfo,"",@"SHT_NOTE"
	.sectionflags	@"SHF_NOTE_NV_TKINFO"
	.tkinfo
        /*0018*/ 	.word	0x00000002
        /*0030*/ 	.string	""
        /*0030*/ 	.string	"ptxas"
        /*0030*/ 	.string	"Cuda compilation tools, release 13.0, V13.0.88"
        /*0030*/ 	.string	"Build cuda_13.0.r13.0/compiler.36424714_0"
        /*0030*/ 	.string	"-arch sm_100 -m 64 "



//--------------------- .note.nv.cuinfo           --------------------------
	.section	.note.nv.cuinfo,"",@"SHT_NOTE"
	.sectionflags	@"SHF_NOTE_NV_CUINFO"
        /*0018*/ 	.short	0x0002
        /*001a*/ 	.short	0x0064
        /*001c*/ 	.short	0x0082
	.zero		2


//--------------------- .nv.info                  --------------------------
	.section	.nv.info,"",@"SHT_CUDA_INFO"
	.align	4


	//----- nvinfo : EIATTR_REGCOUNT
	.align		4
        /*0000*/ 	.byte	0x04, 0x2f
        /*0002*/ 	.short	(.L_12 - .L_11)
	.align		4
.L_11:
        /*0004*/ 	.word	index@(implantCoeffs)
        /*0008*/ 	.word	0x0000001b


	//----- nvinfo : EIATTR_FRAME_SIZE
	.align		4
.L_12:
        /*000c*/ 	.byte	0x04, 0x11
        /*000e*/ 	.short	(.L_14 - .L_13)
	.align		4
.L_13:
        /*0010*/ 	.word	index@(implantCoeffs)
        /*0014*/ 	.word	0x00000000


	//----- nvinfo : EIATTR_REGCOUNT
	.align		4
.L_14:
        /*0018*/ 	.byte	0x04, 0x2f
        /*001a*/ 	.short	(.L_16 - .L_15)
	.align		4
.L_15:
        /*001c*/ 	.word	index@(createCosineMatrix)
        /*0020*/ 	.word	0x00000020


	//----- nvinfo : EIATTR_FRAME_SIZE
	.align		4
.L_16:
        /*0024*/ 	.byte	0x04, 0x11
        /*0026*/ 	.short	(.L_18 - .L_17)
	.align		4
.L_17:
        /*0028*/ 	.word	index@($createCosineMatrix$__internal_trig_reduction_slowpathd)
        /*002c*/ 	.word	0x00000028


	//----- nvinfo : EIATTR_FRAME_SIZE
	.align		4
.L_18:
        /*0030*/ 	.byte	0x04, 0x11
        /*0032*/ 	.short	(.L_20 - .L_19)
	.align		4
.L_19:
        /*0034*/ 	.word	index@($__internal_5_$__cuda_sm3x_div_rn_noftz_f32_slowpath)
        /*0038*/ 	.word	0x00000028


	//----- nvinfo : EIATTR_FRAME_SIZE
	.align		4
.L_20:
        /*003c*/ 	.byte	0x04, 0x11
        /*003e*/ 	.short	(.L_22 - .L_21)
	.align		4
.L_21:
        /*0040*/ 	.word	index@($__internal_4_$__cuda_sm20_sqrt_rn_f32_slowpath)
        /*0044*/ 	.word	0x00000028


	//----- nvinfo : EIATTR_FRAME_SIZE
	.align		4
.L_22:
        /*0048*/ 	.byte	0x04, 0x11
        /*004a*/ 	.short	(.L_24 - .L_23)
	.align		4
.L_23:
        /*004c*/ 	.word	index@($__internal_3_$__cuda_sm20_rcp_rn_f32_slowpath)
        /*0050*/ 	.word	0x00000028


	//----- nvinfo : EIATTR_FRAME_SIZE
	.align		4
.L_24:
        /*0054*/ 	.byte	0x04, 0x11
        /*0056*/ 	.short	(.L_26 - .L_25)
	.align		4
.L_25:
        /*0058*/ 	.word	index@($__internal_2_$__cuda_sm20_div_rn_f64_full)
        /*005c*/ 	.word	0x00000028


	//----- nvinfo : EIATTR_FRAME_SIZE
	.align		4
.L_26:
        /*0060*/ 	.byte	0x04, 0x11
        /*0062*/ 	.short	(.L_28 - .L_27)
	.align		4
.L_27:
        /*0064*/ 	.word	index@(createCosineMatrix)
        /*0068*/ 	.word	0x00000028


	//----- nvinfo : EIATTR_REGCOUNT
	.align		4
.L_28:
        /*006c*/ 	.byte	0x04, 0x2f
        /*006e*/ 	.short	(.L_30 - .L_29)
	.align		4
.L_29:
        /*0070*/ 	.word	index@(extractCoeffs)
        /*0074*/ 	.word	0x00000019


	//----- nvinfo : EIATTR_FRAME_SIZE
	.align		4
.L_30:
        /*0078*/ 	.byte	0x04, 0x11
        /*007a*/ 	.short	(.L_32 - .L_31)
	.align		4
.L_31:
        /*007c*/ 	.word	index@(extractCoeffs)
        /*0080*/ 	.word	0x00000000


	//----- nvinfo : EIATTR_REGCOUNT
	.align		4
.L_32:
        /*0084*/ 	.byte	0x04, 0x2f
        /*0086*/ 	.short	(.L_34 - .L_33)
	.align		4
.L_33:
        /*0088*/ 	.word	index@(generateCoefficients)
        /*008c*/ 	.word	0x0000001f


	//----- nvinfo : EIATTR_FRAME_SIZE
	.align		4
.L_34:
        /*0090*/ 	.byte	0x04, 0x11
        /*0092*/ 	.short	(.L_36 - .L_35)
	.align		4
.L_35:
        /*0094*/ 	.word	index@(generateCoefficients)
        /*0098*/ 	.word	0x00000030


	//----- nvinfo : EIATTR_REGCOUNT
	.align		4
.L_36:
        /*009c*/ 	.byte	0x04, 0x2f
        /*009e*/ 	.short	(.L_38 - .L_37)
	.align		4
.L_37:
        /*00a0*/ 	.word	index@(grow)
        /*00a4*/ 	.word	0x00000020


	//----- nvinfo : EIATTR_FRAME_SIZE
	.align		4
.L_38:
        /*00a8*/ 	.byte	0x04, 0x11
        /*00aa*/ 	.short	(.L_40 - .L_39)
	.align		4
.L_39:
        /*00ac*/ 	.word	index@($__internal_1_$__cuda_sm3x_div_rn_noftz_f32_slowpath)
        /*00b0*/ 	.word	0x00000030


	//----- nvinfo : EIATTR_FRAME_SIZE
	.align		4
.L_40:
        /*00b4*/ 	.byte	0x04, 0x11
        /*00b6*/ 	.short	(.L_42 - .L_41)
	.align		4
.L_41:
        /*00b8*/ 	.word	index@($__internal_0_$__cuda_sm20_sqrt_rn_f32_slowpath)
        /*00bc*/ 	.word	0x00000030


	//----- nvinfo : EIATTR_FRAME_SIZE
	.align		4
.L_42:
        /*00c0*/ 	.byte	0x04, 0x11
        /*00c2*/ 	.short	(.L_44 - .L_43)
	.align		4
.L_43:
        /*00c4*/ 	.word	index@(grow)
        /*00c8*/ 	.word	0x00000030


	//----- nvinfo : EIATTR_MIN_STACK_SIZE
	.align		4
.L_44:
        /*00cc*/ 	.byte	0x04, 0x12
        /*00ce*/ 	.short	(.L_46 - .L_45)
	.align		4
.L_45:
        /*00d0*/ 	.word	index@(grow)
        /*00d4*/ 	.word	0x00000030


	//----- nvinfo : EIATTR_MIN_STACK_SIZE
	.align		4
.L_46:
        /*00d8*/ 	.byte	0x04, 0x12
        /*00da*/ 	.short	(.L_48 - .L_47)
	.align		4
.L_47:
        /*00dc*/ 	.word	index@(generateCoefficients)
        /*00e0*/ 	.word	0x00000030


	//----- nvinfo : EIATTR_MIN_STACK_SIZE
	.align		4
.L_48:
        /*00e4*/ 	.byte	0x04, 0x12
        /*00e6*/ 	.short	(.L_50 - .L_49)
	.align		4
.L_49:
        /*00e8*/ 	.word	index@(extractCoeffs)
        /*00ec*/ 	.word	0x00000000


	//----- nvinfo : EIATTR_MIN_STACK_SIZE
	.align		4
.L_50:
        /*00f0*/ 	.byte	0x04, 0x12
        /*00f2*/ 	.short	(.L_52 - .L_51)
	.align		4
.L_51:
        /*00f4*/ 	.word	index@(createCosineMatrix)
        /*00f8*/ 	.word	0x00000028


	//----- nvinfo : EIATTR_MIN_STACK_SIZE
	.align		4
.L_52:
        /*00fc*/ 	.byte	0x04, 0x12
        /*00fe*/ 	.short	(.L_54 - .L_53)
	.align		4
.L_53:
        /*0100*/ 	.word	index@(implantCoeffs)
        /*0104*/ 	.word	0x00000000
.L_54:


//--------------------- .nv.compat                --------------------------
	.section	.nv.compat,"",@"SHT_CUDA_COMPAT_INFO"
	.align	4
        /*0000*/ 	.byte	0x02, 0x09, 0x00, 0x00, 0x02, 0x02, 0x01, 0x00, 0x02, 0x05, 0x05, 0x00, 0x03, 0x07, 0x01, 0x01
        /*0010*/ 	.byte	0x02, 0x03, 0x00, 0x00, 0x02, 0x06, 0x01, 0x00, 0x04, 0x0b, 0x08, 0x00, 0x01, 0x00, 0x00, 0x00
        /*0020*/ 	.byte	0x00, 0x00, 0x00, 0x00


//--------------------- .nv.info.grow             --------------------------
	.section	.nv.info.grow,"",@"SHT_CUDA_INFO"
	.sectionflags	@""
	.align	4


	//----- nvinfo : EIATTR_CUDA_API_VERSION
	.align		4
        /*0000*/ 	.byte	0x04, 0x37
        /*0002*/ 	.short	(.L_56 - .L_55)
.L_55:
        /*0004*/ 	.word	0x00000082


	//----- nvinfo : EIATTR_KPARAM_INFO
	.align		4
.L_56:
        /*0008*/ 	.byte	0x04, 0x17
        /*000a*/ 	.short	(.L_58 - .L_57)
.L_57:
        /*000c*/ 	.word	0x00000000
        /*0010*/ 	.short	0x000a
        /*0012*/ 	.short	0x0040
        /*0014*/ 	.byte	0x00, 0xf0, 0x11, 0x00


	//----- nvinfo : EIATTR_KPARAM_INFO
	.align		4
.L_58:
        /*0018*/ 	.byte	0x04, 0x17
        /*001a*/ 	.short	(.L_60 - .L_59)
.L_59:
        /*001c*/ 	.word	0x00000000
        /*0020*/ 	.short	0x0009
        /*0022*/ 	.short	0x0038
        /*0024*/ 	.byte	0x00, 0xf5, 0x21, 0x00


	//----- nvinfo : EIATTR_KPARAM_INFO
	.align		4
.L_60:
        /*0028*/ 	.byte	0x04, 0x17
        /*002a*/ 	.short	(.L_62 - .L_61)
.L_61:
        /*002c*/ 	.word	0x00000000
        /*0030*/ 	.short	0x0008
        /*0032*/ 	.short	0x0030
        /*0034*/ 	.byte	0x00, 0xf5, 0x21, 0x00


	//----- nvinfo : EIATTR_KPARAM_INFO
	.align		4
.L_62:
        /*0038*/ 	.byte	0x04, 0x17
        /*003a*/ 	.short	(.L_64 - .L_63)
.L_63:
        /*003c*/ 	.word	0x00000000
        /*0040*/ 	.short	0x0007
        /*0042*/ 	.short	0x002c
        /*0044*/ 	.byte	0x00, 0xf0, 0x11, 0x00


	//----- nvinfo : EIATTR_KPARAM_INFO
	.align		4
.L_64:
        /*0048*/ 	.byte	0x04, 0x17
        /*004a*/ 	.short	(.L_66 - .L_65)
.L_65:
        /*004c*/ 	.word	0x00000000
        /*0050*/ 	.short	0x0006
        /*0052*/ 	.short	0x0028
        /*0054*/ 	.byte	0x00, 0xf0, 0x11, 0x00


	//----- nvinfo : EIATTR_KPARAM_INFO
	.align		4
.L_66:
        /*0058*/ 	.byte	0x04, 0x17
        /*005a*/ 	.short	(.L_68 - .L_67)
.L_67:
        /*005c*/ 	.word	0x00000000
        /*0060*/ 	.short	0x0005
        /*0062*/ 	.short	0x0020
        /*0064*/ 	.byte	0x00, 0xf5, 0x21, 0x00


	//----- nvinfo : EIATTR_KPARAM_INFO
	.align		4
.L_68:
        /*0068*/ 	.byte	0x04, 0x17
        /*006a*/ 	.short	(.L_70 - .L_69)
.L_69:
        /*006c*/ 	.word	0x00000000
        /*0070*/ 	.short	0x0004
        /*0072*/ 	.short	0x0018
        /*0074*/ 	.byte	0x00, 0xf5, 0x21, 0x00


	//----- nvinfo : EIATTR_KPARAM_INFO
	.align		4
.L_70:
        /*0078*/ 	.byte	0x04, 0x17
        /*007a*/ 	.short	(.L_72 - .L_71)
.L_71:
        /*007c*/ 	.word	0x00000000
        /*0080*/ 	.short	0x0003
        /*0082*/ 	.short	0x0010
        /*0084*/ 	.byte	0x00, 0xf0, 0x11, 0x00


	//----- nvinfo : EIATTR_KPARAM_INFO
	.align		4
.L_72:
        /*0088*/ 	.byte	0x04, 0x17
        /*008a*/ 	.short	(.L_74 - .L_73)
.L_73:
        /*008c*/ 	.word	0x00000000
        /*0090*/ 	.short	0x0002
        /*0092*/ 	.short	0x000c
        /*0094*/ 	.byte	0x00, 0xf0, 0x11, 0x00


	//----- nvinfo : EIATTR_KPARAM_INFO
	.align		4
.L_74:
        /*0098*/ 	.byte	0x04, 0x17
        /*009a*/ 	.short	(.L_76 - .L_75)
.L_75:
        /*009c*/ 	.word	0x00000000
        /*00a0*/ 	.short	0x0001
        /*00a2*/ 	.short	0x0008
        /*00a4*/ 	.byte	0x00, 0xf0, 0x11, 0x00


	//----- nvinfo : EIATTR_KPARAM_INFO
	.align		4
.L_76:
        /*00a8*/ 	.byte	0x04, 0x17
        /*00aa*/ 	.short	(.L_78 - .L_77)
.L_77:
        /*00ac*/ 	.word	0x00000000
        /*00b0*/ 	.short	0x0000
        /*00b2*/ 	.short	0x0000
        /*00b4*/ 	.byte	0x00, 0xf5, 0x21, 0x00


	//----- nvinfo : EIATTR_SPARSE_MMA_MASK
	.align		4
.L_78:
        /*00b8*/ 	.byte	0x03, 0x50
        /*00ba*/ 	.short	0x0000


	//----- nvinfo : EIATTR_MAXREG_COUNT
	.align		4
        /*00bc*/ 	.byte	0x03, 0x1b
        /*00be*/ 	.short	0x00ff


	//----- nvinfo : EIATTR_NUM_BARRIERS
	.align		4
        /*00c0*/ 	.byte	0x02, 0x4c
        /*00c2*/ 	.byte	0x01
	.zero		1


	//----- nvinfo : EIATTR_MERCURY_ISA_VERSION
	.align		4
        /*00c4*/ 	.byte	0x03, 0x5f
        /*00c6*/ 	.short	0x0101


	//----- nvinfo : EIATTR_VRC_CTA_INIT_COUNT
	.align		4
        /*00c8*/ 	.byte	0x02, 0x4a
	.zero		1
	.zero		1


	//----- nvinfo : EIATTR_EXIT_INSTR_OFFSETS
	.align		4
        /*00cc*/ 	.byte	0x04, 0x1c
        /*00ce*/ 	.short	(.L_80 - .L_79)


	//   ....[0]....
.L_79:
        /*00d0*/ 	.word	0x00005ff0


	//   ....[1]....
        /*00d4*/ 	.word	0x000061d0


	//   ....[2]....
        /*00d8*/ 	.word	0x000062a0


	//   ....[3]....
        /*00dc*/ 	.word	0x000062f0


	//----- nvinfo : EIATTR_CRS_STACK_SIZE
	.align		4
.L_80:
        /*00e0*/ 	.byte	0x04, 0x1e
        /*00e2*/ 	.short	(.L_82 - .L_81)
.L_81:
        /*00e4*/ 	.word	0x00000000


	//----- nvinfo : EIATTR_CBANK_PARAM_SIZE
	.align		4
.L_82:
        /*00e8*/ 	.byte	0x03, 0x19
        /*00ea*/ 	.short	0x0044


	//----- nvinfo : EIATTR_PARAM_CBANK
	.align		4
        /*00ec*/ 	.byte	0x04, 0x0a
        /*00ee*/ 	.short	(.L_84 - .L_83)
	.align		4
.L_83:
        /*00f0*/ 	.word	index@(.nv.constant0.grow)
        /*00f4*/ 	.short	0x0380
        /*00f6*/ 	.short	0x0044


	//----- nvinfo : EIATTR_SW_WAR
	.align		4
.L_84:
        /*00f8*/ 	.byte	0x04, 0x36
        /*00fa*/ 	.short	(.L_86 - .L_85)
.L_85:
        /*00fc*/ 	.word	0x00000008
.L_86:


//--------------------- .nv.info.generateCoefficients --------------------------
	.section	.nv.info.generateCoefficients,"",@"SHT_CUDA_INFO"
	.sectionflags	@""
	.align	4


	//----- nvinfo : EIATTR_CUDA_API_VERSION
	.align		4
        /*0000*/ 	.byte	0x04, 0x37
        /*0002*/ 	.short	(.L_88 - .L_87)
.L_87:
        /*0004*/ 	.word	0x00000082


	//----- nvinfo : EIATTR_KPARAM_INFO
	.align		4
.L_88:
        /*0008*/ 	.byte	0x04, 0x17
        /*000a*/ 	.short	(.L_90 - .L_89)
.L_89:
        /*000c*/ 	.word	0x00000000
        /*0010*/ 	.short	0x0004
        /*0012*/ 	.short	0x001c
        /*0014*/ 	.byte	0x00, 0xf0, 0x11, 0x00


	//----- nvinfo : EIATTR_KPARAM_INFO
	.align		4
.L_90:
        /*0018*/ 	.byte	0x04, 0x17
        /*001a*/ 	.short	(.L_92 - .L_91)
.L_91:
        /*001c*/ 	.word	0x00000000
        /*0020*/ 	.short	0x0003
        /*0022*/ 	.short	0x0018
        /*0024*/ 	.byte	0x00, 0xf0, 0x11, 0x00


	//----- nvinfo : EIATTR_KPARAM_INFO
	.align		4
.L_92:
        /*0028*/ 	.byte	0x04, 0x17
        /*002a*/ 	.short	(.L_94 - .L_93)
.L_93:
        /*002c*/ 	.word	0x00000000
        /*0030*/ 	.short	0x0002
        /*0032*/ 	.short	0x0010
        /*0034*/ 	.byte	0x00, 0xf5, 0x21, 0x00


	//----- nvinfo : EIATTR_KPARAM_INFO
	.align		4
.L_94:
        /*0038*/ 	.byte	0x04, 0x17
        /*003a*/ 	.short	(.L_96 - .L_95)
.L_95:
        /*003c*/ 	.word	0x00000000
        /*0040*/ 	.short	0x0001
        /*0042*/ 	.short	0x0008
        /*0044*/ 	.byte	0x00, 0xf0, 0x11, 0x00


	//----- nvinfo : EIATTR_KPARAM_INFO
	.align		4
.L_96:
        /*0048*/ 	.byte	0x04, 0x17
        /*004a*/ 	.short	(.L_98 - .L_97)
.L_97:
        /*004c*/ 	.word	0x00000000
        /*0050*/ 	.short	0x0000
        /*0052*/ 	.short	0x0000
        /*0054*/ 	.byte	0x00, 0xf5, 0x21, 0x00


	//----- nvinfo : EIATTR_SPARSE_MMA_MASK
	.align		4
.L_98:
        /*0058*/ 	.byte	0x03, 0x50
        /*005a*/ 	.short	0x0000


	//----- nvinfo : EIATTR_MAXREG_COUNT
	.align		4
        /*005c*/ 	.byte	0x03, 0x1b
        /*005e*/ 	.short	0x00ff


	//----- nvinfo : EIATTR_MERCURY_ISA_VERSION
	.align		4
        /*0060*/ 	.byte	0x03, 0x5f
        /*0062*/ 	.short	0x0101


	//----- nvinfo : EIATTR_VRC_CTA_INIT_COUNT
	.align		4
        /*0064*/ 	.byte	0x02, 0x4a
	.zero		1
	.zero		1


	//----- nvinfo : EIATTR_EXIT_INSTR_OFFSETS
	.align		4
        /*0068*/ 	.byte	0x04, 0x1c
        /*006a*/ 	.short	(.L_100 - .L_99)


	//   ....[0]....
.L_99:
        /*006c*/ 	.word	0x000027f0


	//   ....[1]....
        /*0070*/ 	.word	0x00003210


	//   ....[2]....
        /*0074*/ 	.word	0x00003550


	//----- nvinfo : EIATTR_CRS_STACK_SIZE
	.align		4
.L_100:
        /*0078*/ 	.byte	0x04, 0x1e
        /*007a*/ 	.short	(.L_102 - .L_101)
.L_101:
        /*007c*/ 	.word	0x00000000


	//----- nvinfo : EIATTR_CBANK_PARAM_SIZE
	.align		4
.L_102:
        /*0080*/ 	.byte	0x03, 0x19
        /*0082*/ 	.short	0x0020


	//----- nvinfo : EIATTR_PARAM_CBANK
	.align		4
        /*0084*/ 	.byte	0x04, 0x0a
        /*0086*/ 	.short	(.L_104 - .L_103)
	.align		4
.L_103:
        /*0088*/ 	.word	index@(.nv.constant0.generateCoefficients)
        /*008c*/ 	.short	0x0380
        /*008e*/ 	.short	0x0020


	//----- nvinfo : EIATTR_SW_WAR
	.align		4
.L_104:
        /*0090*/ 	.byte	0x04, 0x36
        /*0092*/ 	.short	(.L_106 - .L_105)
.L_105:
        /*0094*/ 	.word	0x00000008
.L_106:


//--------------------- .nv.info.extractCoeffs    --------------------------
	.section	.nv.info.extractCoeffs,"",@"SHT_CUDA_INFO"
	.sectionflags	@""
	.align	4


	//----- nvinfo : EIATTR_CUDA_API_VERSION
	.align		4
        /*0000*/ 	.byte	0x04, 0x37
        /*0002*/ 	.short	(.L_108 - .L_107)
.L_107:
        /*0004*/ 	.word	0x00000082


	//----- nvinfo : EIATTR_KPARAM_INFO
	.align		4
.L_108:
        /*0008*/ 	.byte	0x04, 0x17
        /*000a*/ 	.short	(.L_110 - .L_109)
.L_109:
        /*000c*/ 	.word	0x00000000
        /*0010*/ 	.short	0x0003
        /*0012*/ 	.short	0x0014
        /*0014*/ 	.byte	0x00, 0xf0, 0x11, 0x00


	//----- nvinfo : EIATTR_KPARAM_INFO
	.align		4
.L_110:
        /*0018*/ 	.byte	0x04, 0x17
        /*001a*/ 	.short	(.L_112 - .L_111)
.L_111:
        /*001c*/ 	.word	0x00000000
        /*0020*/ 	.short	0x0002
        /*0022*/ 	.short	0x0010
        /*0024*/ 	.byte	0x00, 0xf0, 0x11, 0x00


	//----- nvinfo : EIATTR_KPARAM_INFO
	.align		4
.L_112:
        /*0028*/ 	.byte	0x04, 0x17
        /*002a*/ 	.short	(.L_114 - .L_113)
.L_113:
        /*002c*/ 	.word	0x00000000
        /*0030*/ 	.short	0x0001
        /*0032*/ 	.short	0x0008
        /*0034*/ 	.byte	0x00, 0xf5, 0x21, 0x00


	//----- nvinfo : EIATTR_KPARAM_INFO
	.align		4
.L_114:
        /*0038*/ 	.byte	0x04, 0x17
        /*003a*/ 	.short	(.L_116 - .L_115)
.L_115:
        /*003c*/ 	.word	0x00000000
        /*0040*/ 	.short	0x0000
        /*0042*/ 	.short	0x0000
        /*0044*/ 	.byte	0x00, 0xf5, 0x21, 0x00


	//----- nvinfo : EIATTR_SPARSE_MMA_MASK
	.align		4
.L_116:
        /*0048*/ 	.byte	0x03, 0x50
        /*004a*/ 	.short	0x0000


	//----- nvinfo : EIATTR_MAXREG_COUNT
	.align		4
        /*004c*/ 	.byte	0x03, 0x1b
        /*004e*/ 	.short	0x00ff


	//----- nvinfo : EIATTR_MERCURY_ISA_VERSION
	.align		4
        /*0050*/ 	.byte	0x03, 0x5f
        /*0052*/ 	.short	0x0101


	//----- nvinfo : EIATTR_VRC_CTA_INIT_COUNT
	.align		4
        /*0054*/ 	.byte	0x02, 0x4a
	.zero		1
	.zero		1


	//----- nvinfo : EIATTR_EXIT_INSTR_OFFSETS
	.align		4
        /*0058*/ 	.byte	0x04, 0x1c
        /*005a*/ 	.short	(.L_118 - .L_117)


	//   ....[0]....
.L_117:
        /*005c*/ 	.word	0x00000170


	//   ....[1]....
        /*0060*/ 	.word	0x00000790


	//----- nvinfo : EIATTR_CBANK_PARAM_SIZE
	.align		4
.L_118:
        /*0064*/ 	.byte	0x03, 0x19
        /*0066*/ 	.short	0x0018


	//----- nvinfo : EIATTR_PARAM_CBANK
	.align		4
        /*0068*/ 	.byte	0x04, 0x0a
        /*006a*/ 	.short	(.L_120 - .L_119)
	.align		4
.L_119:
        /*006c*/ 	.word	index@(.nv.constant0.extractCoeffs)
        /*0070*/ 	.short	0x0380
        /*0072*/ 	.short	0x0018


	//----- nvinfo : EIATTR_SW_WAR
	.align		4
.L_120:
        /*0074*/ 	.byte	0x04, 0x36
        /*0076*/ 	.short	(.L_122 - .L_121)
.L_121:
        /*0078*/ 	.word	0x00000008
.L_122:


//--------------------- .nv.info.createCosineMatrix --------------------------
	.section	.nv.info.createCosineMatrix,"",@"SHT_CUDA_INFO"
	.sectionflags	@""
	.align	4


	//----- nvinfo : EIATTR_CUDA_API_VERSION
	.align		4
        /*0000*/ 	.byte	0x04, 0x37
        /*0002*/ 	.short	(.L_124 - .L_123)
.L_123:
        /*0004*/ 	.word	0x00000082


	//----- nvinfo : EIATTR_KPARAM_INFO
	.align		4
.L_124:
        /*0008*/ 	.byte	0x04, 0x17
        /*000a*/ 	.short	(.L_126 - .L_125)
.L_125:
        /*000c*/ 	.word	0x00000000
        /*0010*/ 	.short	0x0001
        /*0012*/ 	.short	0x0008
        /*0014*/ 	.byte	0x00, 0xf0, 0x11, 0x00


	//----- nvinfo : EIATTR_KPARAM_INFO
	.align		4
.L_126:
        /*0018*/ 	.byte	0x04, 0x17
        /*001a*/ 	.short	(.L_128 - .L_127)
.L_127:
        /*001c*/ 	.word	0x00000000
        /*0020*/ 	.short	0x0000
        /*0022*/ 	.short	0x0000
        /*0024*/ 	.byte	0x00, 0xf5, 0x21, 0x00


	//----- nvinfo : EIATTR_SPARSE_MMA_MASK
	.align		4
.L_128:
        /*0028*/ 	.byte	0x03, 0x50
        /*002a*/ 	.short	0x0000


	//----- nvinfo : EIATTR_MAXREG_COUNT
	.align		4
        /*002c*/ 	.byte	0x03, 0x1b
        /*002e*/ 	.short	0x00ff


	//----- nvinfo : EIATTR_MERCURY_ISA_VERSION
	.align		4
        /*0030*/ 	.byte	0x03, 0x5f
        /*0032*/ 	.short	0x0101


	//----- nvinfo : EIATTR_VRC_CTA_INIT_COUNT
	.align		4
        /*0034*/ 	.byte	0x02, 0x4a
	.zero		1
	.zero		1


	//----- nvinfo : EIATTR_EXIT_INSTR_OFFSETS
	.align		4
        /*0038*/ 	.byte	0x04, 0x1c
        /*003a*/ 	.short	(.L_130 - .L_129)


	//   ....[0]....
.L_129:
        /*003c*/ 	.word	0x00000080


	//   ....[1]....
        /*0040*/ 	.word	0x00000b60


	//----- nvinfo : EIATTR_CRS_STACK_SIZE
	.align		4
.L_130:
        /*0044*/ 	.byte	0x04, 0x1e
        /*0046*/ 	.short	(.L_132 - .L_131)
.L_131:
        /*0048*/ 	.word	0x00000000


	//----- nvinfo : EIATTR_CBANK_PARAM_SIZE
	.align		4
.L_132:
        /*004c*/ 	.byte	0x03, 0x19
        /*004e*/ 	.short	0x000c


	//----- nvinfo : EIATTR_PARAM_CBANK
	.align		4
        /*0050*/ 	.byte	0x04, 0x0a
        /*0052*/ 	.short	(.L_134 - .L_133)
	.align		4
.L_133:
        /*0054*/ 	.word	index@(.nv.constant0.createCosineMatrix)
        /*0058*/ 	.short	0x0380
        /*005a*/ 	.short	0x000c


	//----- nvinfo : EIATTR_SW_WAR
	.align		4
.L_134:
        /*005c*/ 	.byte	0x04, 0x36
        /*005e*/ 	.short	(.L_136 - .L_135)
.L_135:
        /*0060*/ 	.word	0x00000008
.L_136:


//--------------------- .nv.info.implantCoeffs    --------------------------
	.section	.nv.info.implantCoeffs,"",@"SHT_CUDA_INFO"
	.sectionflags	@""
	.align	4


	//----- nvinfo : EIATTR_CUDA_API_VERSION
	.align		4
        /*0000*/ 	.byte	0x04, 0x37
        /*0002*/ 	.short	(.L_138 - .L_137)
.L_137:
        /*0004*/ 	.word	0x00000082


	//----- nvinfo : EIATTR_KPARAM_INFO
	.align		4
.L_138:
        /*0008*/ 	.byte	0x04, 0x17
        /*000a*/ 	.short	(.L_140 - .L_139)
.L_139:
        /*000c*/ 	.word	0x00000000
        /*0010*/ 	.short	0x0003
        /*0012*/ 	.short	0x0014
        /*0014*/ 	.byte	0x00, 0xf0, 0x11, 0x00


	//----- nvinfo : EIATTR_KPARAM_INFO
	.align		4
.L_140:
        /*0018*/ 	.byte	0x04, 0x17
        /*001a*/ 	.short	(.L_142 - .L_141)
.L_141:
        /*001c*/ 	.word	0x00000000
        /*0020*/ 	.short	0x0002
        /*0022*/ 	.short	0x0010
        /*0024*/ 	.byte	0x00, 0xf0, 0x11, 0x00


	//----- nvinfo : EIATTR_KPARAM_INFO
	.align		4
.L_142:
        /*0028*/ 	.byte	0x04, 0x17
        /*002a*/ 	.short	(.L_144 - .L_143)
.L_143:
        /*002c*/ 	.word	0x00000000
        /*0030*/ 	.short	0x0001
        /*0032*/ 	.short	0x0008
        /*0034*/ 	.byte	0x00, 0xf5, 0x21, 0x00


	//----- nvinfo : EIATTR_KPARAM_INFO
	.align		4
.L_144:
        /*0038*/ 	.byte	0x04, 0x17
        /*003a*/ 	.short	(.L_146 - .L_145)
.L_145:
        /*003c*/ 	.word	0x00000000
        /*0040*/ 	.short	0x0000
        /*0042*/ 	.short	0x0000
        /*0044*/ 	.byte	0x00, 0xf5, 0x21, 0x00


	//----- nvinfo : EIATTR_SPARSE_MMA_MASK
	.align		4
.L_146:
        /*0048*/ 	.byte	0x03, 0x50
        /*004a*/ 	.short	0x0000


	//----- nvinfo : EIATTR_MAXREG_COUNT
	.align		4
        /*004c*/ 	.byte	0x03, 0x1b
        /*004e*/ 	.short	0x00ff


	//----- nvinfo : EIATTR_MERCURY_ISA_VERSION
	.align		4
        /*0050*/ 	.byte	0x03, 0x5f
        /*0052*/ 	.short	0x0101


	//----- nvinfo : EIATTR_VRC_CTA_INIT_COUNT
	.align		4
        /*0054*/ 	.byte	0x02, 0x4a
	.zero		1
	.zero		1


	//----- nvinfo : EIATTR_EXIT_INSTR_OFFSETS
	.align		4
        /*0058*/ 	.byte	0x04, 0x1c
        /*005a*/ 	.short	(.L_148 - .L_147)


	//   ....[0]....
.L_147:
        /*005c*/ 	.word	0x00000170


	//   ....[1]....
        /*0060*/ 	.word	0x000007b0


	//----- nvinfo : EIATTR_CBANK_PARAM_SIZE
	.align		4
.L_148:
        /*0064*/ 	.byte	0x03, 0x19
        /*0066*/ 	.short	0x0018


	//----- nvinfo : EIATTR_PARAM_CBANK
	.align		4
        /*0068*/ 	.byte	0x04, 0x0a
        /*006a*/ 	.short	(.L_150 - .L_149)
	.align		4
.L_149:
        /*006c*/ 	.word	index@(.nv.constant0.implantCoeffs)
        /*0070*/ 	.short	0x0380
        /*0072*/ 	.short	0x0018


	//----- nvinfo : EIATTR_SW_WAR
	.align		4
.L_150:
        /*0074*/ 	.byte	0x04, 0x36
        /*0076*/ 	.short	(.L_152 - .L_151)
.L_151:
        /*0078*/ 	.word	0x00000008
.L_152:


//--------------------- .nv.callgraph             --------------------------
	.section	.nv.callgraph,"",@"SHT_CUDA_CALLGRAPH"
	.align	4
	.sectionentsize	8
	.align		4
        /*0000*/ 	.word	0x00000000
	.align		4
        /*0004*/ 	.word	0xffffffff
	.align		4
        /*0008*/ 	.word	0x00000000
	.align		4
        /*000c*/ 	.word	0xfffffffe
	.align		4
        /*0010*/ 	.word	0x00000000
	.align		4
        /*0014*/ 	.word	0xfffffffd
	.align		4
        /*0018*/ 	.word	0x00000000
	.align		4
        /*001c*/ 	.word	0xfffffffc


//--------------------- .nv.constant4             --------------------------
	.section	.nv.constant4,"a",@progbits
	.align	8
	.align		8
.nv.constant4:
        /*0000*/ 	.dword	precalc_xorwow_matrix
	.align		8
        /*0008*/ 	.dword	precalc_xorwow_offset_matrix
	.align		8
        /*0010*/ 	.dword	mrg32k3aM1
	.align		8
        /*0018*/ 	.dword	mrg32k3aM2
	.align		8
        /*0020*/ 	.dword	mrg32k3aM1SubSeq
	.align		8
        /*0028*/ 	.dword	mrg32k3aM2SubSeq
	.align		8
        /*0030*/ 	.dword	mrg32k3aM1Seq
	.align		8
        /*0038*/ 	.dword	mrg32k3aM2Seq
	.align		8
        /*0040*/ 	.dword	__cudart_i2opi_d
	.align		8
        /*0048*/ 	.dword	__cudart_sin_cos_coeffs


//--------------------- .nv.constant3             --------------------------
	.section	.nv.constant3,"a",@progbits
	.align	8
.nv.constant3:
	.type		__cr_lgamma_table,@object
	.size		__cr_lgamma_table,(.L_8 - __cr_lgamma_table)
__cr_lgamma_table:
        /*0000*/ 	.byte	0x00, 0x00, 0x00, 0x00, 0x00, 0x00, 0x00, 0x00, 0x00, 0x00, 0x00, 0x00, 0x00, 0x00, 0x00, 0x00
        /*0010*/ 	.byte	0xef, 0x39, 0xfa, 0xfe, 0x42, 0x2e, 0xe6, 0x3f, 0x02, 0x20, 0x2a, 0xfa, 0x0b, 0xab, 0xfc, 0x3f
        /*0020*/ 	.byte	0xf9, 0x2c, 0x92, 0x7c, 0xa7, 0x6c, 0x09, 0x40, 0xc9, 0x79, 0x44, 0x3c, 0x64, 0x26, 0x13, 0x40
        /*0030*/ 	.byte	0xca, 0x01, 0xcf, 0x3a, 0x27, 0x51, 0x1a, 0x40, 0x30, 0xcc, 0x2d, 0xf3, 0xe1, 0x0c, 0x21, 0x40
        /*0040*/ 	.byte	0x0d, 0xb7, 0xfc, 0x82, 0x8e, 0x35, 0x25, 0x40
.L_8:


//--------------------- .text.grow                --------------------------
	.section	.text.grow,"ax",@progbits
	.align	128
        .global         grow
        .type           grow,@function
        .size           grow,(.L_x_184 - grow)
        .other          grow,@"STO_CUDA_ENTRY STV_DEFAULT"
grow:
.text.grow:
[----:B------:R-:W0:Y:S01]  /*0000*/  LDC R1, c[0x0][0x37c] ;  /* 0x0000df00ff017b82 */ /* 0x000e220000000800 */
[----:B------:R-:W1:Y:S01]  /*0010*/  S2R R5, SR_TID.Z ;  /* 0x0000000000057919 */ /* 0x000e620000002300 */
[----:B------:R-:W2:Y:S06]  /*0020*/  LDCU UR5, c[0x0][0x360] ;  /* 0x00006c00ff0577ac */ /* 0x000eac0008000800 */
[----:B------:R-:W1:Y:S01]  /*0030*/  S2UR UR4, SR_CTAID.X ;  /* 0x00000000000479c3 */ /* 0x000e620000002500 */
[----:B0-----:R-:W-:Y:S01]  /*0040*/  VIADD R1, R1, 0xffffffd0 ;  /* 0xffffffd001017836 */ /* 0x001fe20000000000 */
[----:B------:R-:W0:Y:S01]  /*0050*/  S2R R7, SR_TID.Y ;  /* 0x0000000000077919 */ /* 0x000e220000002200 */
[----:B------:R-:W0:Y:S01]  /*0060*/  LDCU UR6, c[0x0][0x364] ;  /* 0x00006c80ff0677ac */ /* 0x000e220008000800 */
[----:B------:R-:W3:Y:S01]  /*0070*/  S2R R11, SR_TID.X ;  /* 0x00000000000b7919 */ /* 0x000ee20000002100 */
[----:B------:R-:W4:Y:S03]  /*0080*/  LDCU.64 UR8, c[0x0][0x358] ;  /* 0x00006b00ff0877ac */ /* 0x000f260008000a00 */
[----:B------:R-:W1:Y:S08]  /*0090*/  LDC R0, c[0x0][0x368] ;  /* 0x0000da00ff007b82 */ /* 0x000e700000000800 */
[----:B------:R-:W5:Y:S01]  /*00a0*/  LDC.64 R2, c[0x0][0x3a0] ;  /* 0x0000e800ff027b82 */ /* 0x000f620000000a00 */
[----:B-1----:R-:W-:Y:S01]  /*00b0*/  IMAD R0, R0, UR4, R5 ;  /* 0x0000000400007c24 */ /* 0x002fe2000f8e0205 */
[----:B------:R-:W1:Y:S03]  /*00c0*/  LDCU UR4, c[0x0][0x38c] ;  /* 0x00007180ff0477ac */ /* 0x000e660008000800 */
[----:B0-----:R-:W-:Y:S01]  /*00d0*/  IMAD R0, R0, UR6, R7 ;  /* 0x0000000600007c24 */ /* 0x001fe2000f8e0207 */
[----:B------:R-:W0:Y:S03]  /*00e0*/  LDCU UR6, c[0x0][0x390] ;  /* 0x00007200ff0677ac */ /* 0x000e260008000800 */
[----:B--2---:R-:W-:-:S04]  /*00f0*/  IMAD R8, R0, UR5, RZ ;  /* 0x0000000500087c24 */ /* 0x004fc8000f8e02ff */
[----:B---3--:R-:W-:-:S04]  /*0100*/  IMAD.IADD R6, R8, 0x1, R11 ;  /* 0x0000000108067824 */ /* 0x008fc800078e020b */
[----:B-----5:R-:W-:-:S06]  /*0110*/  IMAD.WIDE R2, R6, 0x4, R2 ;  /* 0x0000000406027825 */ /* 0x020fcc00078e0202 */
[----:B----4-:R-:W2:Y:S01]  /*0120*/  LDG.E R3, desc[UR8][R2.64] ;  /* 0x0000000802037981 */ /* 0x010ea2000c1e1900 */
[----:B0-----:R-:W-:-:S06]  /*0130*/  UIADD3 UR6, UPT, UPT, UR6, -0x1, URZ ;  /* 0xffffffff06067890 */ /* 0x001fcc000fffe0ff */
[----:B------:R-:W-:-:S13]  /*0140*/  ISETP.NE.AND P0, PT, R6, UR6, PT ;  /* 0x0000000606007c0c */ /* 0x000fda000bf05270 */
[----:B------:R-:W0:Y:S01]  /*0150*/  @!P0 LDC.64 R4, c[0x0][0x3a0] ;  /* 0x0000e800ff048b82 */ /* 0x000e220000000a00 */
[----:B--2---:R-:W-:-:S06]  /*0160*/  IMAD.MOV.U32 R0, RZ, RZ, R3 ;  /* 0x000000ffff007224 */ /* 0x004fcc00078e0003 */
[----:B0-----:R0:W2:Y:S01]  /*0170*/  @!P0 LDG.E R0, desc[UR8][R4.64] ;  /* 0x0000000804008981 */ /* 0x0010a2000c1e1900 */
[----:B------:R-:W3:Y:S01]  /*0180*/  F2I.TRUNC.NTZ R7, R3 ;  /* 0x0000000300077305 */ /* 0x000ee2000020f100 */
[-C--:B------:R-:W-:Y:S01]  /*0190*/  I2FP.F32.S32 R9, R6.reuse ;  /* 0x0000000600097245 */ /* 0x080fe20000201400 */
[----:B------:R-:W-:Y:S01]  /*01a0*/  BSSY.RECONVERGENT B0, `(.L_x_0) ;  /* 0x0000266000007945 */ /* 0x000fe20003800200 */
[----:B---3--:R-:W-:-:S04]  /*01b0*/  SHF.L.U32 R7, R7, R6, RZ ;  /* 0x0000000607077219 */ /* 0x008fc800000006ff */
[C---:B------:R-:W-:Y:S02]  /*01c0*/  LOP3.LUT R10, R7.reuse, 0xaad26b49, RZ, 0x3c, !PT ;  /* 0xaad26b49070a7812 */ /* 0x040fe400078e3cff */
[----:B------:R-:W-:Y:S01]  /*01d0*/  ISETP.GT.AND P0, PT, R7, -0x1, PT ;  /* 0xffffffff0700780c */ /* 0x000fe20003f04270 */
[----:B------:R-:W-:Y:S02]  /*01e0*/  IMAD.MOV.U32 R7, RZ, RZ, -0x266e14b1 ;  /* 0xd991eb4fff077424 */ /* 0x000fe400078e00ff */
[----:B------:R-:W-:-:S03]  /*01f0*/  IMAD R10, R10, 0x4182bed5, RZ ;  /* 0x4182bed50a0a7824 */ /* 0x000fc600078e02ff */
[----:B------:R-:W-:Y:S01]  /*0200*/  SEL R7, R7, 0x8bf16996, P0 ;  /* 0x8bf1699607077807 */ /* 0x000fe20000000000 */
[C---:B------:R-:W-:Y:S01]  /*0210*/  VIADD R3, R10.reuse, 0x75bcd15 ;  /* 0x075bcd150a037836 */ /* 0x040fe20000000000 */
[C---:B0-----:R-:W-:Y:S01]  /*0220*/  LOP3.LUT R4, R10.reuse, 0x159a55e5, RZ, 0x3c, !PT ;  /* 0x159a55e50a047812 */ /* 0x041fe200078e3cff */
[----:B------:R-:W-:Y:S01]  /*0230*/  VIADD R15, R10, 0x583f19 ;  /* 0x00583f190a0f7836 */ /* 0x000fe20000000000 */
[C---:B------:R-:W-:Y:S01]  /*0240*/  IADD3 R2, PT, PT, R7.reuse, 0x64f0c9, R10 ;  /* 0x0064f0c907027810 */ /* 0x040fe20007ffe00a */
[C---:B------:R-:W-:Y:S01]  /*0250*/  VIADD R5, R7.reuse, 0x1f123bb5 ;  /* 0x1f123bb507057836 */ /* 0x040fe20000000000 */
[----:B------:R-:W-:-:S03]  /*0260*/  LOP3.LUT R14, R7, 0x5491333, RZ, 0x3c, !PT ;  /* 0x05491333070e7812 */ /* 0x000fc600078e3cff */
[----:B------:R0:W-:Y:S04]  /*0270*/  STL.64 [R1], R2 ;  /* 0x0000000201007387 */ /* 0x0001e80000100a00 */
[----:B------:R0:W-:Y:S04]  /*0280*/  STL.64 [R1+0x8], R4 ;  /* 0x0000080401007387 */ /* 0x0001e80000100a00 */
[----:B------:R0:W-:Y:S01]  /*0290*/  STL.64 [R1+0x10], R14 ;  /* 0x0000100e01007387 */ /* 0x0001e20000100a00 */
[----:B--2---:R-:W-:-:S04]  /*02a0*/  FMUL R0, R9, R0 ;  /* 0x0000000009007220 */ /* 0x004fc80000400000 */
[----:B------:R1:W2:Y:S02]  /*02b0*/  F2I.U64.TRUNC R12, R0 ;  /* 0x00000000000c7311 */ /* 0x0002a4000020d800 */
[----:B-1----:R-:W-:Y:S01]  /*02c0*/  IMAD R0, R6, UR4, RZ ;  /* 0x0000000406007c24 */ /* 0x002fe2000f8e02ff */
[----:B--2---:R-:W-:-:S04]  /*02d0*/  ISETP.NE.U32.AND P0, PT, R12, RZ, PT ;  /* 0x000000ff0c00720c */ /* 0x004fc80003f05070 */
[----:B------:R-:W-:-:S13]  /*02e0*/  ISETP.NE.AND.EX P0, PT, R13, RZ, PT, P0 ;  /* 0x000000ff0d00720c */ /* 0x000fda0003f05300 */
[----:B0-----:R-:W-:Y:S05]  /*02f0*/  @!P0 BRA `(.L_x_1) ;  /* 0x0000002400408947 */ /* 0x001fea0003800000 */
[----:B------:R-:W-:Y:S02]  /*0300*/  IMAD.MOV.U32 R10, RZ, RZ, R12 ;  /* 0x000000ffff0a7224 */ /* 0x000fe400078e000c */
[----:B------:R-:W-:Y:S02]  /*0310*/  IMAD.MOV.U32 R9, RZ, RZ, R13 ;  /* 0x000000ffff097224 */ /* 0x000fe400078e000d */
[----:B------:R-:W-:-:S07]  /*0320*/  IMAD.MOV.U32 R7, RZ, RZ, RZ ;  /* 0x000000ffff077224 */ /* 0x000fce00078e00ff */
.L_x_10:
[----:B------:R-:W-:Y:S01]  /*0330*/  LOP3.LUT R21, R10, 0x3, RZ, 0xc0, !PT ;  /* 0x000000030a157812 */ /* 0x000fe200078ec0ff */
[----:B------:R-:W-:Y:S03]  /*0340*/  BSSY.RECONVERGENT B1, `(.L_x_2) ;  /* 0x0000245000017945 */ /* 0x000fe60003800200 */
[----:B------:R-:W-:-:S04]  /*0350*/  ISETP.NE.U32.AND P0, PT, R21, RZ, PT ;  /* 0x000000ff1500720c */ /* 0x000fc80003f05070 */
[----:B------:R-:W-:-:S13]  /*0360*/  ISETP.NE.AND.EX P0, PT, RZ, RZ, PT, P0 ;  /* 0x000000ffff00720c */ /* 0x000fda0003f05300 */
[----:B012---:R-:W-:Y:S05]  /*0370*/  @!P0 BRA `(.L_x_3) ;  /* 0x0000002400048947 */ /* 0x007fea0003800000 */
[----:B------:R-:W0:Y:S01]  /*0380*/  LDC.64 R12, c[0x4][RZ] ;  /* 0x01000000ff0c7b82 */ /* 0x000e220000000a00 */
[----:B------:R-:W-:Y:S01]  /*0390*/  IMAD.MOV.U32 R18, RZ, RZ, RZ ;  /* 0x000000ffff127224 */ /* 0x000fe200078e00ff */
[----:B------:R-:W-:Y:S02]  /*03a0*/  CS2R R14, SRZ ;  /* 0x00000000000e7805 */ /* 0x000fe4000001ff00 */
[----:B------:R-:W-:Y:S01]  /*03b0*/  CS2R R4, SRZ ;  /* 0x0000000000047805 */ /* 0x000fe2000001ff00 */
[----:B------:R-:W-:Y:S02]  /*03c0*/  IMAD.MOV.U32 R3, RZ, RZ, RZ ;  /* 0x000000ffff037224 */ /* 0x000fe400078e00ff */
[----:B0-----:R-:W-:-:S07]  /*03d0*/  IMAD.WIDE.U32 R12, R7, 0xc80, R12 ;  /* 0x00000c80070c7825 */ /* 0x001fce00078e000c */
.L_x_5:
[----:B------:R-:W-:-:S06]  /*03e0*/  IMAD R19, R18, 0x4, R1 ;  /* 0x0000000412137824 */ /* 0x000fcc00078e0201 */
[----:B------:R-:W5:Y:S01]  /*03f0*/  LDL R19, [R19+0x4] ;  /* 0x0000040013137983 */ /* 0x000f620000100800 */
[----:B------:R-:W-:Y:S01]  /*0400*/  IMAD.SHL.U32 R20, R18, 0x20, RZ ;  /* 0x0000002012147824 */ /* 0x000fe200078e00ff */
[----:B------:R-:W-:-:S06]  /*0410*/  UMOV UR4, URZ ;  /* 0x000000ff00047c82 */ /* 0x000fcc0008000000 */
.L_x_4:
[----:B-----5:R-:W-:Y:S01]  /*0420*/  SHF.R.U32.HI R24, RZ, UR4, R19 ;  /* 0x00000004ff187c19 */ /* 0x020fe20008011613 */
[----:B------:R-:W-:-:S03]  /*0430*/  VIADD R16, R20, UR4 ;  /* 0x0000000414107c36 */ /* 0x000fc60008000000 */
[----:B------:R-:W-:-:S04]  /*0440*/  LOP3.LUT R17, R24, 0x1, RZ, 0xc0, !PT ;  /* 0x0000000118117812 */ /* 0x000fc800078ec0ff */
[----:B------:R-:W-:Y:S01]  /*0450*/  ISETP.NE.U32.AND P0, PT, R17, 0x1, PT ;  /* 0x000000011100780c */ /* 0x000fe20003f05070 */
[----:B------:R-:W-:-:S03]  /*0460*/  IMAD R17, R16, 0x5, RZ ;  /* 0x0000000510117824 */ /* 0x000fc600078e02ff */
[----:B------:R-:W-:Y:S01]  /*0470*/  R2P PR, R24, 0x7e ;  /* 0x0000007e18007804 */ /* 0x000fe20000000000 */
[----:B------:R-:W-:-:S08]  /*0480*/  IMAD.WIDE.U32 R16, R17, 0x4, R12 ;  /* 0x0000000411107825 */ /* 0x000fd000078e000c */
[----:B------:R-:W2:Y:S04]  /*0490*/  @!P0 LDG.E R26, desc[UR8][R16.64+0x10] ;  /* 0x00001008101a8981 */ /* 0x000ea8000c1e1900 */
[----:B------:R-:W3:Y:S04]  /*04a0*/  @P1 LDG.E R28, desc[UR8][R16.64+0x24] ;  /* 0x00002408101c1981 */ /* 0x000ee8000c1e1900 */
[----:B------:R-:W4:Y:S04]  /*04b0*/  @!P0 LDG.E R22, desc[UR8][R16.64] ;  /* 0x0000000810168981 */ /* 0x000f28000c1e1900 */
[----:B------:R-:W4:Y:S04]  /*04c0*/  @!P0 LDG.E R23, desc[UR8][R16.64+0x4] ;  /* 0x0000040810178981 */ /* 0x000f28000c1e1900 */
[----:B------:R-:W4:Y:S01]  /*04d0*/  @P1 LDG.E R25, desc[UR8][R16.64+0x20] ;  /* 0x0000200810191981 */ /* 0x000f22000c1e1900 */
[----:B--2---:R-:W-:-:S03]  /*04e0*/  @!P0 LOP3.LUT R15, R15, R26, RZ, 0x3c, !PT ;  /* 0x0000001a0f0f8212 */ /* 0x004fc600078e3cff */
[----:B------:R-:W2:Y:S01]  /*04f0*/  @P2 LDG.E R26, desc[UR8][R16.64+0x38] ;  /* 0x00003808101a2981 */ /* 0x000ea2000c1e1900 */
[----:B---3--:R-:W-:-:S03]  /*0500*/  @P1 LOP3.LUT R15, R15, R28, RZ, 0x3c, !PT ;  /* 0x0000001c0f0f1212 */ /* 0x008fc600078e3cff */
[----:B------:R-:W3:Y:S01]  /*0510*/  @P3 LDG.E R28, desc[UR8][R16.64+0x4c] ;  /* 0x00004c08101c3981 */ /* 0x000ee2000c1e1900 */
[----:B----4-:R-:W-:-:S03]  /*0520*/  @!P0 LOP3.LUT R3, R3, R22, RZ, 0x3c, !PT ;  /* 0x0000001603038212 */ /* 0x010fc600078e3cff */
[----:B------:R-:W4:Y:S01]  /*0530*/  @!P0 LDG.E R22, desc[UR8][R16.64+0x8] ;  /* 0x0000080810168981 */ /* 0x000f22000c1e1900 */
[----:B------:R-:W-:-:S03]  /*0540*/  @!P0 LOP3.LUT R4, R4, R23, RZ, 0x3c, !PT ;  /* 0x0000001704048212 */ /* 0x000fc600078e3cff */
[----:B------:R-:W4:Y:S01]  /*0550*/  @P4 LDG.E R23, desc[UR8][R16.64+0x60] ;  /* 0x0000600810174981 */ /* 0x000f22000c1e1900 */
[----:B--2---:R-:W-:-:S03]  /*0560*/  @P2 LOP3.LUT R15, R15, R26, RZ, 0x3c, !PT ;  /* 0x0000001a0f0f2212 */ /* 0x004fc600078e3cff */
[----:B------:R-:W2:Y:S01]  /*0570*/  @P5 LDG.E R26, desc[UR8][R16.64+0x74] ;  /* 0x00007408101a5981 */ /* 0x000ea2000c1e1900 */
[----:B---3--:R-:W-:-:S03]  /*0580*/  @P3 LOP3.LUT R15, R15, R28, RZ, 0x3c, !PT ;  /* 0x0000001c0f0f3212 */ /* 0x008fc600078e3cff */
[----:B------:R-:W3:Y:S01]  /*0590*/  @P6 LDG.E R28, desc[UR8][R16.64+0x88] ;  /* 0x00008808101c6981 */ /* 0x000ee2000c1e1900 */
[----:B----4-:R-:W-:-:S03]  /*05a0*/  @!P0 LOP3.LUT R5, R5, R22, RZ, 0x3c, !PT ;  /* 0x0000001605058212 */ /* 0x010fc600078e3cff */
[----:B------:R-:W4:Y:S01]  /*05b0*/  @P1 LDG.E R22, desc[UR8][R16.64+0x14] ;  /* 0x0000140810161981 */ /* 0x000f22000c1e1900 */
[----:B------:R-:W-:-:S03]  /*05c0*/  @P4 LOP3.LUT R15, R15, R23, RZ, 0x3c, !PT ;  /* 0x000000170f0f4212 */ /* 0x000fc600078e3cff */
[----:B------:R-:W3:Y:S01]  /*05d0*/  @!P0 LDG.E R23, desc[UR8][R16.64+0xc] ;  /* 0x00000c0810178981 */ /* 0x000ee2000c1e1900 */
[----:B--2---:R-:W-:-:S03]  /*05e0*/  @P5 LOP3.LUT R15, R15, R26, RZ, 0x3c, !PT ;  /* 0x0000001a0f0f5212 */ /* 0x004fc600078e3cff */
[----:B------:R-:W2:Y:S01]  /*05f0*/  @P2 LDG.E R26, desc[UR8][R16.64+0x28] ;  /* 0x00002808101a2981 */ /* 0x000ea2000c1e1900 */
[----:B----4-:R-:W-:-:S03]  /*0600*/  @P1 LOP3.LUT R3, R3, R22, RZ, 0x3c, !PT ;  /* 0x0000001603031212 */ /* 0x010fc600078e3cff */
[----:B------:R-:W4:Y:S01]  /*0610*/  @P1 LDG.E R22, desc[UR8][R16.64+0x1c] ;  /* 0x00001c0810161981 */ /* 0x000f22000c1e1900 */
[----:B---3--:R-:W-:-:S03]  /*0620*/  @!P0 LOP3.LUT R14, R14, R23, RZ, 0x3c, !PT ;  /* 0x000000170e0e8212 */ /* 0x008fc600078e3cff */
[----:B------:R-:W3:Y:S01]  /*0630*/  @P1 LDG.E R23, desc[UR8][R16.64+0x18] ;  /* 0x0000180810171981 */ /* 0x000ee2000c1e1900 */
[----:B------:R-:W-:-:S03]  /*0640*/  @P1 LOP3.LUT R14, R14, R25, RZ, 0x3c, !PT ;  /* 0x000000190e0e1212 */ /* 0x000fc600078e3cff */
[----:B------:R-:W3:Y:S01]  /*0650*/  @P2 LDG.E R25, desc[UR8][R16.64+0x34] ;  /* 0x0000340810192981 */ /* 0x000ee2000c1e1900 */
[----:B--2---:R-:W-:-:S03]  /*0660*/  @P2 LOP3.LUT R3, R3, R26, RZ, 0x3c, !PT ;  /* 0x0000001a03032212 */ /* 0x004fc600078e3cff */
[----:B------:R-:W2:Y:S01]  /*0670*/  @P3 LDG.E R26, desc[UR8][R16.64+0x3c] ;  /* 0x00003c08101a3981 */ /* 0x000ea2000c1e1900 */
[----:B----4-:R-:W-:-:S03]  /*0680*/  @P1 LOP3.LUT R5, R5, R22, RZ, 0x3c, !PT ;  /* 0x0000001605051212 */ /* 0x010fc600078e3cff */
[----:B------:R-:W4:Y:S01]  /*0690*/  @P2 LDG.E R22, desc[UR8][R16.64+0x30] ;  /* 0x0000300810162981 */ /* 0x000f22000c1e1900 */
[----:B---3--:R-:W-:-:S03]  /*06a0*/  @P1 LOP3.LUT R4, R4, R23, RZ, 0x3c, !PT ;  /* 0x0000001704041212 */ /* 0x008fc600078e3cff */
        /* <DEDUP_REMOVED lines=25> */
[----:B------:R-:W-:Y:S02]  /*0840*/  LOP3.LUT P0, RZ, R24, 0x80, RZ, 0xc0, !PT ;  /* 0x0000008018ff7812 */ /* 0x000fe4000780c0ff */
[----:B------:R-:W-:Y:S02]  /*0850*/  @P5 LOP3.LUT R14, R14, R25, RZ, 0x3c, !PT ;  /* 0x000000190e0e5212 */ /* 0x000fe400078e3cff */
[----:B------:R-:W3:Y:S01]  /*0860*/  @P6 LDG.E R25, desc[UR8][R16.64+0x84] ;  /* 0x0000840810196981 */ /* 0x000ee2000c1e1900 */
[----:B--2---:R-:W-:-:S08]  /*0870*/  @P6 LOP3.LUT R3, R3, R26, RZ, 0x3c, !PT ;  /* 0x0000001a03036212 */ /* 0x004fd000078e3cff */
        /* <DEDUP_REMOVED lines=13> */
[----:B------:R-:W-:Y:S02]  /*0950*/  @P6 LOP3.LUT R15, R15, R28, RZ, 0x3c, !PT ;  /* 0x0000001c0f0f6212 */ /* 0x000fe400078e3cff */
[----:B------:R-:W-:Y:S02]  /*0960*/  @P0 LOP3.LUT R14, R14, R25, RZ, 0x3c, !PT ;  /* 0x000000190e0e0212 */ /* 0x000fe400078e3cff */
[----:B--2---:R-:W-:Y:S02]  /*0970*/  @P0 LOP3.LUT R15, R15, R26, RZ, 0x3c, !PT ;  /* 0x0000001a0f0f0212 */ /* 0x004fe400078e3cff */
[----:B----4-:R-:W-:Y:S02]  /*0980*/  @P0 LOP3.LUT R5, R5, R22, RZ, 0x3c, !PT ;  /* 0x0000001605050212 */ /* 0x010fe400078e3cff */
[----:B---3--:R-:W-:Y:S02]  /*0990*/  @P0 LOP3.LUT R4, R4, R23, RZ, 0x3c, !PT ;  /* 0x0000001704040212 */ /* 0x008fe400078e3cff */
[----:B------:R-:W-:-:S13]  /*09a0*/  R2P PR, R24.B1, 0x7f ;  /* 0x0000007f18007804 */ /* 0x000fda0000001000 */
[----:B------:R-:W2:Y:S04]  /*09b0*/  @P0 LDG.E R22, desc[UR8][R16.64+0xa0] ;  /* 0x0000a00810160981 */ /* 0x000ea8000c1e1900 */
[----:B------:R-:W3:Y:S04]  /*09c0*/  @P0 LDG.E R23, desc[UR8][R16.64+0xa4] ;  /* 0x0000a40810170981 */ /* 0x000ee8000c1e1900 */
[----:B------:R-:W4:Y:S04]  /*09d0*/  @P0 LDG.E R26, desc[UR8][R16.64+0xa8] ;  /* 0x0000a808101a0981 */ /* 0x000f28000c1e1900 */
[----:B------:R-:W4:Y:S01]  /*09e0*/  @P1 LDG.E R25, desc[UR8][R16.64+0xb8] ;  /* 0x0000b80810191981 */ /* 0x000f22000c1e1900 */
[----:B--2---:R-:W-:-:S03]  /*09f0*/  @P0 LOP3.LUT R3, R3, R22, RZ, 0x3c, !PT ;  /* 0x0000001603030212 */ /* 0x004fc600078e3cff */
[----:B------:R-:W2:Y:S01]  /*0a00*/  @P0 LDG.E R22, desc[UR8][R16.64+0xb0] ;  /* 0x0000b00810160981 */ /* 0x000ea2000c1e1900 */
[----:B---3--:R-:W-:-:S03]  /*0a10*/  @P0 LOP3.LUT R4, R4, R23, RZ, 0x3c, !PT ;  /* 0x0000001704040212 */ /* 0x008fc600078e3cff */
[----:B------:R-:W3:Y:S01]  /*0a20*/  @P0 LDG.E R23, desc[UR8][R16.64+0xac] ;  /* 0x0000ac0810170981 */ /* 0x000ee2000c1e1900 */
[----:B----4-:R-:W-:-:S03]  /*0a30*/  @P0 LOP3.LUT R5, R5, R26, RZ, 0x3c, !PT ;  /* 0x0000001a05050212 */ /* 0x010fc600078e3cff */
[----:B------:R-:W4:Y:S01]  /*0a40*/  @P1 LDG.E R26, desc[UR8][R16.64+0xb4] ;  /* 0x0000b408101a1981 */ /* 0x000f22000c1e1900 */
[----:B--2---:R-:W-:-:S03]  /*0a50*/  @P0 LOP3.LUT R15, R15, R22, RZ, 0x3c, !PT ;  /* 0x000000160f0f0212 */ /* 0x004fc600078e3cff */
[----:B------:R-:W2:Y:S01]  /*0a60*/  @P1 LDG.E R22, desc[UR8][R16.64+0xbc] ;  /* 0x0000bc0810161981 */ /* 0x000ea2000c1e1900 */
[----:B---3--:R-:W-:Y:S02]  /*0a70*/  @P0 LOP3.LUT R14, R14, R23, RZ, 0x3c, !PT ;  /* 0x000000170e0e0212 */ /* 0x008fe400078e3cff */
[----:B------:R-:W-:Y:S01]  /*0a80*/  LOP3.LUT P0, RZ, R24, 0x8000, RZ, 0xc0, !PT ;  /* 0x0000800018ff7812 */ /* 0x000fe2000780c0ff */
[----:B------:R-:W3:Y:S04]  /*0a90*/  @P1 LDG.E R23, desc[UR8][R16.64+0xc0] ;  /* 0x0000c00810171981 */ /* 0x000ee8000c1e1900 */
[----:B------:R-:W4:Y:S01]  /*0aa0*/  @P1 LDG.E R24, desc[UR8][R16.64+0xc4] ;  /* 0x0000c40810181981 */ /* 0x000f22000c1e1900 */
[----:B--2---:R-:W-:-:S03]  /*0ab0*/  @P1 LOP3.LUT R5, R5, R22, RZ, 0x3c, !PT ;  /* 0x0000001605051212 */ /* 0x004fc600078e3cff */
[----:B------:R-:W2:Y:S01]  /*0ac0*/  @P2 LDG.E R22, desc[UR8][R16.64+0xd0] ;  /* 0x0000d00810162981 */ /* 0x000ea2000c1e1900 */
[----:B---3--:R-:W-:-:S03]  /*0ad0*/  @P1 LOP3.LUT R14, R14, R23, RZ, 0x3c, !PT ;  /* 0x000000170e0e1212 */ /* 0x008fc600078e3cff */
[----:B------:R-:W3:Y:S01]  /*0ae0*/  @P2 LDG.E R23, desc[UR8][R16.64+0xcc] ;  /* 0x0000cc0810172981 */ /* 0x000ee2000c1e1900 */
[----:B----4-:R-:W-:-:S03]  /*0af0*/  @P1 LOP3.LUT R15, R15, R24, RZ, 0x3c, !PT ;  /* 0x000000180f0f1212 */ /* 0x010fc600078e3cff */
[----:B------:R-:W4:Y:S01]  /*0b00*/  @P2 LDG.E R24, desc[UR8][R16.64+0xd8] ;  /* 0x0000d80810182981 */ /* 0x000f22000c1e1900 */
[----:B------:R-:W-:Y:S02]  /*0b10*/  @P1 LOP3.LUT R3, R3, R26, RZ, 0x3c, !PT ;  /* 0x0000001a03031212 */ /* 0x000fe400078e3cff */
[----:B------:R-:W-:Y:S01]  /*0b20*/  @P1 LOP3.LUT R4, R4, R25, RZ, 0x3c, !PT ;  /* 0x0000001904041212 */ /* 0x000fe200078e3cff */
        /* <DEDUP_REMOVED lines=8> */
[----:B------:R-:W-:-:S03]  /*0bb0*/  @P2 LOP3.LUT R3, R3, R26, RZ, 0x3c, !PT ;  /* 0x0000001a03032212 */ /* 0x000fc600078e3cff */
        /* <DEDUP_REMOVED lines=43> */
[----:B------:R-:W-:-:S04]  /*0e70*/  UIADD3 UR4, UPT, UPT, UR4, 0x10, URZ ;  /* 0x0000001004047890 */ /* 0x000fc8000fffe0ff */
[----:B------:R-:W-:Y:S01]  /*0e80*/  UISETP.NE.AND UP0, UPT, UR4, 0x20, UPT ;  /* 0x000000200400788c */ /* 0x000fe2000bf05270 */
[----:B------:R-:W-:Y:S02]  /*0e90*/  @P0 LOP3.LUT R15, R15, R26, RZ, 0x3c, !PT ;  /* 0x0000001a0f0f0212 */ /* 0x000fe400078e3cff */
[----:B------:R-:W-:Y:S02]  /*0ea0*/  @P0 LOP3.LUT R14, R14, R25, RZ, 0x3c, !PT ;  /* 0x000000190e0e0212 */ /* 0x000fe400078e3cff */
[----:B--2---:R-:W-:Y:S02]  /*0eb0*/  @P0 LOP3.LUT R3, R3, R22, RZ, 0x3c, !PT ;  /* 0x0000001603030212 */ /* 0x004fe400078e3cff */
[----:B---3--:R-:W-:Y:S02]  /*0ec0*/  @P0 LOP3.LUT R4, R4, R23, RZ, 0x3c, !PT ;  /* 0x0000001704040212 */ /* 0x008fe400078e3cff */
[----:B----4-:R-:W-:Y:S01]  /*0ed0*/  @P0 LOP3.LUT R5, R5, R24, RZ, 0x3c, !PT ;  /* 0x0000001805050212 */ /* 0x010fe200078e3cff */
[----:B------:R-:W-:Y:S06]  /*0ee0*/  BRA.U UP0, `(.L_x_4) ;  /* 0xfffffff5004c7547 */ /* 0x000fec000b83ffff */
[----:B------:R-:W-:-:S05]  /*0ef0*/  VIADD R18, R18, 0x1 ;  /* 0x0000000112127836 */ /* 0x000fca0000000000 */
[----:B------:R-:W-:-:S13]  /*0f00*/  ISETP.NE.AND P0, PT, R18, 0x5, PT ;  /* 0x000000051200780c */ /* 0x000fda0003f05270 */
[----:B------:R-:W-:Y:S05]  /*0f10*/  @P0 BRA `(.L_x_5) ;  /* 0xfffffff400300947 */ /* 0x000fea000383ffff */
[----:B------:R0:W-:Y:S01]  /*0f20*/  STL [R1+0x4], R3 ;  /* 0x0000040301007387 */ /* 0x0001e20000100800 */
[----:B------:R-:W-:-:S03]  /*0f30*/  ISETP.NE.U32.AND P0, PT, R21, 0x1, PT ;  /* 0x000000011500780c */ /* 0x000fc60003f05070 */
[----:B------:R0:W-:Y:S01]  /*0f40*/  STL.64 [R1+0x8], R4 ;  /* 0x0000080401007387 */ /* 0x0001e20000100a00 */
[----:B------:R-:W-:-:S03]  /*0f50*/  ISETP.NE.AND.EX P0, PT, RZ, RZ, PT, P0 ;  /* 0x000000ffff00720c */ /* 0x000fc60003f05300 */
[----:B------:R0:W-:Y:S10]  /*0f60*/  STL.64 [R1+0x10], R14 ;  /* 0x0000100e01007387 */ /* 0x0001f40000100a00 */
[----:B------:R-:W-:Y:S05]  /*0f70*/  @!P0 BRA `(.L_x_3) ;  /* 0x0000001800048947 */ /* 0x000fea0003800000 */
[----:B------:R-:W-:Y:S01]  /*0f80*/  UMOV UR4, URZ ;  /* 0x000000ff00047c82 */ /* 0x000fe20008000000 */
[----:B------:R-:W-:Y:S01]  /*0f90*/  UMOV UR5, URZ ;  /* 0x000000ff00057c82 */ /* 0x000fe20008000000 */
[----:B------:R-:W-:Y:S02]  /*0fa0*/  IMAD.MOV.U32 R18, RZ, RZ, RZ ;  /* 0x000000ffff127224 */ /* 0x000fe400078e00ff */
[----:B0-----:R-:W-:Y:S02]  /*0fb0*/  IMAD.MOV.U32 R3, RZ, RZ, RZ ;  /* 0x000000ffff037224 */ /* 0x001fe400078e00ff */
[----:B------:R-:W-:Y:S02]  /*0fc0*/  IMAD.U32 R15, RZ, RZ, UR4 ;  /* 0x00000004ff0f7e24 */ /* 0x000fe4000f8e00ff */
[----:B------:R-:W-:Y:S02]  /*0fd0*/  IMAD.U32 R14, RZ, RZ, UR5 ;  /* 0x00000005ff0e7e24 */ /* 0x000fe4000f8e00ff */
[----:B------:R-:W-:-:S02]  /*0fe0*/  IMAD.U32 R5, RZ, RZ, UR4 ;  /* 0x00000004ff057e24 */ /* 0x000fc4000f8e00ff */
[----:B------:R-:W-:-:S07]  /*0ff0*/  IMAD.U32 R4, RZ, RZ, UR5 ;  /* 0x00000005ff047e24 */ /* 0x000fce000f8e00ff */
.L_x_7:
[----:B------:R-:W-:-:S06]  /*1000*/  IMAD R19, R18, 0x4, R1 ;  /* 0x0000000412137824 */ /* 0x000fcc00078e0201 */
[----:B------:R-:W5:Y:S01]  /*1010*/  LDL R19, [R19+0x4] ;  /* 0x0000040013137983 */ /* 0x000f620000100800 */
[----:B------:R-:W-:Y:S01]  /*1020*/  IMAD.SHL.U32 R20, R18, 0x20, RZ ;  /* 0x0000002012147824 */ /* 0x000fe200078e00ff */
[----:B------:R-:W-:-:S06]  /*1030*/  UMOV UR4, URZ ;  /* 0x000000ff00047c82 */ /* 0x000fcc0008000000 */
.L_x_6:
        /* <DEDUP_REMOVED lines=181> */
[----:B------:R-:W-:Y:S05]  /*1b90*/  @P0 BRA `(.L_x_3) ;  /* 0x0000000800fc0947 */ /* 0x000fea0003800000 */
[----:B------:R-:W-:Y:S01]  /*1ba0*/  UMOV UR4, URZ ;  /* 0x000000ff00047c82 */ /* 0x000fe20008000000 */
[----:B------:R-:W-:Y:S01]  /*1bb0*/  UMOV UR5, URZ ;  /* 0x000000ff00057c82 */ /* 0x000fe20008000000 */
[----:B------:R-:W-:Y:S02]  /*1bc0*/  IMAD.MOV.U32 R18, RZ, RZ, RZ ;  /* 0x000000ffff127224 */ /* 0x000fe400078e00ff */
[----:B-1----:R-:W-:Y:S02]  /*1bd0*/  IMAD.MOV.U32 R3, RZ, RZ, RZ ;  /* 0x000000ffff037224 */ /* 0x002fe400078e00ff */
[----:B------:R-:W-:Y:S02]  /*1be0*/  IMAD.U32 R15, RZ, RZ, UR4 ;  /* 0x00000004ff0f7e24 */ /* 0x000fe4000f8e00ff */
[----:B------:R-:W-:Y:S02]  /*1bf0*/  IMAD.U32 R14, RZ, RZ, UR5 ;  /* 0x00000005ff0e7e24 */ /* 0x000fe4000f8e00ff */
[----:B------:R-:W-:-:S02]  /*1c00*/  IMAD.U32 R5, RZ, RZ, UR4 ;  /* 0x00000004ff057e24 */ /* 0x000fc4000f8e00ff */
[----:B------:R-:W-:-:S07]  /*1c10*/  IMAD.U32 R4, RZ, RZ, UR5 ;  /* 0x00000005ff047e24 */ /* 0x000fce000f8e00ff */
.L_x_9:
[----:B------:R-:W-:-:S06]  /*1c20*/  IMAD R19, R18, 0x4, R1 ;  /* 0x0000000412137824 */ /* 0x000fcc00078e0201 */
[----:B------:R-:W5:Y:S01]  /*1c30*/  LDL R19, [R19+0x4] ;  /* 0x0000040013137983 */ /* 0x000f620000100800 */
[----:B------:R-:W-:Y:S01]  /*1c40*/  IMAD.SHL.U32 R20, R18, 0x20, RZ ;  /* 0x0000002012147824 */ /* 0x000fe200078e00ff */
[----:B------:R-:W-:-:S06]  /*1c50*/  UMOV UR4, URZ ;  /* 0x000000ff00047c82 */ /* 0x000fcc0008000000 */
.L_x_8:
        /* <DEDUP_REMOVED lines=9> */
[----:B------:R-:W4:Y:S04]  /*1cf0*/  @P2 LDG.E R26, desc[UR8][R16.64+0x38] ;  /* 0x00003808101a2981 */ /* 0x000f28000c1e1900 */
[----:B------:R-:W4:Y:S04]  /*1d00*/  @P3 LDG.E R28, desc[UR8][R16.64+0x4c] ;  /* 0x00004c08101c3981 */ /* 0x000f28000c1e1900 */
[----:B------:R-:W4:Y:S04]  /*1d10*/  @!P0 LDG.E R21, desc[UR8][R16.64+0x4] ;  /* 0x0000040810158981 */ /* 0x000f28000c1e1900 */
[----:B------:R-:W4:Y:S01]  /*1d20*/  @P1 LDG.E R25, desc[UR8][R16.64+0x20] ;  /* 0x0000200810191981 */ /* 0x000f22000c1e1900 */
[----:B--2---:R-:W-:-:S03]  /*1d30*/  @!P0 LOP3.LUT R15, R15, R22, RZ, 0x3c, !PT ;  /* 0x000000160f0f8212 */ /* 0x004fc600078e3cff */
[----:B------:R-:W2:Y:S01]  /*1d40*/  @!P0 LDG.E R22, desc[UR8][R16.64] ;  /* 0x0000000810168981 */ /* 0x000ea2000c1e1900 */
[----:B---3--:R-:W-:-:S03]  /*1d50*/  @P1 LOP3.LUT R15, R15, R24, RZ, 0x3c, !PT ;  /* 0x000000180f0f1212 */ /* 0x008fc600078e3cff */
[----:B------:R-:W3:Y:S01]  /*1d60*/  @P4 LDG.E R24, desc[UR8][R16.64+0x60] ;  /* 0x0000600810184981 */ /* 0x000ee2000c1e1900 */
[----:B----4-:R-:W-:-:S03]  /*1d70*/  @P2 LOP3.LUT R15, R15, R26, RZ, 0x3c, !PT ;  /* 0x0000001a0f0f2212 */ /* 0x010fc600078e3cff */
[----:B------:R-:W4:Y:S01]  /*1d80*/  @P5 LDG.E R26, desc[UR8][R16.64+0x74] ;  /* 0x00007408101a5981 */ /* 0x000f22000c1e1900 */
[----:B------:R-:W-:Y:S02]  /*1d90*/  @P3 LOP3.LUT R15, R15, R28, RZ, 0x3c, !PT ;  /* 0x0000001c0f0f3212 */ /* 0x000fe400078e3cff */
[----:B------:R-:W-:Y:S02]  /*1da0*/  @!P0 LOP3.LUT R4, R4, R21, RZ, 0x3c, !PT ;  /* 0x0000001504048212 */ /* 0x000fe400078e3cff */
[----:B------:R-:W4:Y:S01]  /*1db0*/  @!P0 LDG.E R21, desc[UR8][R16.64+0xc] ;  /* 0x00000c0810158981 */ /* 0x000f22000c1e1900 */
[----:B--2---:R-:W-:-:S03]  /*1dc0*/  @!P0 LOP3.LUT R3, R3, R22, RZ, 0x3c, !PT ;  /* 0x0000001603038212 */ /* 0x004fc600078e3cff */
[----:B------:R-:W2:Y:S01]  /*1dd0*/  @!P0 LDG.E R22, desc[UR8][R16.64+0x8] ;  /* 0x0000080810168981 */ /* 0x000ea2000c1e1900 */
[----:B---3--:R-:W-:-:S03]  /*1de0*/  @P4 LOP3.LUT R15, R15, R24, RZ, 0x3c, !PT ;  /* 0x000000180f0f4212 */ /* 0x008fc600078e3cff */
[----:B------:R-:W3:Y:S01]  /*1df0*/  @P1 LDG.E R24, desc[UR8][R16.64+0x14] ;  /* 0x0000140810181981 */ /* 0x000ee2000c1e1900 */
[----:B----4-:R-:W-:-:S03]  /*1e00*/  @!P0 LOP3.LUT R14, R14, R21, RZ, 0x3c, !PT ;  /* 0x000000150e0e8212 */ /* 0x010fc600078e3cff */
[----:B------:R-:W4:Y:S01]  /*1e10*/  @P1 LDG.E R21, desc[UR8][R16.64+0x18] ;  /* 0x0000180810151981 */ /* 0x000f22000c1e1900 */
[----:B--2---:R-:W-:-:S03]  /*1e20*/  @!P0 LOP3.LUT R5, R5, R22, RZ, 0x3c, !PT ;  /* 0x0000001605058212 */ /* 0x004fc600078e3cff */
[----:B------:R-:W2:Y:S01]  /*1e30*/  @P1 LDG.E R22, desc[UR8][R16.64+0x1c] ;  /* 0x00001c0810161981 */ /* 0x000ea2000c1e1900 */
[----:B---3--:R-:W-:-:S03]  /*1e40*/  @P1 LOP3.LUT R3, R3, R24, RZ, 0x3c, !PT ;  /* 0x0000001803031212 */ /* 0x008fc600078e3cff */
[----:B------:R-:W3:Y:S01]  /*1e50*/  @P2 LDG.E R24, desc[UR8][R16.64+0x28] ;  /* 0x0000280810182981 */ /* 0x000ee2000c1e1900 */
[----:B------:R-:W-:-:S03]  /*1e60*/  @P1 LOP3.LUT R14, R14, R25, RZ, 0x3c, !PT ;  /* 0x000000190e0e1212 */ /* 0x000fc600078e3cff */
[----:B------:R-:W3:Y:S01]  /*1e70*/  @P2 LDG.E R25, desc[UR8][R16.64+0x34] ;  /* 0x0000340810192981 */ /* 0x000ee2000c1e1900 */
[----:B----4-:R-:W-:-:S03]  /*1e80*/  @P1 LOP3.LUT R4, R4, R21, RZ, 0x3c, !PT ;  /* 0x0000001504041212 */ /* 0x010fc600078e3cff */
[----:B------:R-:W4:Y:S01]  /*1e90*/  @P2 LDG.E R21, desc[UR8][R16.64+0x2c] ;  /* 0x00002c0810152981 */ /* 0x000f22000c1e1900 */
[----:B--2---:R-:W-:-:S03]  /*1ea0*/  @P1 LOP3.LUT R5, R5, R22, RZ, 0x3c, !PT ;  /* 0x0000001605051212 */ /* 0x004fc600078e3cff */
        /* <DEDUP_REMOVED lines=27> */
[----:B------:R-:W-:Y:S02]  /*2060*/  LOP3.LUT P0, RZ, R23, 0x80, RZ, 0xc0, !PT ;  /* 0x0000008017ff7812 */ /* 0x000fe4000780c0ff */
[----:B------:R-:W-:Y:S02]  /*2070*/  @P5 LOP3.LUT R14, R14, R25, RZ, 0x3c, !PT ;  /* 0x000000190e0e5212 */ /* 0x000fe400078e3cff */
        /* <DEDUP_REMOVED lines=17> */
[----:B------:R-:W-:Y:S02]  /*2190*/  @P6 LOP3.LUT R15, R15, R26, RZ, 0x3c, !PT ;  /* 0x0000001a0f0f6212 */ /* 0x000fe400078e3cff */
[----:B------:R-:W-:Y:S02]  /*21a0*/  @P0 LOP3.LUT R14, R14, R25, RZ, 0x3c, !PT ;  /* 0x000000190e0e0212 */ /* 0x000fe400078e3cff */
[----:B----4-:R-:W-:Y:S02]  /*21b0*/  @P0 LOP3.LUT R4, R4, R21, RZ, 0x3c, !PT ;  /* 0x0000001504040212 */ /* 0x010fe400078e3cff */
[----:B--2---:R-:W-:Y:S02]  /*21c0*/  @P0 LOP3.LUT R5, R5, R22, RZ, 0x3c, !PT ;  /* 0x0000001605050212 */ /* 0x004fe400078e3cff */
[----:B---3--:R-:W-:Y:S02]  /*21d0*/  @P0 LOP3.LUT R15, R15, R24, RZ, 0x3c, !PT ;  /* 0x000000180f0f0212 */ /* 0x008fe400078e3cff */
[----:B------:R-:W-:-:S13]  /*21e0*/  R2P PR, R23.B1, 0x7f ;  /* 0x0000007f17007804 */ /* 0x000fda0000001000 */
[----:B------:R-:W2:Y:S04]  /*21f0*/  @P0 LDG.E R22, desc[UR8][R16.64+0xa0] ;  /* 0x0000a00810160981 */ /* 0x000ea8000c1e1900 */
[----:B------:R-:W3:Y:S04]  /*2200*/  @P0 LDG.E R21, desc[UR8][R16.64+0xa4] ;  /* 0x0000a40810150981 */ /* 0x000ee8000c1e1900 */
[----:B------:R-:W4:Y:S04]  /*2210*/  @P0 LDG.E R24, desc[UR8][R16.64+0xb0] ;  /* 0x0000b00810180981 */ /* 0x000f28000c1e1900 */
        /* <DEDUP_REMOVED lines=10> */
[----:B------:R-:W-:-:S03]  /*22c0*/  @P0 LOP3.LUT R14, R14, R25, RZ, 0x3c, !PT ;  /* 0x000000190e0e0212 */ /* 0x000fc600078e3cff */
[----:B------:R-:W2:Y:S01]  /*22d0*/  @P1 LDG.E R25, desc[UR8][R16.64+0xc0] ;  /* 0x0000c00810191981 */ /* 0x000ea2000c1e1900 */
[----:B------:R-:W-:Y:S02]  /*22e0*/  LOP3.LUT P0, RZ, R23, 0x8000, RZ, 0xc0, !PT ;  /* 0x0000800017ff7812 */ /* 0x000fe4000780c0ff */
[----:B---3--:R-:W-:Y:S01]  /*22f0*/  @P1 LOP3.LUT R4, R4, R21, RZ, 0x3c, !PT ;  /* 0x0000001504041212 */ /* 0x008fe200078e3cff */
[----:B------:R-:W3:Y:S01]  /*2300*/  @P2 LDG.E R23, desc[UR8][R16.64+0xd4] ;  /* 0x0000d40810172981 */ /* 0x000ee2000c1e1900 */
[----:B----4-:R-:W-:-:S03]  /*2310*/  @P1 LOP3.LUT R5, R5, R24, RZ, 0x3c, !PT ;  /* 0x0000001805051212 */ /* 0x010fc600078e3cff */
[----:B------:R-:W4:Y:S04]  /*2320*/  @P2 LDG.E R24, desc[UR8][R16.64+0xc8] ;  /* 0x0000c80810182981 */ /* 0x000f28000c1e1900 */
[----:B------:R-:W4:Y:S01]  /*2330*/  @P2 LDG.E R21, desc[UR8][R16.64+0xcc] ;  /* 0x0000cc0810152981 */ /* 0x000f22000c1e1900 */
[----:B--2---:R-:W-:-:S03]  /*2340*/  @P1 LOP3.LUT R3, R3, R22, RZ, 0x3c, !PT ;  /* 0x0000001603031212 */ /* 0x004fc600078e3cff */
[----:B------:R-:W2:Y:S04]  /*2350*/  @P0 LDG.E R28, desc[UR8][R16.64+0x13c] ;  /* 0x00013c08101c0981 */ /* 0x000ea8000c1e1900 */
[----:B------:R-:W2:Y:S01]  /*2360*/  @P1 LDG.E R22, desc[UR8][R16.64+0xc4] ;  /* 0x0000c40810161981 */ /* 0x000ea2000c1e1900 */
[----:B------:R-:W-:Y:S02]  /*2370*/  @P1 LOP3.LUT R14, R14, R25, RZ, 0x3c, !PT ;  /* 0x000000190e0e1212 */ /* 0x000fe400078e3cff */
[----:B------:R-:W-:Y:S02]  /*2380*/  @P2 LOP3.LUT R5, R5, R26, RZ, 0x3c, !PT ;  /* 0x0000001a05052212 */ /* 0x000fe400078e3cff */
[----:B---3--:R-:W-:Y:S01]  /*2390*/  @P2 LOP3.LUT R14, R14, R23, RZ, 0x3c, !PT ;  /* 0x000000170e0e2212 */ /* 0x008fe200078e3cff */
[----:B------:R-:W3:Y:S01]  /*23a0*/  @P3 LDG.E R26, desc[UR8][R16.64+0xe4] ;  /* 0x0000e408101a3981 */ /* 0x000ee2000c1e1900 */
[----:B----4-:R-:W-:-:S03]  /*23b0*/  @P2 LOP3.LUT R3, R3, R24, RZ, 0x3c, !PT ;  /* 0x0000001803032212 */ /* 0x010fc600078e3cff */
[----:B------:R-:W4:Y:S01]  /*23c0*/  @P3 LDG.E R24, desc[UR8][R16.64+0xdc] ;  /* 0x0000dc0810183981 */ /* 0x000f22000c1e1900 */
[----:B------:R-:W-:-:S03]  /*23d0*/  @P2 LOP3.LUT R4, R4, R21, RZ, 0x3c, !PT ;  /* 0x0000001504042212 */ /* 0x000fc600078e3cff */
        /* <DEDUP_REMOVED lines=44> */
[----:B------:R-:W-:-:S04]  /*26a0*/  UIADD3 UR4, UPT, UPT, UR4, 0x10, URZ ;  /* 0x0000001004047890 */ /* 0x000fc8000fffe0ff */
[----:B------:R-:W-:Y:S01]  /*26b0*/  UISETP.NE.AND UP0, UPT, UR4, 0x20, UPT ;  /* 0x000000200400788c */ /* 0x000fe2000bf05270 */
[----:B---3--:R-:W-:Y:S02]  /*26c0*/  @P0 LOP3.LUT R5, R5, R26, RZ, 0x3c, !PT ;  /* 0x0000001a05050212 */ /* 0x008fe400078e3cff */
[----:B----4-:R-:W-:Y:S02]  /*26d0*/  @P0 LOP3.LUT R3, R3, R24, RZ, 0x3c, !PT ;  /* 0x0000001803030212 */ /* 0x010fe400078e3cff */
[----:B------:R-:W-:Y:S02]  /*26e0*/  @P0 LOP3.LUT R4, R4, R21, RZ, 0x3c, !PT ;  /* 0x0000001504040212 */ /* 0x000fe400078e3cff */
[----:B------:R-:W-:Y:S02]  /*26f0*/  @P0 LOP3.LUT R14, R14, R23, RZ, 0x3c, !PT ;  /* 0x000000170e0e0212 */ /* 0x000fe400078e3cff */
[----:B--2---:R-:W-:-:S04]  /*2700*/  @P6 LOP3.LUT R15, R15, R22, RZ, 0x3c, !PT ;  /* 0x000000160f0f6212 */ /* 0x004fc800078e3cff */
[----:B------:R-:W-:Y:S01]  /*2710*/  @P0 LOP3.LUT R15, R15, R28, RZ, 0x3c, !PT ;  /* 0x0000001c0f0f0212 */ /* 0x000fe200078e3cff */
[----:B------:R-:W-:Y:S06]  /*2720*/  BRA.U UP0, `(.L_x_8) ;  /* 0xfffffff5004c7547 */ /* 0x000fec000b83ffff */
[----:B------:R-:W-:-:S05]  /*2730*/  VIADD R18, R18, 0x1 ;  /* 0x0000000112127836 */ /* 0x000fca0000000000 */
[----:B------:R-:W-:-:S13]  /*2740*/  ISETP.NE.AND P0, PT, R18, 0x5, PT ;  /* 0x000000051200780c */ /* 0x000fda0003f05270 */
[----:B------:R-:W-:Y:S05]  /*2750*/  @P0 BRA `(.L_x_9) ;  /* 0xfffffff400300947 */ /* 0x000fea000383ffff */
[----:B------:R2:W-:Y:S04]  /*2760*/  STL [R1+0x4], R3 ;  /* 0x0000040301007387 */ /* 0x0005e80000100800 */
[----:B------:R2:W-:Y:S04]  /*2770*/  STL.64 [R1+0x8], R4 ;  /* 0x0000080401007387 */ /* 0x0005e80000100a00 */
[----:B------:R2:W-:Y:S02]  /*2780*/  STL.64 [R1+0x10], R14 ;  /* 0x0000100e01007387 */ /* 0x0005e40000100a00 */
.L_x_3:
[----:B------:R-:W-:Y:S05]  /*2790*/  BSYNC.RECONVERGENT B1 ;  /* 0x0000000000017941 */ /* 0x000fea0003800200 */
.L_x_2:
[C---:B------:R-:W-:Y:S01]  /*27a0*/  ISETP.GT.U32.AND P0, PT, R10.reuse, 0x3, PT ;  /* 0x000000030a00780c */ /* 0x040fe20003f04070 */
[----:B------:R-:W-:Y:S01]  /*27b0*/  VIADD R7, R7, 0x1 ;  /* 0x0000000107077836 */ /* 0x000fe20000000000 */
[--C-:B------:R-:W-:Y:S02]  /*27c0*/  SHF.R.U64 R10, R10, 0x2, R9.reuse ;  /* 0x000000020a0a7819 */ /* 0x100fe40000001209 */
[----:B------:R-:W-:Y:S02]  /*27d0*/  ISETP.GT.U32.AND.EX P0, PT, R9, RZ, PT, P0 ;  /* 0x000000ff0900720c */ /* 0x000fe40003f04100 */
[----:B------:R-:W-:-:S11]  /*27e0*/  SHF.R.U32.HI R9, RZ, 0x2, R9 ;  /* 0x00000002ff097819 */ /* 0x000fd60000011609 */
[----:B------:R-:W-:Y:S05]  /*27f0*/  @P0 BRA `(.L_x_10) ;  /* 0xffffffd800cc0947 */ /* 0x000fea000383ffff */
.L_x_1:
[----:B------:R-:W-:Y:S05]  /*2800*/  BSYNC.RECONVERGENT B0 ;  /* 0x0000000000007941 */ /* 0x000fea0003800200 */
.L_x_0:
[----:B------:R-:W3:Y:S01]  /*2810*/  LDCU UR7, c[0x0][0x3ac] ;  /* 0x00007580ff0777ac */ /* 0x000ee20008000800 */
[----:B------:R-:W-:Y:S01]  /*2820*/  BSSY.RECONVERGENT B0, `(.L_x_11) ;  /* 0x000017b000007945 */ /* 0x000fe20003800200 */
[----:B------:R-:W-:Y:S02]  /*2830*/  IMAD.MOV.U32 R9, RZ, RZ, R15 ;  /* 0x000000ffff097224 */ /* 0x000fe400078e000f */
[----:B------:R-:W-:Y:S02]  /*2840*/  IMAD.MOV.U32 R7, RZ, RZ, R14 ;  /* 0x000000ffff077224 */ /* 0x000fe400078e000e */
[----:B------:R-:W-:Y:S01]  /*2850*/  IMAD.MOV.U32 R13, RZ, RZ, R5 ;  /* 0x000000ffff0d7224 */ /* 0x000fe200078e0005 */
[----:B---3--:R-:W-:-:S13]  /*2860*/  ISETP.GE.AND P0, PT, R6, UR7, PT ;  /* 0x0000000706007c0c */ /* 0x008fda000bf06270 */
[----:B------:R-:W-:Y:S05]  /*2870*/  @!P0 BRA `(.L_x_12) ;  /* 0x0000001400d48947 */ /* 0x000fea0003800000 */
[----:B------:R-:W-:Y:S01]  /*2880*/  SHF.R.U32.HI R10, RZ, 0x2, R3 ;  /* 0x00000002ff0a7819 */ /* 0x000fe20000011603 */
[----:B------:R-:W-:Y:S01]  /*2890*/  IMAD.MOV.U32 R16, RZ, RZ, 0x2f800000 ;  /* 0x2f800000ff107424 */ /* 0x000fe200078e00ff */
[----:B------:R-:W-:Y:S01]  /*28a0*/  SHF.R.U32.HI R9, RZ, 0x2, R4 ;  /* 0x00000002ff097819 */ /* 0x000fe20000011604 */
[----:B------:R-:W-:Y:S01]  /*28b0*/  BSSY.RECONVERGENT B1, `(.L_x_13) ;  /* 0x0000052000017945 */ /* 0x000fe20003800200 */
[----:B------:R-:W-:Y:S01]  /*28c0*/  LOP3.LUT R10, R10, R3, RZ, 0x3c, !PT ;  /* 0x000000030a0a7212 */ /* 0x000fe200078e3cff */
[----:B012---:R-:W-:Y:S01]  /*28d0*/  IMAD.SHL.U32 R3, R15, 0x10, RZ ;  /* 0x000000100f037824 */ /* 0x007fe200078e00ff */
[----:B------:R-:W-:Y:S02]  /*28e0*/  LOP3.LUT R9, R9, R4, RZ, 0x3c, !PT ;  /* 0x0000000409097212 */ /* 0x000fe400078e3cff */
[----:B------:R-:W-:Y:S01]  /*28f0*/  SHF.R.U32.HI R12, RZ, 0x2, R5 ;  /* 0x00000002ff0c7819 */ /* 0x000fe20000011605 */
[----:B------:R-:W-:-:S03]  /*2900*/  IMAD.SHL.U32 R7, R10, 0x2, RZ ;  /* 0x000000020a077824 */ /* 0x000fc600078e00ff */
[----:B------:R-:W-:Y:S02]  /*2910*/  LOP3.LUT R12, R12, R5, RZ, 0x3c, !PT ;  /* 0x000000050c0c7212 */ /* 0x000fe400078e3cff */
[----:B------:R-:W-:Y:S01]  /*2920*/  LOP3.LUT R10, R10, R7, R3, 0x96, !PT ;  /* 0x000000070a0a7212 */ /* 0x000fe200078e9603 */
[----:B------:R-:W-:Y:S02]  /*2930*/  IMAD.SHL.U32 R3, R9, 0x2, RZ ;  /* 0x0000000209037824 */ /* 0x000fe400078e00ff */
[----:B------:R-:W-:Y:S01]  /*2940*/  IMAD.SHL.U32 R5, R12, 0x2, RZ ;  /* 0x000000020c057824 */ /* 0x000fe200078e00ff */
[----:B------:R-:W-:-:S05]  /*2950*/  LOP3.LUT R13, R10, R15, RZ, 0x3c, !PT ;  /* 0x0000000f0a0d7212 */ /* 0x000fca00078e3cff */
[----:B------:R-:W-:-:S05]  /*2960*/  IMAD.SHL.U32 R4, R13, 0x10, RZ ;  /* 0x000000100d047824 */ /* 0x000fca00078e00ff */
[----:B------:R-:W-:Y:S02]  /*2970*/  LOP3.LUT R10, R9, R3, R4, 0x96, !PT ;  /* 0x00000003090a7212 */ /* 0x000fe400078e9604 */
[----:B------:R-:W0:Y:S02]  /*2980*/  LDC R4, c[0x0][0x38c] ;  /* 0x0000e300ff047b82 */ /* 0x000e240000000800 */
[----:B------:R-:W-:-:S04]  /*2990*/  LOP3.LUT R7, R10, R13, RZ, 0x3c, !PT ;  /* 0x0000000d0a077212 */ /* 0x000fc800078e3cff */
[----:B------:R-:W-:Y:S01]  /*29a0*/  IADD3 R10, PT, PT, R2, 0xb0f8a, R7 ;  /* 0x000b0f8a020a7810 */ /* 0x000fe20007ffe007 */
[----:B------:R-:W-:-:S05]  /*29b0*/  IMAD.SHL.U32 R3, R7, 0x10, RZ ;  /* 0x0000001007037824 */ /* 0x000fca00078e00ff */
[----:B------:R-:W-:Y:S02]  /*29c0*/  LOP3.LUT R12, R12, R5, R3, 0x96, !PT ;  /* 0x000000050c0c7212 */ /* 0x000fe400078e9603 */
[C---:B------:R-:W-:Y:S01]  /*29d0*/  IADD3 R5, PT, PT, R2.reuse, 0x587c5, R13 ;  /* 0x000587c502057810 */ /* 0x040fe20007ffe00d */
[----:B------:R-:W-:Y:S01]  /*29e0*/  VIADD R2, R2, 0x10974f ;  /* 0x0010974f02027836 */ /* 0x000fe20000000000 */
[----:B------:R-:W-:Y:S02]  /*29f0*/  LOP3.LUT R9, R12, R7, RZ, 0x3c, !PT ;  /* 0x000000070c097212 */ /* 0x000fe400078e3cff */
[----:B------:R-:W-:-:S03]  /*2a00*/  I2FP.F32.U32 R5, R5 ;  /* 0x0000000500057245 */ /* 0x000fc60000201000 */
[----:B------:R-:W-:Y:S02]  /*2a10*/  IMAD.IADD R3, R9, 0x1, R2 ;  /* 0x0000000109037824 */ /* 0x000fe400078e0202 */
[----:B------:R-:W-:Y:S01]  /*2a20*/  FFMA R5, R5, R16, 1.1641532182693481445e-10 ;  /* 0x2f00000005057423 */ /* 0x000fe20000000010 */
[----:B0-----:R-:W-:Y:S02]  /*2a30*/  I2FP.F32.S32 R12, R4 ;  /* 0x00000004000c7245 */ /* 0x001fe40000201400 */
[----:B------:R-:W-:-:S05]  /*2a40*/  I2FP.F32.U32 R3, R3 ;  /* 0x0000000300037245 */ /* 0x000fca0000201000 */
[----:B------:R-:W-:-:S04]  /*2a50*/  FFMA R3, R3, R16, 1.1641532182693481445e-10 ;  /* 0x2f00000003037423 */ /* 0x000fc80000000010 */
[----:B------:R-:W-:Y:S01]  /*2a60*/  FMUL R3, R3, R12 ;  /* 0x0000000c03037220 */ /* 0x000fe20000400000 */
[----:B------:R-:W-:Y:S02]  /*2a70*/  I2FP.F32.U32 R12, R10 ;  /* 0x0000000a000c7245 */ /* 0x000fe40000201000 */
[----:B------:R-:W-:-:S03]  /*2a80*/  I2FP.F32.S32 R10, UR7 ;  /* 0x00000007000a7c45 */ /* 0x000fc60008201400 */
[----:B------:R-:W0:Y:S01]  /*2a90*/  F2I.FLOOR.NTZ R3, R3 ;  /* 0x0000000300037305 */ /* 0x000e220000207100 */
[----:B------:R-:W-:Y:S01]  /*2aa0*/  FFMA R17, R12, R16, 1.1641532182693481445e-10 ;  /* 0x2f0000000c117423 */ /* 0x000fe20000000010 */
[----:B------:R-:W-:-:S03]  /*2ab0*/  FMUL R5, R5, R10 ;  /* 0x0000000a05057220 */ /* 0x000fc60000400000 */
[----:B------:R-:W-:Y:S01]  /*2ac0*/  FMUL R10, R10, R17 ;  /* 0x000000110a0a7220 */ /* 0x000fe20000400000 */
[----:B0-----:R-:W-:-:S13]  /*2ad0*/  ISETP.GE.AND P0, PT, R3, 0x1, PT ;  /* 0x000000010300780c */ /* 0x001fda0003f06270 */
[----:B------:R-:W-:Y:S05]  /*2ae0*/  @!P0 BRA `(.L_x_14) ;  /* 0x0000000000b88947 */ /* 0x000fea0003800000 */
[----:B------:R-:W0:Y:S01]  /*2af0*/  F2I.FLOOR.NTZ R5, R5 ;  /* 0x0000000500057305 */ /* 0x000e220000207100 */
[----:B------:R-:W-:Y:S01]  /*2b00*/  ISETP.GE.U32.AND P0, PT, R3, 0x4, PT ;  /* 0x000000040300780c */ /* 0x000fe20003f06070 */
[----:B------:R-:W-:Y:S01]  /*2b10*/  BSSY.RECONVERGENT B2, `(.L_x_15) ;  /* 0x000001c000027945 */ /* 0x000fe20003800200 */
[----:B------:R-:W-:Y:S02]  /*2b20*/  IMAD.MOV.U32 R21, RZ, RZ, RZ ;  /* 0x000000ffff157224 */ /* 0x000fe400078e00ff */
[----:B0-----:R-:W-:-:S09]  /*2b30*/  IMAD R12, R5, R4, RZ ;  /* 0x00000004050c7224 */ /* 0x001fd200078e02ff */
[----:B------:R-:W-:Y:S05]  /*2b40*/  @!P0 BRA `(.L_x_16) ;  /* 0x0000000000608947 */ /* 0x000fea0003800000 */
[----:B------:R-:W0:Y:S01]  /*2b50*/  LDCU.64 UR4, c[0x0][0x398] ;  /* 0x00007300ff0477ac */ /* 0x000e220008000a00 */
[----:B------:R-:W-:Y:S01]  /*2b60*/  LOP3.LUT R21, R3, 0x7ffffffc, RZ, 0xc0, !PT ;  /* 0x7ffffffc03157812 */ /* 0x000fe200078ec0ff */
[----:B------:R-:W-:Y:S02]  /*2b70*/  IMAD.MOV.U32 R23, RZ, RZ, R0 ;  /* 0x000000ffff177224 */ /* 0x000fe400078e0000 */
[----:B------:R-:W-:Y:S02]  /*2b80*/  IMAD.MOV.U32 R25, RZ, RZ, R12 ;  /* 0x000000ffff197224 */ /* 0x000fe400078e000c */
[----:B------:R-:W-:Y:S01]  /*2b90*/  IMAD.MOV R20, RZ, RZ, -R21 ;  /* 0x000000ffff147224 */ /* 0x000fe200078e0a15 */
[----:B0-----:R-:W-:-:S04]  /*2ba0*/  UIADD3 UR4, UP0, UPT, UR4, 0x8, URZ ;  /* 0x0000000804047890 */ /* 0x001fc8000ff1e0ff */
[----:B------:R-:W-:Y:S02]  /*2bb0*/  UIADD3.X UR5, UPT, UPT, URZ, UR5, URZ, UP0, !UPT ;  /* 0x00000005ff057290 */ /* 0x000fe400087fe4ff */
[----:B------:R-:W-:-:S04]  /*2bc0*/  IMAD.U32 R4, RZ, RZ, UR4 ;  /* 0x00000004ff047e24 */ /* 0x000fc8000f8e00ff */
[----:B------:R-:W-:-:S07]  /*2bd0*/  IMAD.U32 R5, RZ, RZ, UR5 ;  /* 0x00000005ff057e24 */ /* 0x000fce000f8e00ff */
.L_x_17:
[----:B------:R-:W-:-:S05]  /*2be0*/  IMAD.WIDE R16, R25, 0x4, R4 ;  /* 0x0000000419107825 */ /* 0x000fca00078e0204 */
[----:B0-----:R-:W2:Y:S01]  /*2bf0*/  LDG.E R27, desc[UR8][R16.64+-0x8] ;  /* 0xfffff808101b7981 */ /* 0x001ea2000c1e1900 */
[----:B------:R-:W-:-:S05]  /*2c00*/  IMAD.WIDE R18, R23, 0x4, R4 ;  /* 0x0000000417127825 */ /* 0x000fca00078e0204 */
[----:B--2---:R0:W-:Y:S04]  /*2c10*/  STG.E desc[UR8][R18.64+-0x8], R27 ;  /* 0xfffff81b12007986 */ /* 0x0041e8000c101908 */
[----:B------:R-:W2:Y:S04]  /*2c20*/  LDG.E R29, desc[UR8][R16.64+-0x4] ;  /* 0xfffffc08101d7981 */ /* 0x000ea8000c1e1900 */
[----:B--2---:R0:W-:Y:S04]  /*2c30*/  STG.E desc[UR8][R18.64+-0x4], R29 ;  /* 0xfffffc1d12007986 */ /* 0x0041e8000c101908 */
[----:B------:R-:W2:Y:S04]  /*2c40*/  LDG.E R22, desc[UR8][R16.64] ;  /* 0x0000000810167981 */ /* 0x000ea8000c1e1900 */
[----:B--2---:R0:W-:Y:S04]  /*2c50*/  STG.E desc[UR8][R18.64], R22 ;  /* 0x0000001612007986 */ /* 0x0041e8000c101908 */
[----:B------:R-:W2:Y:S01]  /*2c60*/  LDG.E R24, desc[UR8][R16.64+0x4] ;  /* 0x0000040810187981 */ /* 0x000ea2000c1e1900 */
[----:B------:R-:W-:-:S02]  /*2c70*/  VIADD R20, R20, 0x4 ;  /* 0x0000000414147836 */ /* 0x000fc40000000000 */
[----:B------:R-:W-:Y:S02]  /*2c80*/  VIADD R25, R25, 0x4 ;  /* 0x0000000419197836 */ /* 0x000fe40000000000 */
[----:B------:R-:W-:Y:S01]  /*2c90*/  VIADD R23, R23, 0x4 ;  /* 0x0000000417177836 */ /* 0x000fe20000000000 */
[----:B------:R-:W-:Y:S01]  /*2ca0*/  ISETP.NE.AND P0, PT, R20, RZ, PT ;  /* 0x000000ff1400720c */ /* 0x000fe20003f05270 */
[----:B--2---:R0:W-:-:S12]  /*2cb0*/  STG.E desc[UR8][R18.64+0x4], R24 ;  /* 0x0000041812007986 */ /* 0x0041d8000c101908 */
[----:B------:R-:W-:Y:S05]  /*2cc0*/  @P0 BRA `(.L_x_17) ;  /* 0xfffffffc00c40947 */ /* 0x000fea000383ffff */
.L_x_16:
[----:B------:R-:W-:Y:S05]  /*2cd0*/  BSYNC.RECONVERGENT B2 ;  /* 0x0000000000027941 */ /* 0x000fea0003800200 */
.L_x_15:
[----:B------:R-:W-:-:S13]  /*2ce0*/  LOP3.LUT P0, R20, R3, 0x3, RZ, 0xc0, !PT ;  /* 0x0000000303147812 */ /* 0x000fda000780c0ff */
[----:B------:R-:W-:Y:S05]  /*2cf0*/  @!P0 BRA `(.L_x_14) ;  /* 0x0000000000348947 */ /* 0x000fea0003800000 */
[----:B------:R-:W1:Y:S01]  /*2d00*/  LDC.64 R4, c[0x0][0x398] ;  /* 0x0000e600ff047b82 */ /* 0x000e620000000a00 */
[--C-:B------:R-:W-:Y:S02]  /*2d10*/  IMAD.IADD R23, R12, 0x1, R21.reuse ;  /* 0x000000010c177824 */ /* 0x100fe400078e0215 */
[----:B------:R-:W-:Y:S02]  /*2d20*/  IMAD.MOV R20, RZ, RZ, -R20 ;  /* 0x000000ffff147224 */ /* 0x000fe400078e0a14 */
[----:B------:R-:W-:-:S07]  /*2d30*/  IMAD.IADD R21, R0, 0x1, R21 ;  /* 0x0000000100157824 */ /* 0x000fce00078e0215 */
.L_x_18:
[----:B-12---:R-:W-:-:S06]  /*2d40*/  IMAD.WIDE R16, R23, 0x4, R4 ;  /* 0x0000000417107825 */ /* 0x006fcc00078e0204 */
[----:B------:R-:W2:Y:S01]  /*2d50*/  LDG.E R17, desc[UR8][R16.64] ;  /* 0x0000000810117981 */ /* 0x000ea2000c1e1900 */
[----:B0-----:R-:W-:-:S04]  /*2d60*/  IMAD.WIDE R18, R21, 0x4, R4 ;  /* 0x0000000415127825 */ /* 0x001fc800078e0204 */
[----:B------:R-:W-:Y:S02]  /*2d70*/  VIADD R20, R20, 0x1 ;  /* 0x0000000114147836 */ /* 0x000fe40000000000 */
[----:B------:R-:W-:Y:S02]  /*2d80*/  VIADD R21, R21, 0x1 ;  /* 0x0000000115157836 */ /* 0x000fe40000000000 */
[----:B------:R-:W-:Y:S01]  /*2d90*/  VIADD R23, R23, 0x1 ;  /* 0x0000000117177836 */ /* 0x000fe20000000000 */
[----:B------:R-:W-:Y:S01]  /*2da0*/  ISETP.NE.AND P0, PT, R20, RZ, PT ;  /* 0x000000ff1400720c */ /* 0x000fe20003f05270 */
[----:B--2---:R2:W-:-:S12]  /*2db0*/  STG.E desc[UR8][R18.64], R17 ;  /* 0x0000001112007986 */ /* 0x0045d8000c101908 */
[----:B------:R-:W-:Y:S05]  /*2dc0*/  @P0 BRA `(.L_x_18) ;  /* 0xfffffffc00dc0947 */ /* 0x000fea000383ffff */
.L_x_14:
[----:B------:R-:W-:Y:S05]  /*2dd0*/  BSYNC.RECONVERGENT B1 ;  /* 0x0000000000017941 */ /* 0x000fea0003800200 */
.L_x_13:
[----:B------:R-:W1:Y:S01]  /*2de0*/  LDC R20, c[0x0][0x38c] ;  /* 0x0000e300ff147b82 */ /* 0x000e620000000800 */
[----:B------:R-:W-:Y:S01]  /*2df0*/  BSSY.RECONVERGENT B1, `(.L_x_19) ;  /* 0x0000032000017945 */ /* 0x000fe20003800200 */
[----:B-1----:R-:W-:-:S13]  /*2e00*/  ISETP.GE.AND P0, PT, R3, R20, PT ;  /* 0x000000140300720c */ /* 0x002fda0003f06270 */
[----:B------:R-:W-:Y:S05]  /*2e10*/  @P0 BRA `(.L_x_20) ;  /* 0x0000000000bc0947 */ /* 0x000fea0003800000 */
[--C-:B------:R-:W-:Y:S01]  /*2e20*/  IMAD.IADD R4, R20, 0x1, -R3.reuse ;  /* 0x0000000114047824 */ /* 0x100fe200078e0a03 */
[----:B------:R1:W3:Y:S01]  /*2e30*/  F2I.FLOOR.NTZ R12, R10 ;  /* 0x0000000a000c7305 */ /* 0x0002e20000207100 */
[----:B------:R-:W-:Y:S01]  /*2e40*/  IMAD.IADD R5, R3, 0x1, -R20 ;  /* 0x0000000103057824 */ /* 0x000fe200078e0a14 */
[----:B------:R-:W-:Y:S01]  /*2e50*/  BSSY.RECONVERGENT B2, `(.L_x_21) ;  /* 0x0000013000027945 */ /* 0x000fe20003800200 */
[----:B------:R-:W-:Y:S01]  /*2e60*/  IMAD.MOV.U32 R21, RZ, RZ, R3 ;  /* 0x000000ffff157224 */ /* 0x000fe200078e0003 */
[----:B------:R-:W-:Y:S02]  /*2e70*/  LOP3.LUT P0, R16, R4, 0x3, RZ, 0xc0, !PT ;  /* 0x0000000304107812 */ /* 0x000fe4000780c0ff */
[----:B------:R-:W-:-:S11]  /*2e80*/  ISETP.GT.U32.AND P1, PT, R5, -0x4, PT ;  /* 0xfffffffc0500780c */ /* 0x000fd60003f24070 */
[----:B-1-3--:R-:W-:Y:S05]  /*2e90*/  @!P0 BRA `(.L_x_22) ;  /* 0x0000000000388947 */ /* 0x00afea0003800000 */
[----:B------:R-:W1:Y:S01]  /*2ea0*/  LDC.64 R4, c[0x0][0x398] ;  /* 0x0000e600ff047b82 */ /* 0x000e620000000a00 */
[--C-:B------:R-:W-:Y:S02]  /*2eb0*/  IMAD.IADD R21, R3, 0x1, R16.reuse ;  /* 0x0000000103157824 */ /* 0x100fe400078e0210 */
[--C-:B------:R-:W-:Y:S02]  /*2ec0*/  IMAD.IADD R23, R0, 0x1, R3.reuse ;  /* 0x0000000100177824 */ /* 0x100fe400078e0203 */
[----:B------:R-:W-:Y:S02]  /*2ed0*/  IMAD.MOV R10, RZ, RZ, -R16 ;  /* 0x000000ffff0a7224 */ /* 0x000fe400078e0a10 */
[----:B------:R-:W-:-:S07]  /*2ee0*/  IMAD R3, R12, R20, R3 ;  /* 0x000000140c037224 */ /* 0x000fce00078e0203 */
.L_x_23:
[----:B-123--:R-:W-:-:S06]  /*2ef0*/  IMAD.WIDE R16, R3, 0x4, R4 ;  /* 0x0000000403107825 */ /* 0x00efcc00078e0204 */
        /* <DEDUP_REMOVED lines=8> */
.L_x_22:
[----:B------:R-:W-:Y:S05]  /*2f80*/  BSYNC.RECONVERGENT B2 ;  /* 0x0000000000027941 */ /* 0x000fea0003800200 */
.L_x_21:
[----:B------:R-:W-:Y:S05]  /*2f90*/  @P1 BRA `(.L_x_20) ;  /* 0x00000000005c1947 */ /* 0x000fea0003800000 */
[----:B------:R-:W1:Y:S01]  /*2fa0*/  LDCU.64 UR4, c[0x0][0x398] ;  /* 0x00007300ff0477ac */ /* 0x000e620008000a00 */
[--C-:B------:R-:W-:Y:S02]  /*2fb0*/  IMAD R23, R12, R20, R21.reuse ;  /* 0x000000140c177224 */ /* 0x100fe400078e0215 */
[----:B------:R-:W-:Y:S02]  /*2fc0*/  IMAD.IADD R3, R21, 0x1, -R20 ;  /* 0x0000000115037824 */ /* 0x000fe400078e0a14 */
[----:B------:R-:W-:Y:S01]  /*2fd0*/  IMAD.IADD R21, R0, 0x1, R21 ;  /* 0x0000000100157824 */ /* 0x000fe200078e0215 */
[----:B-1----:R-:W-:-:S04]  /*2fe0*/  UIADD3 UR4, UP0, UPT, UR4, 0x8, URZ ;  /* 0x0000000804047890 */ /* 0x002fc8000ff1e0ff */
[----:B------:R-:W-:Y:S02]  /*2ff0*/  UIADD3.X UR5, UPT, UPT, URZ, UR5, URZ, UP0, !UPT ;  /* 0x00000005ff057290 */ /* 0x000fe400087fe4ff */
[----:B------:R-:W-:-:S04]  /*3000*/  IMAD.U32 R4, RZ, RZ, UR4 ;  /* 0x00000004ff047e24 */ /* 0x000fc8000f8e00ff */
[----:B------:R-:W-:-:S07]  /*3010*/  IMAD.U32 R5, RZ, RZ, UR5 ;  /* 0x00000005ff057e24 */ /* 0x000fce000f8e00ff */
.L_x_24:
[----:B--23--:R-:W-:-:S05]  /*3020*/  IMAD.WIDE R16, R23, 0x4, R4 ;  /* 0x0000000417107825 */ /* 0x00cfca00078e0204 */
[----:B-1----:R-:W2:Y:S01]  /*3030*/  LDG.E R25, desc[UR8][R16.64+-0x8] ;  /* 0xfffff80810197981 */ /* 0x002ea2000c1e1900 */
[----:B0-----:R-:W-:-:S05]  /*3040*/  IMAD.WIDE R18, R21, 0x4, R4 ;  /* 0x0000000415127825 */ /* 0x001fca00078e0204 */
        /* <DEDUP_REMOVED lines=12> */
.L_x_20:
[----:B------:R-:W-:Y:S05]  /*3110*/  BSYNC.RECONVERGENT B1 ;  /* 0x0000000000017941 */ /* 0x000fea0003800200 */
.L_x_19:
[----:B------:R-:W4:Y:S01]  /*3120*/  LDCU UR4, c[0x0][0x38c] ;  /* 0x00007180ff0477ac */ /* 0x000f220008000800 */
[----:B------:R-:W-:Y:S02]  /*3130*/  IMAD.MOV.U32 R4, RZ, RZ, R15 ;  /* 0x000000ffff047224 */ /* 0x000fe400078e000f */
[----:B------:R-:W-:Y:S01]  /*3140*/  IMAD.MOV.U32 R3, RZ, RZ, R14 ;  /* 0x000000ffff037224 */ /* 0x000fe200078e000e */
[----:B----4-:R-:W-:-:S09]  /*3150*/  UISETP.GE.AND UP0, UPT, UR4, 0x1, UPT ;  /* 0x000000010400788c */ /* 0x010fd2000bf06270 */
[----:B------:R-:W-:Y:S05]  /*3160*/  BRA.U !UP0, `(.L_x_12) ;  /* 0x0000000d08987547 */ /* 0x000fea000b800000 */
[----:B------:R-:W4:Y:S01]  /*3170*/  LDCU UR5, c[0x0][0x3c0] ;  /* 0x00007800ff0577ac */ /* 0x000f220008000800 */
[----:B0123--:R-:W-:Y:S02]  /*3180*/  IMAD.MOV.U32 R19, RZ, RZ, RZ ;  /* 0x000000ffff137224 */ /* 0x00ffe400078e00ff */
[----:B------:R-:W-:Y:S01]  /*3190*/  IMAD.MOV.U32 R17, RZ, RZ, R2 ;  /* 0x000000ffff117224 */ /* 0x000fe200078e0002 */
[----:B------:R-:W-:Y:S01]  /*31a0*/  UISETP.NE.AND UP0, UPT, UR4, 0x1, UPT ;  /* 0x000000010400788c */ /* 0x000fe2000bf05270 */
[----:B------:R-:W-:Y:S02]  /*31b0*/  IMAD.MOV.U32 R16, RZ, RZ, R9 ;  /* 0x000000ffff107224 */ /* 0x000fe400078e0009 */
[----:B------:R-:W-:Y:S02]  /*31c0*/  IMAD.MOV.U32 R12, RZ, RZ, R7 ;  /* 0x000000ffff0c7224 */ /* 0x000fe400078e0007 */
[----:B------:R-:W-:Y:S02]  /*31d0*/  IMAD.MOV.U32 R18, RZ, RZ, R13 ;  /* 0x000000ffff127224 */ /* 0x000fe400078e000d */
[----:B------:R-:W-:Y:S01]  /*31e0*/  IMAD.MOV.U32 R3, RZ, RZ, R14 ;  /* 0x000000ffff037224 */ /* 0x000fe200078e000e */
[----:B----4-:R-:W-:Y:S01]  /*31f0*/  I2FP.F32.S32 R10, UR5 ;  /* 0x00000005000a7c45 */ /* 0x010fe20008201400 */
[----:B------:R-:W-:Y:S06]  /*3200*/  BRA.U !UP0, `(.L_x_25) ;  /* 0x0000000908407547 */ /* 0x000fec000b800000 */
[----:B------:R-:W0:Y:S01]  /*3210*/  LDC.64 R4, c[0x0][0x398] ;  /* 0x0000e600ff047b82 */ /* 0x000e220000000a00 */
[----:B------:R-:W-:Y:S01]  /*3220*/  ULOP3.LUT UR4, UR4, 0x7ffffffe, URZ, 0xc0, !UPT ;  /* 0x7ffffffe04047892 */ /* 0x000fe2000f8ec0ff */
[----:B------:R-:W-:Y:S02]  /*3230*/  IMAD.MOV.U32 R12, RZ, RZ, R7 ;  /* 0x000000ffff0c7224 */ /* 0x000fe400078e0007 */
[----:B------:R-:W-:Y:S01]  /*3240*/  IMAD.MOV.U32 R17, RZ, RZ, R2 ;  /* 0x000000ffff117224 */ /* 0x000fe200078e0002 */
[----:B------:R-:W-:Y:S01]  /*3250*/  UIADD3 UR5, UPT, UPT, -UR4, URZ, URZ ;  /* 0x000000ff04057290 */ /* 0x000fe2000fffe1ff */
[----:B------:R-:W-:Y:S02]  /*3260*/  IMAD.MOV.U32 R16, RZ, RZ, R9 ;  /* 0x000000ffff107224 */ /* 0x000fe400078e0009 */
[----:B------:R-:W-:Y:S02]  /*3270*/  IMAD.MOV.U32 R18, RZ, RZ, R13 ;  /* 0x000000ffff127224 */ /* 0x000fe400078e000d */
[----:B------:R-:W-:-:S02]  /*3280*/  IMAD.MOV.U32 R7, RZ, RZ, R0 ;  /* 0x000000ffff077224 */ /* 0x000fc400078e0000 */
[----:B------:R-:W-:Y:S02]  /*3290*/  IMAD.MOV.U32 R3, RZ, RZ, R14 ;  /* 0x000000ffff037224 */ /* 0x000fe400078e000e */
[----:B------:R-:W-:Y:S02]  /*32a0*/  IMAD.U32 R19, RZ, RZ, UR4 ;  /* 0x00000004ff137e24 */ /* 0x000fe4000f8e00ff */
[----:B------:R-:W-:Y:S02]  /*32b0*/  IMAD.U32 R23, RZ, RZ, UR5 ;  /* 0x00000005ff177e24 */ /* 0x000fe4000f8e00ff */
[----:B0-----:R-:W-:-:S03]  /*32c0*/  IMAD.WIDE R4, R0, 0x4, R4 ;  /* 0x0000000400047825 */ /* 0x001fc600078e0204 */
[----:B------:R-:W-:-:S05]  /*32d0*/  IADD3 R4, P0, PT, R4, 0x4, RZ ;  /* 0x0000000404047810 */ /* 0x000fca0007f1e0ff */
[----:B------:R-:W-:-:S08]  /*32e0*/  IMAD.X R5, RZ, RZ, R5, P0 ;  /* 0x000000ffff057224 */ /* 0x000fd000000e0605 */
.L_x_32:
[----:B------:R-:W-:Y:S01]  /*32f0*/  SHF.R.U32.HI R2, RZ, 0x2, R3 ;  /* 0x00000002ff027819 */ /* 0x000fe20000011603 */
[----:B------:R-:W-:Y:S01]  /*3300*/  IMAD.SHL.U32 R14, R16, 0x10, RZ ;  /* 0x00000010100e7824 */ /* 0x000fe200078e00ff */
[----:B------:R-:W-:Y:S01]  /*3310*/  BSSY.RECONVERGENT B1, `(.L_x_26) ;  /* 0x0000040000017945 */ /* 0x000fe20003800200 */
[----:B------:R-:W-:Y:S01]  /*3320*/  VIADD R13, R17, 0x587c5 ;  /* 0x000587c5110d7836 */ /* 0x000fe20000000000 */
[----:B------:R-:W-:Y:S01]  /*3330*/  LOP3.LUT R3, R2, R3, RZ, 0x3c, !PT ;  /* 0x0000000302037212 */ /* 0x000fe200078e3cff */
[----:B------:R-:W-:Y:S01]  /*3340*/  VIADD R23, R23, 0x2 ;  /* 0x0000000217177836 */ /* 0x000fe20000000000 */
[----:B------:R-:W0:Y:S01]  /*3350*/  LDC R2, c[0x0][0x3a8] ;  /* 0x0000ea00ff027b82 */ /* 0x000e220000000800 */
[----:B------:R-:W-:Y:S02]  /*3360*/  IMAD.MOV.U32 R25, RZ, RZ, R15 ;  /* 0x000000ffff197224 */ /* 0x000fe400078e000f */
[----:B------:R-:W-:Y:S01]  /*3370*/  IMAD.SHL.U32 R9, R3, 0x2, RZ ;  /* 0x0000000203097824 */ /* 0x000fe200078e00ff */
[----:B------:R-:W-:Y:S01]  /*3380*/  ISETP.NE.AND P1, PT, R23, RZ, PT ;  /* 0x000000ff1700720c */ /* 0x000fe20003f25270 */
[----:B------:R-:W-:-:S02]  /*3390*/  IMAD.MOV.U32 R22, RZ, RZ, R16 ;  /* 0x000000ffff167224 */ /* 0x000fc400078e0010 */
[----:B------:R-:W-:Y:S01]  /*33a0*/  IMAD.MOV.U32 R15, RZ, RZ, R12 ;  /* 0x000000ffff0f7224 */ /* 0x000fe200078e000c */
[----:B------:R-:W-:-:S04]  /*33b0*/  LOP3.LUT R9, R3, R9, R14, 0x96, !PT ;  /* 0x0000000903097212 */ /* 0x000fc800078e960e */
[----:B------:R-:W-:Y:S01]  /*33c0*/  LOP3.LUT R14, R9, R16, RZ, 0x3c, !PT ;  /* 0x00000010090e7212 */ /* 0x000fe200078e3cff */
[----:B------:R-:W-:-:S04]  /*33d0*/  IMAD.MOV.U32 R9, RZ, RZ, 0x2f800000 ;  /* 0x2f800000ff097424 */ /* 0x000fc800078e00ff */
[----:B------:R-:W-:Y:S02]  /*33e0*/  IMAD.IADD R3, R14, 0x1, R13 ;  /* 0x000000010e037824 */ /* 0x000fe400078e020d */
[----:B------:R-:W-:-:S03]  /*33f0*/  IMAD.MOV.U32 R24, RZ, RZ, R14 ;  /* 0x000000ffff187224 */ /* 0x000fc600078e000e */
[----:B------:R-:W-:-:S05]  /*3400*/  I2FP.F32.U32 R20, R3 ;  /* 0x0000000300147245 */ /* 0x000fca0000201000 */
[----:B------:R-:W-:-:S05]  /*3410*/  FFMA R3, R20, R9, 1.1641532182693481445e-10 ;  /* 0x2f00000014037423 */ /* 0x000fca0000000009 */
[----:B0-----:R-:W-:Y:S01]  /*3420*/  FSETP.GTU.AND P0, PT, R3, R2, PT ;  /* 0x000000020300720b */ /* 0x001fe20003f0c000 */
[----:B------:R-:W-:-:S12]  /*3430*/  IMAD.MOV.U32 R3, RZ, RZ, R18 ;  /* 0x000000ffff037224 */ /* 0x000fd800078e0012 */
[----:B------:R-:W-:Y:S05]  /*3440*/  @P0 BRA `(.L_x_27) ;  /* 0x0000000000b00947 */ /* 0x000fea0003800000 */
[----:B------:R-:W-:Y:S01]  /*3450*/  SHF.R.U32.HI R20, RZ, 0x2, R25 ;  /* 0x00000002ff147819 */ /* 0x000fe20000011619 */
[----:B------:R-:W-:-:S03]  /*3460*/  IMAD.SHL.U32 R3, R14, 0x10, RZ ;  /* 0x000000100e037824 */ /* 0x000fc600078e00ff */
[----:B------:R-:W-:-:S05]  /*3470*/  LOP3.LUT R20, R20, R25, RZ, 0x3c, !PT ;  /* 0x0000001914147212 */ /* 0x000fca00078e3cff */
[----:B------:R-:W-:-:S05]  /*3480*/  IMAD.SHL.U32 R13, R20, 0x2, RZ ;  /* 0x00000002140d7824 */ /* 0x000fca00078e00ff */
[----:B------:R-:W-:Y:S02]  /*3490*/  LOP3.LUT R3, R20, R13, R3, 0x96, !PT ;  /* 0x0000000d14037212 */ /* 0x000fe400078e9603 */
[----:B------:R-:W0:Y:S02]  /*34a0*/  LDC.64 R20, c[0x0][0x398] ;  /* 0x0000e600ff147b82 */ /* 0x000e240000000a00 */
[----:B------:R-:W-:-:S04]  /*34b0*/  LOP3.LUT R22, R3, R14, RZ, 0x3c, !PT ;  /* 0x0000000e03167212 */ /* 0x000fc800078e3cff */
[----:B------:R-:W-:-:S04]  /*34c0*/  IADD3 R3, PT, PT, R17, 0xb0f8a, R22 ;  /* 0x000b0f8a11037810 */ /* 0x000fc80007ffe016 */
[----:B------:R-:W-:-:S05]  /*34d0*/  I2FP.F32.U32 R24, R3 ;  /* 0x0000000300187245 */ /* 0x000fca0000201000 */
[----:B------:R-:W-:-:S05]  /*34e0*/  FFMA R24, R24, R9, 1.1641532182693481445e-10 ;  /* 0x2f00000018187423 */ /* 0x000fca0000000009 */
[----:B------:R-:W-:Y:S01]  /*34f0*/  FSETP.GEU.AND P0, PT, R24, 0.5, PT ;  /* 0x3f0000001800780b */ /* 0x000fe20003f0e000 */
[----:B0-----:R-:W-:-:S12]  /*3500*/  IMAD.WIDE R20, R7, 0x4, R20 ;  /* 0x0000000407147825 */ /* 0x001fd800078e0214 */
[----:B------:R-:W-:Y:S05]  /*3510*/  @P0 BRA `(.L_x_28) ;  /* 0x0000000000400947 */ /* 0x000fea0003800000 */
[----:B------:R-:W-:Y:S01]  /*3520*/  SHF.R.U32.HI R3, RZ, 0x2, R18 ;  /* 0x00000002ff037819 */ /* 0x000fe20000011612 */
[----:B------:R-:W-:Y:S02]  /*3530*/  IMAD.MOV.U32 R25, RZ, RZ, R12 ;  /* 0x000000ffff197224 */ /* 0x000fe400078e000c */
[----:B------:R-:W-:Y:S01]  /*3540*/  IMAD.MOV.U32 R15, RZ, RZ, R14 ;  /* 0x000000ffff0f7224 */ /* 0x000fe200078e000e */
[----:B------:R-:W-:Y:S01]  /*3550*/  LOP3.LUT R3, R3, R18, RZ, 0x3c, !PT ;  /* 0x0000001203037212 */ /* 0x000fe200078e3cff */
[----:B------:R-:W-:-:S04]  /*3560*/  IMAD.SHL.U32 R18, R22, 0x10, RZ ;  /* 0x0000001016127824 */ /* 0x000fc800078e00ff */
[----:B------:R-:W-:-:S05]  /*3570*/  IMAD.SHL.U32 R13, R3, 0x2, RZ ;  /* 0x00000002030d7824 */ /* 0x000fca00078e00ff */
[----:B------:R-:W-:Y:S01]  /*3580*/  LOP3.LUT R3, R3, R13, R18, 0x96, !PT ;  /* 0x0000000d03037212 */ /* 0x000fe200078e9612 */
[----:B------:R-:W-:-:S03]  /*3590*/  VIADD R13, R17, 0x10974f ;  /* 0x0010974f110d7836 */ /* 0x000fc60000000000 */
[----:B------:R-:W-:-:S05]  /*35a0*/  LOP3.LUT R24, R3, R22, RZ, 0x3c, !PT ;  /* 0x0000001603187212 */ /* 0x000fca00078e3cff */
[----:B------:R-:W-:-:S05]  /*35b0*/  IMAD.IADD R3, R24, 0x1, R13 ;  /* 0x0000000118037824 */ /* 0x000fca00078e020d */
[----:B------:R-:W-:-:S05]  /*35c0*/  I2FP.F32.U32 R18, R3 ;  /* 0x0000000300127245 */ /* 0x000fca0000201000 */
[----:B------:R-:W-:-:S04]  /*35d0*/  FFMA R3, R18, R9, 1.1641532182693481445e-10 ;  /* 0x2f00000012037423 */ /* 0x000fc80000000009 */
[----:B------:R-:W-:Y:S01]  /*35e0*/  FMUL R17, R10, -R3 ;  /* 0x800000030a117220 */ /* 0x000fe20000400000 */
[----:B------:R-:W-:-:S04]  /*35f0*/  IMAD.MOV.U32 R3, RZ, RZ, R16 ;  /* 0x000000ffff037224 */ /* 0x000fc800078e0010 */
[----:B------:R1:W-:Y:S01]  /*3600*/  STG.E desc[UR8][R20.64], R17 ;  /* 0x0000001114007986 */ /* 0x0003e2000c101908 */
[----:B------:R-:W-:Y:S05]  /*3610*/  BRA `(.L_x_27) ;  /* 0x00000000003c7947 */ /* 0x000fea0003800000 */
.L_x_28:
        /* <DEDUP_REMOVED lines=10> */
[----:B------:R-:W-:Y:S01]  /*36c0*/  I2FP.F32.U32 R18, R3 ;  /* 0x0000000300127245 */ /* 0x000fe20000201000 */
[----:B------:R-:W-:-:S04]  /*36d0*/  IMAD.MOV.U32 R3, RZ, RZ, R16 ;  /* 0x000000ffff037224 */ /* 0x000fc800078e0010 */
[----:B------:R-:W-:-:S04]  /*36e0*/  FFMA R17, R18, R9, 1.1641532182693481445e-10 ;  /* 0x2f00000012117423 */ /* 0x000fc80000000009 */
[----:B------:R-:W-:-:S05]  /*36f0*/  FMUL R17, R10, R17 ;  /* 0x000000110a117220 */ /* 0x000fca0000400000 */
[----:B------:R0:W-:Y:S02]  /*3700*/  STG.E desc[UR8][R20.64], R17 ;  /* 0x0000001114007986 */ /* 0x0001e4000c101908 */
.L_x_27:
[----:B------:R-:W-:Y:S05]  /*3710*/  BSYNC.RECONVERGENT B1 ;  /* 0x0000000000017941 */ /* 0x000fea0003800200 */
.L_x_26:
[----:B------:R-:W-:Y:S01]  /*3720*/  SHF.R.U32.HI R12, RZ, 0x2, R25 ;  /* 0x00000002ff0c7819 */ /* 0x000fe20000011619 */
[----:B01----:R-:W-:Y:S01]  /*3730*/  IMAD.SHL.U32 R17, R24, 0x10, RZ ;  /* 0x0000001018117824 */ /* 0x003fe200078e00ff */
[----:B------:R-:W-:Y:S01]  /*3740*/  BSSY.RECONVERGENT B1, `(.L_x_29) ;  /* 0x0000038000017945 */ /* 0x000fe20003800200 */
[----:B------:R-:W-:Y:S01]  /*3750*/  IMAD.MOV.U32 R18, RZ, RZ, R22 ;  /* 0x000000ffff127224 */ /* 0x000fe200078e0016 */
[----:B------:R-:W-:-:S05]  /*3760*/  LOP3.LUT R12, R12, R25, RZ, 0x3c, !PT ;  /* 0x000000190c0c7212 */ /* 0x000fca00078e3cff */
[----:B------:R-:W-:-:S05]  /*3770*/  IMAD.SHL.U32 R14, R12, 0x2, RZ ;  /* 0x000000020c0e7824 */ /* 0x000fca00078e00ff */
[----:B------:R-:W-:Y:S01]  /*3780*/  LOP3.LUT R21, R12, R14, R17, 0x96, !PT ;  /* 0x0000000e0c157212 */ /* 0x000fe200078e9611 */
[----:B------:R-:W-:-:S03]  /*3790*/  VIADD R17, R13, 0x587c5 ;  /* 0x000587c50d117836 */ /* 0x000fc60000000000 */
[----:B------:R-:W-:-:S05]  /*37a0*/  LOP3.LUT R14, R21, R24, RZ, 0x3c, !PT ;  /* 0x00000018150e7212 */ /* 0x000fca00078e3cff */
[----:B------:R-:W-:Y:S02]  /*37b0*/  IMAD.IADD R12, R14, 0x1, R17 ;  /* 0x000000010e0c7824 */ /* 0x000fe400078e0211 */
[----:B------:R-:W-:-:S03]  /*37c0*/  IMAD.MOV.U32 R16, RZ, RZ, R14 ;  /* 0x000000ffff107224 */ /* 0x000fc600078e000e */
[----:B------:R-:W-:-:S05]  /*37d0*/  I2FP.F32.U32 R12, R12 ;  /* 0x0000000c000c7245 */ /* 0x000fca0000201000 */
[----:B------:R-:W-:Y:S01]  /*37e0*/  FFMA R21, R12, R9, 1.1641532182693481445e-10 ;  /* 0x2f0000000c157423 */ /* 0x000fe20000000009 */
[----:B------:R-:W-:-:S04]  /*37f0*/  IMAD.MOV.U32 R12, RZ, RZ, R24 ;  /* 0x000000ffff0c7224 */ /* 0x000fc800078e0018 */
[----:B------:R-:W-:-:S13]  /*3800*/  FSETP.GTU.AND P0, PT, R21, R2, PT ;  /* 0x000000021500720b */ /* 0x000fda0003f0c000 */
[----:B------:R-:W-:Y:S05]  /*3810*/  @P0 BRA `(.L_x_30) ;  /* 0x0000000000a80947 */ /* 0x000fea0003800000 */
[----:B------:R-:W-:-:S04]  /*3820*/  SHF.R.U32.HI R2, RZ, 0x2, R3 ;  /* 0x00000002ff027819 */ /* 0x000fc80000011603 */
[----:B------:R-:W-:Y:S01]  /*3830*/  LOP3.LUT R3, R2, R3, RZ, 0x3c, !PT ;  /* 0x0000000302037212 */ /* 0x000fe200078e3cff */
[----:B------:R-:W-:-:S04]  /*3840*/  IMAD.SHL.U32 R2, R14, 0x10, RZ ;  /* 0x000000100e027824 */ /* 0x000fc800078e00ff */
[----:B------:R-:W-:-:S05]  /*3850*/  IMAD.SHL.U32 R12, R3, 0x2, RZ ;  /* 0x00000002030c7824 */ /* 0x000fca00078e00ff */
[----:B------:R-:W-:-:S04]  /*3860*/  LOP3.LUT R3, R3, R12, R2, 0x96, !PT ;  /* 0x0000000c03037212 */ /* 0x000fc800078e9602 */
[----:B------:R-:W-:-:S04]  /*3870*/  LOP3.LUT R12, R3, R14, RZ, 0x3c, !PT ;  /* 0x0000000e030c7212 */ /* 0x000fc800078e3cff */
[----:B------:R-:W-:-:S04]  /*3880*/  IADD3 R2, PT, PT, R13, 0xb0f8a, R12 ;  /* 0x000b0f8a0d027810 */ /* 0x000fc80007ffe00c */
[----:B------:R-:W-:-:S05]  /*3890*/  I2FP.F32.U32 R2, R2 ;  /* 0x0000000200027245 */ /* 0x000fca0000201000 */
[----:B------:R-:W-:-:S05]  /*38a0*/  FFMA R2, R2, R9, 1.1641532182693481445e-10 ;  /* 0x2f00000002027423 */ /* 0x000fca0000000009 */
[----:B------:R-:W-:-:S13]  /*38b0*/  FSETP.GEU.AND P0, PT, R2, 0.5, PT ;  /* 0x3f0000000200780b */ /* 0x000fda0003f0e000 */
[----:B------:R-:W-:Y:S05]  /*38c0*/  @!P0 BRA `(.L_x_31) ;  /* 0x0000000000408947 */ /* 0x000fea0003800000 */
[----:B------:R-:W-:Y:S01]  /*38d0*/  SHF.R.U32.HI R2, RZ, 0x2, R15 ;  /* 0x00000002ff027819 */ /* 0x000fe2000001160f */
[----:B------:R-:W-:Y:S02]  /*38e0*/  IMAD.SHL.U32 R3, R12, 0x10, RZ ;  /* 0x000000100c037824 */ /* 0x000fe400078e00ff */
[----:B------:R-:W-:Y:S01]  /*38f0*/  VIADD R17, R13, 0x10974f ;  /* 0x0010974f0d117836 */ /* 0x000fe20000000000 */
[----:B------:R-:W-:Y:S01]  /*3900*/  LOP3.LUT R2, R2, R15, RZ, 0x3c, !PT ;  /* 0x0000000f02027212 */ /* 0x000fe200078e3cff */
[----:B------:R-:W-:-:S04]  /*3910*/  IMAD.MOV.U32 R18, RZ, RZ, R14 ;  /* 0x000000ffff127224 */ /* 0x000fc800078e000e */
[----:B------:R-:W-:-:S05]  /*3920*/  IMAD.SHL.U32 R15, R2, 0x2, RZ ;  /* 0x00000002020f7824 */ /* 0x000fca00078e00ff */
[----:B------:R-:W-:Y:S01]  /*3930*/  LOP3.LUT R3, R2, R15, R3, 0x96, !PT ;  /* 0x0000000f02037212 */ /* 0x000fe200078e9603 */
[----:B------:R-:W-:-:S03]  /*3940*/  IMAD.MOV.U32 R15, RZ, RZ, R24 ;  /* 0x000000ffff0f7224 */ /* 0x000fc600078e0018 */
[----:B------:R-:W-:Y:S01]  /*3950*/  LOP3.LUT R16, R3, R12, RZ, 0x3c, !PT ;  /* 0x0000000c03107212 */ /* 0x000fe200078e3cff */
[----:B------:R-:W-:-:S04]  /*3960*/  IMAD.MOV.U32 R3, RZ, RZ, R22 ;  /* 0x000000ffff037224 */ /* 0x000fc800078e0016 */
[----:B------:R-:W-:-:S05]  /*3970*/  IMAD.IADD R2, R16, 0x1, R17 ;  /* 0x0000000110027824 */ /* 0x000fca00078e0211 */
[----:B------:R-:W-:-:S05]  /*3980*/  I2FP.F32.U32 R2, R2 ;  /* 0x0000000200027245 */ /* 0x000fca0000201000 */
[----:B------:R-:W-:-:S04]  /*3990*/  FFMA R9, R2, R9, 1.1641532182693481445e-10 ;  /* 0x2f00000002097423 */ /* 0x000fc80000000009 */
[----:B------:R-:W-:-:S05]  /*39a0*/  FMUL R9, R10, R9 ;  /* 0x000000090a097220 */ /* 0x000fca0000400000 */
[----:B------:R0:W-:Y:S01]  /*39b0*/  STG.E desc[UR8][R4.64], R9 ;  /* 0x0000000904007986 */ /* 0x0001e2000c101908 */
[----:B------:R-:W-:Y:S05]  /*39c0*/  BRA `(.L_x_30) ;  /* 0x00000000003c7947 */ /* 0x000fea0003800000 */
.L_x_31:
        /* <DEDUP_REMOVED lines=13> */
[----:B------:R-:W-:-:S05]  /*3aa0*/  FMUL R9, R10, -R9 ;  /* 0x800000090a097220 */ /* 0x000fca0000400000 */
[----:B------:R1:W-:Y:S02]  /*3ab0*/  STG.E desc[UR8][R4.64], R9 ;  /* 0x0000000904007986 */ /* 0x0003e4000c101908 */
.L_x_30:
[----:B------:R-:W-:Y:S05]  /*3ac0*/  BSYNC.RECONVERGENT B1 ;  /* 0x0000000000017941 */ /* 0x000fea0003800200 */
.L_x_29:
[----:B01----:R-:W-:Y:S01]  /*3ad0*/  IADD3 R4, P0, PT, R4, 0x8, RZ ;  /* 0x0000000804047810 */ /* 0x003fe20007f1e0ff */
[----:B------:R-:W-:-:S04]  /*3ae0*/  VIADD R7, R7, 0x2 ;  /* 0x0000000207077836 */ /* 0x000fc80000000000 */
[----:B------:R-:W-:Y:S01]  /*3af0*/  IMAD.X R5, RZ, RZ, R5, P0 ;  /* 0x000000ffff057224 */ /* 0x000fe200000e0605 */
[----:B------:R-:W-:Y:S07]  /*3b00*/  @P1 BRA `(.L_x_32) ;  /* 0xfffffff400f81947 */ /* 0x000fee000383ffff */
.L_x_25:
[----:B------:R-:W0:Y:S01]  /*3b10*/  LDCU UR4, c[0x0][0x38c] ;  /* 0x00007180ff0477ac */ /* 0x000e220008000800 */
[----:B------:R-:W-:Y:S02]  /*3b20*/  IMAD.MOV.U32 R9, RZ, RZ, R16 ;  /* 0x000000ffff097224 */ /* 0x000fe400078e0010 */
[----:B------:R-:W-:Y:S02]  /*3b30*/  IMAD.MOV.U32 R7, RZ, RZ, R12 ;  /* 0x000000ffff077224 */ /* 0x000fe400078e000c */
[----:B------:R-:W-:Y:S02]  /*3b40*/  IMAD.MOV.U32 R13, RZ, RZ, R18 ;  /* 0x000000ffff0d7224 */ /* 0x000fe400078e0012 */
[----:B------:R-:W-:Y:S02]  /*3b50*/  IMAD.MOV.U32 R2, RZ, RZ, R17 ;  /* 0x000000ffff027224 */ /* 0x000fe400078e0011 */
[----:B------:R-:W-:Y:S01]  /*3b60*/  IMAD.MOV.U32 R4, RZ, RZ, R15 ;  /* 0x000000ffff047224 */ /* 0x000fe200078e000f */
[----:B0-----:R-:W-:-:S04]  /*3b70*/  ULOP3.LUT UR4, UR4, 0x1, URZ, 0xc0, !UPT ;  /* 0x0000000104047892 */ /* 0x001fc8000f8ec0ff */
[----:B------:R-:W-:-:S09]  /*3b80*/  UISETP.NE.U32.AND UP0, UPT, UR4, 0x1, UPT ;  /* 0x000000010400788c */ /* 0x000fd2000bf05070 */
[----:B------:R-:W-:Y:S05]  /*3b90*/  BRA.U UP0, `(.L_x_12) ;  /* 0x00000005000c7547 */ /* 0x000fea000b800000 */
[----:B------:R-:W-:Y:S01]  /*3ba0*/  SHF.R.U32.HI R2, RZ, 0x2, R3 ;  /* 0x00000002ff027819 */ /* 0x000fe20000011603 */
[----:B------:R-:W0:Y:S01]  /*3bb0*/  LDCU UR4, c[0x0][0x3a8] ;  /* 0x00007500ff0477ac */ /* 0x000e220008000800 */
[----:B------:R-:W-:Y:S02]  /*3bc0*/  IMAD.MOV.U32 R14, RZ, RZ, 0x2f800000 ;  /* 0x2f800000ff0e7424 */ /* 0x000fe400078e00ff */
[----:B------:R-:W-:Y:S01]  /*3bd0*/  LOP3.LUT R21, R2, R3, RZ, 0x3c, !PT ;  /* 0x0000000302157212 */ /* 0x000fe200078e3cff */
[----:B------:R-:W-:Y:S02]  /*3be0*/  IMAD.SHL.U32 R2, R16, 0x10, RZ ;  /* 0x0000001010027824 */ /* 0x000fe400078e00ff */
[----:B------:R-:W-:Y:S02]  /*3bf0*/  IMAD.MOV.U32 R7, RZ, RZ, R16 ;  /* 0x000000ffff077224 */ /* 0x000fe400078e0010 */
[----:B------:R-:W-:Y:S02]  /*3c00*/  IMAD.SHL.U32 R3, R21, 0x2, RZ ;  /* 0x0000000215037824 */ /* 0x000fe400078e00ff */
[----:B------:R-:W-:-:S02]  /*3c10*/  IMAD.MOV.U32 R13, RZ, RZ, R12 ;  /* 0x000000ffff0d7224 */ /* 0x000fc400078e000c */
[----:B------:R-:W-:Y:S01]  /*3c20*/  IMAD.MOV.U32 R4, RZ, RZ, R18 ;  /* 0x000000ffff047224 */ /* 0x000fe200078e0012 */
[----:B------:R-:W-:Y:S01]  /*3c30*/  LOP3.LUT R21, R21, R3, R2, 0x96, !PT ;  /* 0x0000000315157212 */ /* 0x000fe200078e9602 */
[----:B------:R-:W-:-:S03]  /*3c40*/  VIADD R2, R17, 0x587c5 ;  /* 0x000587c511027836 */ /* 0x000fc60000000000 */
[----:B------:R-:W-:-:S05]  /*3c50*/  LOP3.LUT R21, R21, R16, RZ, 0x3c, !PT ;  /* 0x0000001015157212 */ /* 0x000fca00078e3cff */
[----:B------:R-:W-:Y:S02]  /*3c60*/  IMAD.IADD R3, R21, 0x1, R2 ;  /* 0x0000000115037824 */ /* 0x000fe400078e0202 */
[----:B------:R-:W-:-:S03]  /*3c70*/  IMAD.MOV.U32 R9, RZ, RZ, R21 ;  /* 0x000000ffff097224 */ /* 0x000fc600078e0015 */
[----:B------:R-:W-:-:S05]  /*3c80*/  I2FP.F32.U32 R3, R3 ;  /* 0x0000000300037245 */ /* 0x000fca0000201000 */
[----:B------:R-:W-:-:S05]  /*3c90*/  FFMA R3, R3, R14, 1.1641532182693481445e-10 ;  /* 0x2f00000003037423 */ /* 0x000fca000000000e */
[----:B0-----:R-:W-:Y:S01]  /*3ca0*/  FSETP.GTU.AND P0, PT, R3, UR4, PT ;  /* 0x0000000403007c0b */ /* 0x001fe2000bf0c000 */
[----:B------:R-:W-:-:S12]  /*3cb0*/  IMAD.MOV.U32 R3, RZ, RZ, R15 ;  /* 0x000000ffff037224 */ /* 0x000fd800078e000f */
[----:B------:R-:W-:Y:S05]  /*3cc0*/  @P0 BRA `(.L_x_12) ;  /* 0x0000000000c00947 */ /* 0x000fea0003800000 */
[----:B------:R-:W-:Y:S01]  /*3cd0*/  SHF.R.U32.HI R2, RZ, 0x2, R15 ;  /* 0x00000002ff027819 */ /* 0x000fe2000001160f */
[----:B------:R-:W-:-:S03]  /*3ce0*/  IMAD.SHL.U32 R3, R21, 0x10, RZ ;  /* 0x0000001015037824 */ /* 0x000fc600078e00ff */
[----:B------:R-:W-:-:S05]  /*3cf0*/  LOP3.LUT R2, R2, R15, RZ, 0x3c, !PT ;  /* 0x0000000f02027212 */ /* 0x000fca00078e3cff */
        /* <DEDUP_REMOVED lines=9> */
[----:B------:R-:W-:Y:S01]  /*3d90*/  IMAD.SHL.U32 R2, R7, 0x10, RZ ;  /* 0x0000001007027824 */ /* 0x000fe200078e00ff */
[----:B------:R-:W0:Y:S01]  /*3da0*/  LDC.64 R4, c[0x0][0x398] ;  /* 0x0000e600ff047b82 */ /* 0x000e220000000a00 */
[----:B------:R-:W-:Y:S01]  /*3db0*/  IMAD.IADD R15, R0, 0x1, R19 ;  /* 0x00000001000f7824 */ /* 0x000fe200078e0213 */
[----:B------:R-:W-:Y:S01]  /*3dc0*/  LOP3.LUT R3, R3, R18, RZ, 0x3c, !PT ;  /* 0x0000001203037212 */ /* 0x000fe200078e3cff */
[----:B------:R-:W-:-:S04]  /*3dd0*/  IMAD.MOV.U32 R13, RZ, RZ, R21 ;  /* 0x000000ffff0d7224 */ /* 0x000fc800078e0015 */
[----:B------:R-:W-:-:S05]  /*3de0*/  IMAD.SHL.U32 R9, R3, 0x2, RZ ;  /* 0x0000000203097824 */ /* 0x000fca00078e00ff */
[----:B------:R-:W-:Y:S01]  /*3df0*/  LOP3.LUT R18, R3, R9, R2, 0x96, !PT ;  /* 0x0000000903127212 */ /* 0x000fe200078e9602 */
[----:B------:R-:W-:-:S03]  /*3e00*/  VIADD R2, R17, 0x10974f ;  /* 0x0010974f11027836 */ /* 0x000fc60000000000 */
[----:B------:R-:W-:-:S05]  /*3e10*/  LOP3.LUT R9, R18, R7, RZ, 0x3c, !PT ;  /* 0x0000000712097212 */ /* 0x000fca00078e3cff */
[----:B------:R-:W-:-:S05]  /*3e20*/  IMAD.IADD R3, R9, 0x1, R2 ;  /* 0x0000000109037824 */ /* 0x000fca00078e0202 */
[----:B------:R-:W-:-:S05]  /*3e30*/  I2FP.F32.U32 R3, R3 ;  /* 0x0000000300037245 */ /* 0x000fca0000201000 */
[----:B------:R-:W-:Y:S01]  /*3e40*/  FFMA R3, R3, R14, 1.1641532182693481445e-10 ;  /* 0x2f00000003037423 */ /* 0x000fe2000000000e */
[----:B0-----:R-:W-:-:S04]  /*3e50*/  IMAD.WIDE R14, R15, 0x4, R4 ;  /* 0x000000040f0e7825 */ /* 0x001fc800078e0204 */
[----:B------:R-:W-:Y:S01]  /*3e60*/  FMUL R5, R10, R3 ;  /* 0x000000030a057220 */ /* 0x000fe20000400000 */
[----:B------:R-:W-:Y:S02]  /*3e70*/  IMAD.MOV.U32 R4, RZ, RZ, R16 ;  /* 0x000000ffff047224 */ /* 0x000fe400078e0010 */
[----:B------:R-:W-:Y:S02]  /*3e80*/  IMAD.MOV.U32 R3, RZ, RZ, R12 ;  /* 0x000000ffff037224 */ /* 0x000fe400078e000c */
[----:B------:R0:W-:Y:S01]  /*3e90*/  STG.E desc[UR8][R14.64], R5 ;  /* 0x000000050e007986 */ /* 0x0001e2000c101908 */
[----:B------:R-:W-:Y:S05]  /*3ea0*/  BRA `(.L_x_12) ;  /* 0x0000000000487947 */ /* 0x000fea0003800000 */
.L_x_33:
        /* <DEDUP_REMOVED lines=14> */
[----:B------:R-:W-:Y:S01]  /*3f90*/  FMUL R5, R10, -R3 ;  /* 0x800000030a057220 */ /* 0x000fe20000400000 */
[----:B------:R-:W-:Y:S02]  /*3fa0*/  IMAD.MOV.U32 R4, RZ, RZ, R16 ;  /* 0x000000ffff047224 */ /* 0x000fe400078e0010 */
[----:B------:R-:W-:Y:S02]  /*3fb0*/  IMAD.MOV.U32 R3, RZ, RZ, R12 ;  /* 0x000000ffff037224 */ /* 0x000fe400078e000c */
[----:B------:R4:W-:Y:S05]  /*3fc0*/  STG.E desc[UR8][R14.64], R5 ;  /* 0x000000050e007986 */ /* 0x0009ea000c101908 */
.L_x_12:
[----:B------:R-:W-:Y:S05]  /*3fd0*/  BSYNC.RECONVERGENT B0 ;  /* 0x0000000000007941 */ /* 0x000fea0003800200 */
.L_x_11:
[----:B------:R-:W1:Y:S01]  /*3fe0*/  LDCU UR4, c[0x0][0x38c] ;  /* 0x00007180ff0477ac */ /* 0x000e620008000800 */
[----:B------:R-:W-:Y:S01]  /*3ff0*/  BSSY.RECONVERGENT B0, `(.L_x_34) ;  /* 0x00001fc000007945 */ /* 0x000fe20003800200 */
[----:B------:R-:W0:Y:S01]  /*4000*/  LDCU UR7, c[0x0][0x38c] ;  /* 0x00007180ff0777ac */ /* 0x000e220008000800 */
[----:B-1----:R-:W-:-:S05]  /*4010*/  IMAD.U32 R25, RZ, RZ, UR4 ;  /* 0x00000004ff197e24 */ /* 0x002fca000f8e00ff */
[----:B------:R-:W-:-:S13]  /*4020*/  ISETP.GE.AND P0, PT, R6, R25, PT ;  /* 0x000000190600720c */ /* 0x000fda0003f06270 */
[----:B0-----:R-:W-:Y:S05]  /*4030*/  @P0 BRA `(.L_x_35) ;  /* 0x0000001c00dc0947 */ /* 0x001fea0003800000 */
[----:B------:R-:W0:Y:S01]  /*4040*/  LDC R21, c[0x0][0x390] ;  /* 0x0000e400ff157b82 */ /* 0x000e220000000800 */
[----:B------:R-:W-:Y:S01]  /*4050*/  IMAD.MOV.U32 R0, RZ, RZ, -0x1 ;  /* 0xffffffffff007424 */ /* 0x000fe200078e00ff */
[----:B0-----:R-:W-:-:S13]  /*4060*/  ISETP.GE.AND P0, PT, R21, 0x1, PT ;  /* 0x000000011500780c */ /* 0x001fda0003f06270 */
[----:B------:R-:W-:Y:S05]  /*4070*/  @!P0 BRA `(.L_x_36) ;  /* 0x0000001c00b88947 */ /* 0x000fea0003800000 */
[----:B--2-4-:R-:W0:Y:S01]  /*4080*/  LDC.64 R14, c[0x0][0x3b0] ;  /* 0x0000ec00ff0e7b82 */ /* 0x014e220000000a00 */
[C---:B------:R-:W-:Y:S01]  /*4090*/  ISETP.GE.U32.AND P0, PT, R21.reuse, 0x4, PT ;  /* 0x000000041500780c */ /* 0x040fe20003f06070 */
[----:B------:R-:W-:Y:S01]  /*40a0*/  IMAD.U32 R5, RZ, RZ, UR6 ;  /* 0x00000006ff057e24 */ /* 0x000fe2000f8e00ff */
[----:B------:R-:W-:-:S03]  /*40b0*/  LOP3.LUT R10, R21, 0x3, RZ, 0xc0, !PT ;  /* 0x00000003150a7812 */ /* 0x000fc600078ec0ff */
[----:B0-----:R-:W-:-:S04]  /*40c0*/  IMAD.WIDE.U32 R14, R5, 0x4, R14 ;  /* 0x00000004050e7825 */ /* 0x001fc800078e000e */
[----:B------:R-:W-:-:S04]  /*40d0*/  IMAD.MOV.U32 R5, RZ, RZ, RZ ;  /* 0x000000ffff057224 */ /* 0x000fc800078e00ff */
[----:B------:R-:W-:Y:S05]  /*40e0*/  @!P0 BRA `(.L_x_37) ;  /* 0x0000000c006c8947 */ /* 0x000fea0003800000 */
[----:B------:R-:W0:Y:S01]  /*40f0*/  LDCU.64 UR4, c[0x0][0x3b0] ;  /* 0x00007600ff0477ac */ /* 0x000e220008000a00 */
[----:B------:R-:W-:Y:S01]  /*4100*/  LOP3.LUT R21, R21, 0x7ffffffc, RZ, 0xc0, !PT ;  /* 0x7ffffffc15157812 */ /* 0x000fe200078ec0ff */
[----:B------:R-:W-:Y:S02]  /*4110*/  VIADD R2, R2, 0xb0f8a ;  /* 0x000b0f8a02027836 */ /* 0x000fe40000000000 */
[----:B------:R-:W-:Y:S02]  /*4120*/  IMAD.MOV.U32 R20, RZ, RZ, R6 ;  /* 0x000000ffff147224 */ /* 0x000fe400078e0006 */
[----:B------:R-:W-:Y:S01]  /*4130*/  IMAD.MOV R21, RZ, RZ, -R21 ;  /* 0x000000ffff157224 */ /* 0x000fe200078e0a15 */
[----:B0-----:R-:W-:-:S04]  /*4140*/  UIADD3 UR4, UP0, UPT, UR4, 0x8, URZ ;  /* 0x0000000804047890 */ /* 0x001fc8000ff1e0ff */
[----:B------:R-:W-:Y:S02]  /*4150*/  UIADD3.X UR5, UPT, UPT, URZ, UR5, URZ, UP0, !UPT ;  /* 0x00000005ff057290 */ /* 0x000fe400087fe4ff */
[----:B------:R-:W-:-:S04]  /*4160*/  IMAD.U32 R0, RZ, RZ, UR4 ;  /* 0x00000004ff007e24 */ /* 0x000fc8000f8e00ff */
[----:B------:R-:W-:-:S07]  /*4170*/  IMAD.U32 R29, RZ, RZ, UR5 ;  /* 0x00000005ff1d7e24 */ /* 0x000fce000f8e00ff */
.L_x_54:
[----:B---3--:R-:W0:Y:S01]  /*4180*/  LDC.64 R16, c[0x0][0x3b0] ;  /* 0x0000ec00ff107b82 */ /* 0x008e220000000a00 */
[----:B------:R-:W2:Y:S04]  /*4190*/  LDG.E R12, desc[UR8][R14.64] ;  /* 0x000000080e0c7981 */ /* 0x000ea8000c1e1900 */
[----:B0-----:R0:W2:Y:S02]  /*41a0*/  LDG.E R5, desc[UR8][R16.64] ;  /* 0x0000000810057981 */ /* 0x0010a4000c1e1900 */
[----:B0-----:R-:W-:Y:S02]  /*41b0*/  IMAD.MOV.U32 R16, RZ, RZ, R0 ;  /* 0x000000ffff107224 */ /* 0x001fe400078e0000 */
[----:B------:R-:W-:-:S05]  /*41c0*/  IMAD.MOV.U32 R17, RZ, RZ, R29 ;  /* 0x000000ffff117224 */ /* 0x000fca00078e001d */
[----:B------:R-:W3:Y:S01]  /*41d0*/  LDG.E R19, desc[UR8][R16.64+-0x8] ;  /* 0xfffff80810137981 */ /* 0x000ee2000c1e1900 */
[----:B------:R-:W-:Y:S01]  /*41e0*/  SHF.R.U32.HI R18, RZ, 0x2, R3 ;  /* 0x00000002ff127819 */ /* 0x000fe20000011603 */
[----:B------:R-:W-:-:S03]  /*41f0*/  IMAD.MOV.U32 R25, RZ, RZ, 0x2f800000 ;  /* 0x2f800000ff197424 */ /* 0x000fc600078e00ff */
[----:B------:R-:W-:Y:S01]  /*4200*/  LOP3.LUT R18, R18, R3, RZ, 0x3c, !PT ;  /* 0x0000000312127212 */ /* 0x000fe200078e3cff */
[----:B------:R-:W-:Y:S02]  /*4210*/  IMAD.SHL.U32 R3, R9, 0x10, RZ ;  /* 0x0000001009037824 */ /* 0x000fe400078e00ff */
[----:B--2---:R-:W-:Y:S02]  /*4220*/  FADD R0, -R12, R5 ;  /* 0x000000050c007221 */ /* 0x004fe40000000100 */
[C---:B------:R-:W-:Y:S02]  /*4230*/  IMAD.SHL.U32 R5, R18.reuse, 0x2, RZ ;  /* 0x0000000212057824 */ /* 0x040fe400078e00ff */
[----:B------:R-:W0:Y:S03]  /*4240*/  MUFU.RCP R23, R0 ;  /* 0x0000000000177308 */ /* 0x000e260000001000 */
[----:B------:R-:W-:-:S04]  /*4250*/  LOP3.LUT R18, R18, R5, R3, 0x96, !PT ;  /* 0x0000000512127212 */ /* 0x000fc800078e9603 */
[----:B------:R-:W-:Y:S01]  /*4260*/  LOP3.LUT R5, R18, R9, RZ, 0x3c, !PT ;  /* 0x0000000912057212 */ /* 0x000fe200078e3cff */
[----:B---3--:R-:W-:-:S03]  /*4270*/  FADD R3, R19, -R12 ;  /* 0x8000000c13037221 */ /* 0x008fc60000000000 */
[----:B------:R-:W-:Y:S01]  /*4280*/  IADD3 R12, PT, PT, R2, -0x587c5, R5 ;  /* 0xfffa783b020c7810 */ /* 0x000fe20007ffe005 */
[----:B0-----:R-:W-:Y:S01]  /*4290*/  FFMA R22, -R0, R23, 1 ;  /* 0x3f80000000167423 */ /* 0x001fe20000000117 */
[----:B------:R-:W0:Y:S02]  /*42a0*/  FCHK P0, R3, R0 ;  /* 0x0000000003007302 */ /* 0x000e240000000000 */
[----:B------:R-:W-:Y:S01]  /*42b0*/  I2FP.F32.U32 R12, R12 ;  /* 0x0000000c000c7245 */ /* 0x000fe20000201000 */
[----:B------:R-:W-:-:S04]  /*42c0*/  FFMA R22, R23, R22, R23 ;  /* 0x0000001617167223 */ /* 0x000fc80000000017 */
[----:B------:R-:W-:Y:S01]  /*42d0*/  FFMA R18, R12, R25, 1.1641532182693481445e-10 ;  /* 0x2f0000000c127423 */ /* 0x000fe20000000019 */
[----:B------:R-:W-:-:S04]  /*42e0*/  FFMA R19, R3, R22, RZ ;  /* 0x0000001603137223 */ /* 0x000fc800000000ff */
[----:B------:R-:W-:-:S04]  /*42f0*/  FFMA R23, -R0, R19, R3 ;  /* 0x0000001300177223 */ /* 0x000fc80000000103 */
[----:B------:R-:W-:Y:S01]  /*4300*/  FFMA R19, R22, R23, R19 ;  /* 0x0000001716137223 */ /* 0x000fe20000000013 */
[----:B------:R-:W-:Y:S01]  /*4310*/  IMAD.MOV.U32 R22, RZ, RZ, R9 ;  /* 0x000000ffff167224 */ /* 0x000fe200078e0009 */
[----:B0-----:R-:W-:Y:S06]  /*4320*/  @!P0 BRA `(.L_x_38) ;  /* 0x00000000000c8947 */ /* 0x001fec0003800000 */
[----:B------:R-:W-:-:S07]  /*4330*/  MOV R12, 0x4350 ;  /* 0x00004350000c7802 */ /* 0x000fce0000000f00 */
[----:B------:R-:W-:Y:S05]  /*4340*/  CALL.REL.NOINC `($__internal_1_$__cuda_sm3x_div_rn_noftz_f32_slowpath) ;  /* 0x0000002000447944 */ /* 0x000fea0003c00000 */
[----:B------:R-:W-:-:S07]  /*4350*/  IMAD.MOV.U32 R19, RZ, RZ, R0 ;  /* 0x000000ffff137224 */ /* 0x000fce00078e0000 */
.L_x_38:
[----:B------:R-:W-:Y:S01]  /*4360*/  VIADD R0, R19, 0xf3000000 ;  /* 0xf300000013007836 */ /* 0x000fe20000000000 */
[----:B------:R0:W1:Y:S01]  /*4370*/  MUFU.RSQ R12, R19 ;  /* 0x00000013000c7308 */ /* 0x0000620000001400 */
[----:B------:R-:W-:Y:S03]  /*4380*/  BSSY.RECONVERGENT B1, `(.L_x_39) ;  /* 0x000000c000017945 */ /* 0x000fe60003800200 */
[----:B------:R-:W-:-:S13]  /*4390*/  ISETP.GT.U32.AND P0, PT, R0, 0x727fffff, PT ;  /* 0x727fffff0000780c */ /* 0x000fda0003f04070 */
[----:B01----:R-:W-:Y:S05]  /*43a0*/  @!P0 BRA `(.L_x_40) ;  /* 0x0000000000148947 */ /* 0x003fea0003800000 */
[----:B------:R-:W-:Y:S01]  /*43b0*/  IMAD.MOV.U32 R3, RZ, RZ, R19 ;  /* 0x000000ffff037224 */ /* 0x000fe200078e0013 */
[----:B------:R-:W-:-:S07]  /*43c0*/  MOV R0, 0x43e0 ;  /* 0x000043e000007802 */ /* 0x000fce0000000f00 */
[----:B------:R-:W-:Y:S05]  /*43d0*/  CALL.REL.NOINC `($__internal_0_$__cuda_sm20_sqrt_rn_f32_slowpath) ;  /* 0x0000001c00c87944 */ /* 0x000fea0003c00000 */
[----:B------:R-:W-:Y:S01]  /*43e0*/  IMAD.MOV.U32 R0, RZ, RZ, R27 ;  /* 0x000000ffff007224 */ /* 0x000fe200078e001b */
[----:B------:R-:W-:Y:S06]  /*43f0*/  BRA `(.L_x_41) ;  /* 0x0000000000107947 */ /* 0x000fec0003800000 */
.L_x_40:
[C---:B------:R-:W-:Y:S01]  /*4400*/  FMUL.FTZ R0, R12.reuse, R19 ;  /* 0x000000130c007220 */ /* 0x040fe20000410000 */
[----:B------:R-:W-:-:S03]  /*4410*/  FMUL.FTZ R3, R12, 0.5 ;  /* 0x3f0000000c037820 */ /* 0x000fc60000410000 */
[----:B------:R-:W-:-:S04]  /*4420*/  FFMA R19, -R0, R0, R19 ;  /* 0x0000000000137223 */ /* 0x000fc80000000113 */
[----:B------:R-:W-:-:S07]  /*4430*/  FFMA R0, R19, R3, R0 ;  /* 0x0000000313007223 */ /* 0x000fce0000000000 */
.L_x_41:
[----:B------:R-:W-:Y:S05]  /*4440*/  BSYNC.RECONVERGENT B1 ;  /* 0x0000000000017941 */ /* 0x000fea0003800200 */
.L_x_39:
[----:B------:R-:W0:Y:S01]  /*4450*/  LDC.64 R26, c[0x0][0x3b8] ;  /* 0x0000ee00ff1a7b82 */ /* 0x000e220000000a00 */
[----:B------:R-:W-:-:S05]  /*4460*/  FADD R3, -R0, 1 ;  /* 0x3f80000000037421 */ /* 0x000fca0000000100 */
[----:B------:R-:W-:Y:S02]  /*4470*/  FSETP.GEU.AND P0, PT, R18, R3, PT ;  /* 0x000000031200720b */ /* 0x000fe40003f0e000 */
[----:B------:R-:W1:Y:S02]  /*4480*/  LDC.64 R24, c[0x0][0x3b0] ;  /* 0x0000ec00ff187b82 */ /* 0x000e640000000a00 */
[----:B------:R-:W-:Y:S01]  /*4490*/  SEL R23, RZ, 0x1, P0 ;  /* 0x00000001ff177807 */ /* 0x000fe20000000000 */
[----:B0-----:R-:W-:-:S05]  /*44a0*/  IMAD.WIDE R18, R20, 0x4, R26 ;  /* 0x0000000414127825 */ /* 0x001fca00078e021a */
[----:B------:R0:W-:Y:S04]  /*44b0*/  STG.E desc[UR8][R18.64], R23 ;  /* 0x0000001712007986 */ /* 0x0001e8000c101908 */
[----:B-1----:R1:W2:Y:S04]  /*44c0*/  LDG.E R0, desc[UR8][R24.64] ;  /* 0x0000000818007981 */ /* 0x0022a8000c1e1900 */
[----:B------:R-:W2:Y:S04]  /*44d0*/  LDG.E R3, desc[UR8][R14.64] ;  /* 0x000000080e037981 */ /* 0x000ea8000c1e1900 */
[----:B------:R-:W3:Y:S01]  /*44e0*/  LDG.E R12, desc[UR8][R16.64+-0x4] ;  /* 0xfffffc08100c7981 */ /* 0x000ee2000c1e1900 */
[----:B------:R-:W-:Y:S01]  /*44f0*/  SHF.R.U32.HI R27, RZ, 0x2, R4 ;  /* 0x00000002ff1b7819 */ /* 0x000fe20000011604 */
[----:B-1----:R-:W-:-:S03]  /*4500*/  IMAD.MOV.U32 R25, RZ, RZ, 0x2f800000 ;  /* 0x2f800000ff197424 */ /* 0x002fc600078e00ff */
[----:B------:R-:W-:Y:S01]  /*4510*/  LOP3.LUT R27, R27, R4, RZ, 0x3c, !PT ;  /* 0x000000041b1b7212 */ /* 0x000fe200078e3cff */
[----:B------:R-:W-:-:S04]  /*4520*/  IMAD.SHL.U32 R4, R5, 0x10, RZ ;  /* 0x0000001005047824 */ /* 0x000fc800078e00ff */
[----:B------:R-:W-:-:S05]  /*4530*/  IMAD.SHL.U32 R26, R27, 0x2, RZ ;  /* 0x000000021b1a7824 */ /* 0x000fca00078e00ff */
[----:B------:R-:W-:-:S04]  /*4540*/  LOP3.LUT R4, R27, R26, R4, 0x96, !PT ;  /* 0x0000001a1b047212 */ /* 0x000fc800078e9604 */
[----:B0-----:R-:W-:-:S05]  /*4550*/  LOP3.LUT R23, R4, R5, RZ, 0x3c, !PT ;  /* 0x0000000504177212 */ /* 0x001fca00078e3cff */
[----:B------:R-:W-:-:S05]  /*4560*/  IMAD.IADD R4, R23, 0x1, R2 ;  /* 0x0000000117047824 */ /* 0x000fca00078e0202 */
[----:B------:R-:W-:-:S05]  /*4570*/  I2FP.F32.U32 R4, R4 ;  /* 0x0000000400047245 */ /* 0x000fca0000201000 */
[----:B------:R-:W-:Y:S01]  /*4580*/  FFMA R4, R4, R25, 1.1641532182693481445e-10 ;  /* 0x2f00000004047423 */ /* 0x000fe20000000019 */
[----:B--2---:R-:W-:-:S04]  /*4590*/  FADD R0, -R3, R0 ;  /* 0x0000000003007221 */ /* 0x004fc80000000100 */
[----:B------:R-:W0:Y:S01]  /*45a0*/  MUFU.RCP R9, R0 ;  /* 0x0000000000097308 */ /* 0x000e220000001000 */
[----:B---3--:R-:W-:-:S07]  /*45b0*/  FADD R3, R12, -R3 ;  /* 0x800000030c037221 */ /* 0x008fce0000000000 */
[----:B------:R-:W1:Y:S01]  /*45c0*/  FCHK P0, R3, R0 ;  /* 0x0000000003007302 */ /* 0x000e620000000000 */
[----:B0-----:R-:W-:-:S04]  /*45d0*/  FFMA R26, -R0, R9, 1 ;  /* 0x3f800000001a7423 */ /* 0x001fc80000000109 */
[----:B------:R-:W-:-:S04]  /*45e0*/  FFMA R26, R9, R26, R9 ;  /* 0x0000001a091a7223 */ /* 0x000fc80000000009 */
[----:B------:R-:W-:-:S04]  /*45f0*/  FFMA R9, R3, R26, RZ ;  /* 0x0000001a03097223 */ /* 0x000fc800000000ff */
[----:B------:R-:W-:-:S04]  /*4600*/  FFMA R12, -R0, R9, R3 ;  /* 0x00000009000c7223 */ /* 0x000fc80000000103 */
[----:B------:R-:W-:Y:S01]  /*4610*/  FFMA R9, R26, R12, R9 ;  /* 0x0000000c1a097223 */ /* 0x000fe20000000009 */
[----:B-1----:R-:W-:Y:S06]  /*4620*/  @!P0 BRA `(.L_x_42) ;  /* 0x00000000000c8947 */ /* 0x002fec0003800000 */
[----:B------:R-:W-:-:S07]  /*4630*/  MOV R12, 0x4650 ;  /* 0x00004650000c7802 */ /* 0x000fce0000000f00 */
[----:B------:R-:W-:Y:S05]  /*4640*/  CALL.REL.NOINC `($__internal_1_$__cuda_sm3x_div_rn_noftz_f32_slowpath) ;  /* 0x0000001c00847944 */ /* 0x000fea0003c00000 */
[----:B------:R-:W-:-:S07]  /*4650*/  IMAD.MOV.U32 R9, RZ, RZ, R0 ;  /* 0x000000ffff097224 */ /* 0x000fce00078e0000 */
.L_x_42:
        /* <DEDUP_REMOVED lines=8> */
[----:B------:R-:W-:Y:S05]  /*46e0*/  BRA `(.L_x_45) ;  /* 0x0000000000107947 */ /* 0x000fea0003800000 */
.L_x_44:
[C---:B------:R-:W-:Y:S01]  /*46f0*/  FMUL.FTZ R0, R12.reuse, R9 ;  /* 0x000000090c007220 */ /* 0x040fe20000410000 */
[----:B------:R-:W-:-:S03]  /*4700*/  FMUL.FTZ R27, R12, 0.5 ;  /* 0x3f0000000c1b7820 */ /* 0x000fc60000410000 */
[----:B------:R-:W-:-:S04]  /*4710*/  FFMA R9, -R0, R0, R9 ;  /* 0x0000000000097223 */ /* 0x000fc80000000109 */
[----:B------:R-:W-:-:S07]  /*4720*/  FFMA R27, R9, R27, R0 ;  /* 0x0000001b091b7223 */ /* 0x000fce0000000000 */
.L_x_45:
[----:B------:R-:W-:Y:S05]  /*4730*/  BSYNC.RECONVERGENT B1 ;  /* 0x0000000000017941 */ /* 0x000fea0003800200 */
.L_x_43:
[----:B------:R-:W0:Y:S01]  /*4740*/  LDC R3, c[0x0][0x38c] ;  /* 0x0000e300ff037b82 */ /* 0x000e220000000800 */
        /* <DEDUP_REMOVED lines=15> */
[----:B------:R-:W-:Y:S01]  /*4840*/  LOP3.LUT R13, R26, R23, RZ, 0x3c, !PT ;  /* 0x000000171a0d7212 */ /* 0x000fe200078e3cff */
[----:B--2---:R-:W-:-:S04]  /*4850*/  FADD R0, -R3, R0 ;  /* 0x0000000003007221 */ /* 0x004fc80000000100 */
[----:B------:R-:W1:Y:S01]  /*4860*/  MUFU.RCP R9, R0 ;  /* 0x0000000000097308 */ /* 0x000e620000001000 */
[----:B---3--:R-:W-:Y:S01]  /*4870*/  FADD R3, R4, -R3 ;  /* 0x8000000304037221 */ /* 0x008fe20000000000 */
[----:B------:R-:W-:-:S04]  /*4880*/  IADD3 R4, PT, PT, R2, 0x587c5, R13 ;  /* 0x000587c502047810 */ /* 0x000fc80007ffe00d */
[----:B------:R-:W-:Y:S02]  /*4890*/  I2FP.F32.U32 R4, R4 ;  /* 0x0000000400047245 */ /* 0x000fe40000201000 */
[----:B------:R-:W2:Y:S03]  /*48a0*/  FCHK P0, R3, R0 ;  /* 0x0000000003007302 */ /* 0x000ea60000000000 */
[----:B------:R-:W-:Y:S01]  /*48b0*/  FFMA R4, R4, R25, 1.1641532182693481445e-10 ;  /* 0x2f00000004047423 */ /* 0x000fe20000000019 */
[----:B-1----:R-:W-:-:S04]  /*48c0*/  FFMA R12, -R0, R9, 1 ;  /* 0x3f800000000c7423 */ /* 0x002fc80000000109 */
[----:B------:R-:W-:-:S04]  /*48d0*/  FFMA R12, R9, R12, R9 ;  /* 0x0000000c090c7223 */ /* 0x000fc80000000009 */
[----:B------:R-:W-:-:S04]  /*48e0*/  FFMA R9, R3, R12, RZ ;  /* 0x0000000c03097223 */ /* 0x000fc800000000ff */
[----:B------:R-:W-:-:S04]  /*48f0*/  FFMA R24, -R0, R9, R3 ;  /* 0x0000000900187223 */ /* 0x000fc80000000103 */
[----:B------:R-:W-:Y:S01]  /*4900*/  FFMA R9, R12, R24, R9 ;  /* 0x000000180c097223 */ /* 0x000fe20000000009 */
[----:B0-2---:R-:W-:Y:S06]  /*4910*/  @!P0 BRA `(.L_x_46) ;  /* 0x00000000000c8947 */ /* 0x005fec0003800000 */
[----:B------:R-:W-:-:S07]  /*4920*/  MOV R12, 0x4940 ;  /* 0x00004940000c7802 */ /* 0x000fce0000000f00 */
[----:B------:R-:W-:Y:S05]  /*4930*/  CALL.REL.NOINC `($__internal_1_$__cuda_sm3x_div_rn_noftz_f32_slowpath) ;  /* 0x0000001800c87944 */ /* 0x000fea0003c00000 */
[----:B------:R-:W-:-:S07]  /*4940*/  IMAD.MOV.U32 R9, RZ, RZ, R0 ;  /* 0x000000ffff097224 */ /* 0x000fce00078e0000 */
.L_x_46:
        /* <DEDUP_REMOVED lines=9> */
.L_x_48:
[C---:B------:R-:W-:Y:S01]  /*49e0*/  FMUL.FTZ R0, R12.reuse, R9 ;  /* 0x000000090c007220 */ /* 0x040fe20000410000 */
[----:B------:R-:W-:-:S03]  /*49f0*/  FMUL.FTZ R27, R12, 0.5 ;  /* 0x3f0000000c1b7820 */ /* 0x000fc60000410000 */
[----:B------:R-:W-:-:S04]  /*4a00*/  FFMA R9, -R0, R0, R9 ;  /* 0x0000000000097223 */ /* 0x000fc80000000109 */
[----:B------:R-:W-:-:S07]  /*4a10*/  FFMA R27, R9, R27, R0 ;  /* 0x0000001b091b7223 */ /* 0x000fce0000000000 */
.L_x_49:
[----:B------:R-:W-:Y:S05]  /*4a20*/  BSYNC.RECONVERGENT B1 ;  /* 0x0000000000017941 */ /* 0x000fea0003800200 */
.L_x_47:
        /* <DEDUP_REMOVED lines=16> */
[----:B0-----:R-:W-:Y:S01]  /*4b30*/  LOP3.LUT R9, R26, R13, RZ, 0x3c, !PT ;  /* 0x0000000d1a097212 */ /* 0x001fe200078e3cff */
[----:B--2---:R-:W-:-:S04]  /*4b40*/  FADD R0, -R3, R0 ;  /* 0x0000000003007221 */ /* 0x004fc80000000100 */
[----:B------:R-:W0:Y:S01]  /*4b50*/  MUFU.RCP R27, R0 ;  /* 0x00000000001b7308 */ /* 0x000e220000001000 */
[----:B---3--:R-:W-:Y:S01]  /*4b60*/  FADD R3, R4, -R3 ;  /* 0x8000000304037221 */ /* 0x008fe20000000000 */
[----:B------:R-:W-:-:S04]  /*4b70*/  IADD3 R4, PT, PT, R2, 0xb0f8a, R9 ;  /* 0x000b0f8a02047810 */ /* 0x000fc80007ffe009 */
[----:B------:R-:W-:Y:S02]  /*4b80*/  I2FP.F32.U32 R4, R4 ;  /* 0x0000000400047245 */ /* 0x000fe40000201000 */
[----:B------:R-:W1:Y:S03]  /*4b90*/  FCHK P0, R3, R0 ;  /* 0x0000000003007302 */ /* 0x000e660000000000 */
[----:B------:R-:W-:Y:S01]  /*4ba0*/  FFMA R4, R4, R25, 1.1641532182693481445e-10 ;  /* 0x2f00000004047423 */ /* 0x000fe20000000019 */
        /* <DEDUP_REMOVED lines=9> */
.L_x_50:
        /* <DEDUP_REMOVED lines=9> */
.L_x_52:
[C---:B------:R-:W-:Y:S01]  /*4cd0*/  FMUL.FTZ R0, R12.reuse, R7 ;  /* 0x000000070c007220 */ /* 0x040fe20000410000 */
[----:B------:R-:W-:-:S03]  /*4ce0*/  FMUL.FTZ R27, R12, 0.5 ;  /* 0x3f0000000c1b7820 */ /* 0x000fc60000410000 */
[----:B------:R-:W-:-:S04]  /*4cf0*/  FFMA R7, -R0, R0, R7 ;  /* 0x0000000000077223 */ /* 0x000fc80000000107 */
[----:B------:R-:W-:-:S07]  /*4d00*/  FFMA R27, R7, R27, R0 ;  /* 0x0000001b071b7223 */ /* 0x000fce0000000000 */
.L_x_53:
[----:B------:R-:W-:Y:S05]  /*4d10*/  BSYNC.RECONVERGENT B1 ;  /* 0x0000000000017941 */ /* 0x000fea0003800200 */
.L_x_51:
[----:B------:R-:W-:Y:S01]  /*4d20*/  FADD R27, -R27, 1 ;  /* 0x3f8000001b1b7421 */ /* 0x000fe20000000100 */
[----:B------:R-:W-:Y:S02]  /*4d30*/  IMAD.U32 R25, RZ, RZ, UR7 ;  /* 0x00000007ff197e24 */ /* 0x000fe4000f8e00ff */
[----:B------:R-:W-:Y:S02]  /*4d40*/  VIADD R21, R21, 0x4 ;  /* 0x0000000415157836 */ /* 0x000fe40000000000 */
[----:B------:R-:W-:Y:S01]  /*4d50*/  FSETP.GEU.AND P0, PT, R4, R27, PT ;  /* 0x0000001b0400720b */ /* 0x000fe20003f0e000 */
[----:B------:R-:W-:-:S03]  /*4d60*/  IMAD.WIDE R18, R25, 0x4, R18 ;  /* 0x0000000419127825 */ /* 0x000fc600078e0212 */
[----:B------:R-:W-:Y:S01]  /*4d70*/  SEL R27, RZ, 0x1, P0 ;  /* 0x00000001ff1b7807 */ /* 0x000fe20000000000 */
[----:B------:R-:W-:Y:S01]  /*4d80*/  IMAD.MOV.U32 R7, RZ, RZ, R13 ;  /* 0x000000ffff077224 */ /* 0x000fe200078e000d */
[----:B------:R-:W-:Y:S01]  /*4d90*/  IADD3 R0, P0, PT, R16, 0x10, RZ ;  /* 0x0000001010007810 */ /* 0x000fe20007f1e0ff */
[----:B------:R-:W-:Y:S02]  /*4da0*/  VIADD R2, R2, 0x161f14 ;  /* 0x00161f1402027836 */ /* 0x000fe40000000000 */
[----:B------:R0:W-:Y:S01]  /*4db0*/  STG.E desc[UR8][R18.64], R27 ;  /* 0x0000001b12007986 */ /* 0x0001e2000c101908 */
[----:B------:R-:W-:Y:S02]  /*4dc0*/  IMAD.MOV.U32 R13, RZ, RZ, R23 ;  /* 0x000000ffff0d7224 */ /* 0x000fe400078e0017 */
[----:B------:R-:W-:Y:S01]  /*4dd0*/  IMAD.X R29, RZ, RZ, R17, P0 ;  /* 0x000000ffff1d7224 */ /* 0x000fe200000e0611 */
[----:B------:R-:W-:Y:S01]  /*4de0*/  ISETP.NE.AND P0, PT, R21, RZ, PT ;  /* 0x000000ff1500720c */ /* 0x000fe20003f05270 */
[----:B------:R-:W-:-:S02]  /*4df0*/  IMAD.MOV.U32 R4, RZ, RZ, R5 ;  /* 0x000000ffff047224 */ /* 0x000fc400078e0005 */
[----:B------:R-:W-:Y:S02]  /*4e00*/  IMAD.MOV.U32 R3, RZ, RZ, R22 ;  /* 0x000000ffff037224 */ /* 0x000fe400078e0016 */
[----:B------:R-:W-:-:S08]  /*4e10*/  IMAD R20, R25, 0x4, R20 ;  /* 0x0000000419147824 */ /* 0x000fd000078e0214 */
[----:B0-----:R-:W-:Y:S05]  /*4e20*/  @P0 BRA `(.L_x_54) ;  /* 0xfffffff000d40947 */ /* 0x001fea000383ffff */
[----:B------:R-:W0:Y:S01]  /*4e30*/  LDCU UR4, c[0x0][0x390] ;  /* 0x00007200ff0477ac */ /* 0x000e220008000800 */
[----:B------:R-:W-:Y:S02]  /*4e40*/  IMAD.MOV.U32 R4, RZ, RZ, R5 ;  /* 0x000000ffff047224 */ /* 0x000fe400078e0005 */
[----:B------:R-:W-:Y:S02]  /*4e50*/  IMAD.MOV.U32 R13, RZ, RZ, R23 ;  /* 0x000000ffff0d7224 */ /* 0x000fe400078e0017 */
[----:B------:R-:W-:Y:S02]  /*4e60*/  VIADD R2, R2, 0xfff4f076 ;  /* 0xfff4f07602027836 */ /* 0x000fe40000000000 */
[----:B------:R-:W-:Y:S01]  /*4e70*/  IMAD.MOV.U32 R3, RZ, RZ, R22 ;  /* 0x000000ffff037224 */ /* 0x000fe200078e0016 */
[----:B0-----:R-:W-:-:S06]  /*4e80*/  ULOP3.LUT UR4, UR4, 0x7ffffffc, URZ, 0xc0, !UPT ;  /* 0x7ffffffc04047892 */ /* 0x001fcc000f8ec0ff */
[----:B------:R-:W-:-:S07]  /*4e90*/  IMAD.U32 R5, RZ, RZ, UR4 ;  /* 0x00000004ff057e24 */ /* 0x000fce000f8e00ff */
.L_x_37:
[----:B------:R-:W-:-:S13]  /*4ea0*/  ISETP.NE.AND P0, PT, R10, RZ, PT ;  /* 0x000000ff0a00720c */ /* 0x000fda0003f05270 */
[----:B------:R-:W-:Y:S05]  /*4eb0*/  @!P0 BRA `(.L_x_55) ;  /* 0x0000000800808947 */ /* 0x000fea0003800000 */
[----:B------:R-:W-:-:S13]  /*4ec0*/  ISETP.NE.AND P0, PT, R10, 0x1, PT ;  /* 0x000000010a00780c */ /* 0x000fda0003f05270 */
[----:B------:R-:W-:Y:S05]  /*4ed0*/  @!P0 BRA `(.L_x_56) ;  /* 0x0000000400988947 */ /* 0x000fea0003800000 */
[----:B---3--:R-:W0:Y:S01]  /*4ee0*/  LDC.64 R18, c[0x0][0x3b0] ;  /* 0x0000ec00ff127b82 */ /* 0x008e220000000a00 */
[----:B------:R-:W2:Y:S07]  /*4ef0*/  LDG.E R7, desc[UR8][R14.64] ;  /* 0x000000080e077981 */ /* 0x000eae000c1e1900 */
[----:B------:R-:W1:Y:S01]  /*4f00*/  LDC.64 R16, c[0x0][0x3b0] ;  /* 0x0000ec00ff107b82 */ /* 0x000e620000000a00 */
[----:B0-----:R0:W2:Y:S01]  /*4f10*/  LDG.E R0, desc[UR8][R18.64] ;  /* 0x0000000812007981 */ /* 0x0010a2000c1e1900 */
[----:B-1----:R-:W-:-:S05]  /*4f20*/  IMAD.WIDE.U32 R16, R5, 0x4, R16 ;  /* 0x0000000405107825 */ /* 0x002fca00078e0010 */
[----:B------:R-:W3:Y:S01]  /*4f30*/  LDG.E R20, desc[UR8][R16.64] ;  /* 0x0000000810147981 */ /* 0x000ee2000c1e1900 */
[----:B------:R-:W-:-:S04]  /*4f40*/  SHF.R.U32.HI R12, RZ, 0x2, R3 ;  /* 0x00000002ff0c7819 */ /* 0x000fc80000011603 */
[----:B------:R-:W-:Y:S01]  /*4f50*/  LOP3.LUT R12, R12, R3, RZ, 0x3c, !PT ;  /* 0x000000030c0c7212 */ /* 0x000fe200078e3cff */
[----:B------:R-:W-:-:S04]  /*4f60*/  IMAD.SHL.U32 R3, R9, 0x10, RZ ;  /* 0x0000001009037824 */ /* 0x000fc800078e00ff */
[----:B------:R-:W-:-:S05]  /*4f70*/  IMAD.SHL.U32 R22, R12, 0x2, RZ ;  /* 0x000000020c167824 */ /* 0x000fca00078e00ff */
[----:B------:R-:W-:-:S04]  /*4f80*/  LOP3.LUT R12, R12, R22, R3, 0x96, !PT ;  /* 0x000000160c0c7212 */ /* 0x000fc800078e9603 */
[----:B------:R-:W-:Y:S01]  /*4f90*/  LOP3.LUT R9, R12, R9, RZ, 0x3c, !PT ;  /* 0x000000090c097212 */ /* 0x000fe200078e3cff */
[----:B0-----:R-:W-:Y:S02]  /*4fa0*/  IMAD.MOV.U32 R18, RZ, RZ, 0x2f800000 ;  /* 0x2f800000ff127424 */ /* 0x001fe400078e00ff */
[----:B--2---:R-:W-:-:S04]  /*4fb0*/  FADD R0, -R7, R0 ;  /* 0x0000000007007221 */ /* 0x004fc80000000100 */
[----:B------:R-:W0:Y:S01]  /*4fc0*/  MUFU.RCP R21, R0 ;  /* 0x0000000000157308 */ /* 0x000e220000001000 */
[----:B---3--:R-:W-:-:S07]  /*4fd0*/  FADD R3, R20, -R7 ;  /* 0x8000000714037221 */ /* 0x008fce0000000000 */
[----:B------:R-:W1:Y:S01]  /*4fe0*/  FCHK P0, R3, R0 ;  /* 0x0000000003007302 */ /* 0x000e620000000000 */
[----:B0-----:R-:W-:Y:S01]  /*4ff0*/  FFMA R22, -R0, R21, 1 ;  /* 0x3f80000000167423 */ /* 0x001fe20000000115 */
[----:B------:R-:W-:-:S03]  /*5000*/  IADD3 R7, PT, PT, R2, 0x587c5, R9 ;  /* 0x000587c502077810 */ /* 0x000fc60007ffe009 */
[----:B------:R-:W-:Y:S01]  /*5010*/  FFMA R22, R21, R22, R21 ;  /* 0x0000001615167223 */ /* 0x000fe20000000015 */
[----:B------:R-:W-:-:S03]  /*5020*/  I2FP.F32.U32 R7, R7 ;  /* 0x0000000700077245 */ /* 0x000fc60000201000 */
[----:B------:R-:W-:-:S04]  /*5030*/  FFMA R19, R3, R22, RZ ;  /* 0x0000001603137223 */ /* 0x000fc800000000ff */
[----:B------:R-:W-:Y:S01]  /*5040*/  FFMA R12, -R0, R19, R3 ;  /* 0x00000013000c7223 */ /* 0x000fe20000000103 */
[----:B------:R-:W-:-:S03]  /*5050*/  FFMA R7, R7, R18, 1.1641532182693481445e-10 ;  /* 0x2f00000007077423 */ /* 0x000fc60000000012 */
[----:B------:R-:W-:Y:S01]  /*5060*/  FFMA R12, R22, R12, R19 ;  /* 0x0000000c160c7223 */ /* 0x000fe20000000013 */
[----:B-1----:R-:W-:Y:S06]  /*5070*/  @!P0 BRA `(.L_x_57) ;  /* 0x00000000000c8947 */ /* 0x002fec0003800000 */
[----:B------:R-:W-:-:S07]  /*5080*/  MOV R12, 0x50a0 ;  /* 0x000050a0000c7802 */ /* 0x000fce0000000f00 */
[----:B------:R-:W-:Y:S05]  /*5090*/  CALL.REL.NOINC `($__internal_1_$__cuda_sm3x_div_rn_noftz_f32_slowpath) ;  /* 0x0000001000f07944 */ /* 0x000fea0003c00000 */
[----:B------:R-:W-:-:S07]  /*50a0*/  IMAD.MOV.U32 R12, RZ, RZ, R0 ;  /* 0x000000ffff0c7224 */ /* 0x000fce00078e0000 */
.L_x_57:
        /* <DEDUP_REMOVED lines=9> */
.L_x_59:
[C---:B------:R-:W-:Y:S01]  /*5140*/  FMUL.FTZ R27, R3.reuse, R12 ;  /* 0x0000000c031b7220 */ /* 0x040fe20000410000 */
[----:B------:R-:W-:-:S03]  /*5150*/  FMUL.FTZ R0, R3, 0.5 ;  /* 0x3f00000003007820 */ /* 0x000fc60000410000 */
[----:B------:R-:W-:-:S04]  /*5160*/  FFMA R12, -R27, R27, R12 ;  /* 0x0000001b1b0c7223 */ /* 0x000fc8000000010c */
[----:B------:R-:W-:-:S07]  /*5170*/  FFMA R27, R12, R0, R27 ;  /* 0x000000000c1b7223 */ /* 0x000fce000000001b */
.L_x_60:
[----:B------:R-:W-:Y:S05]  /*5180*/  BSYNC.RECONVERGENT B1 ;  /* 0x0000000000017941 */ /* 0x000fea0003800200 */
.L_x_58:
[----:B------:R-:W0:Y:S01]  /*5190*/  LDC.64 R18, c[0x0][0x3b8] ;  /* 0x0000ee00ff127b82 */ /* 0x000e220000000a00 */
[----:B------:R-:W1:Y:S01]  /*51a0*/  LDCU UR4, c[0x0][0x38c] ;  /* 0x00007180ff0477ac */ /* 0x000e620008000800 */
[----:B------:R-:W-:-:S05]  /*51b0*/  FADD R0, -R27, 1 ;  /* 0x3f8000001b007421 */ /* 0x000fca0000000100 */
[----:B------:R-:W-:Y:S01]  /*51c0*/  FSETP.GEU.AND P0, PT, R7, R0, PT ;  /* 0x000000000700720b */ /* 0x000fe20003f0e000 */
[----:B------:R-:W2:Y:S01]  /*51d0*/  LDC.64 R20, c[0x0][0x3b0] ;  /* 0x0000ec00ff147b82 */ /* 0x000ea20000000a00 */
[----:B-1----:R-:W-:-:S04]  /*51e0*/  IMAD R3, R5, UR4, R6 ;  /* 0x0000000405037c24 */ /* 0x002fc8000f8e0206 */
[----:B0-----:R-:W-:Y:S01]  /*51f0*/  IMAD.WIDE R18, R3, 0x4, R18 ;  /* 0x0000000403127825 */ /* 0x001fe200078e0212 */
[----:B------:R-:W-:-:S05]  /*5200*/  SEL R3, RZ, 0x1, P0 ;  /* 0x00000001ff037807 */ /* 0x000fca0000000000 */
[----:B------:R0:W-:Y:S04]  /*5210*/  STG.E desc[UR8][R18.64], R3 ;  /* 0x0000000312007986 */ /* 0x0001e8000c101908 */
[----:B--2---:R-:W2:Y:S04]  /*5220*/  LDG.E R0, desc[UR8][R20.64] ;  /* 0x0000000814007981 */ /* 0x004ea8000c1e1900 */
[----:B------:R-:W2:Y:S04]  /*5230*/  LDG.E R23, desc[UR8][R14.64] ;  /* 0x000000080e177981 */ /* 0x000ea8000c1e1900 */
[----:B------:R1:W0:Y:S01]  /*5240*/  LDG.E R16, desc[UR8][R16.64+0x4] ;  /* 0x0000040810107981 */ /* 0x000222000c1e1900 */
[----:B------:R-:W-:Y:S01]  /*5250*/  SHF.R.U32.HI R7, RZ, 0x2, R4 ;  /* 0x00000002ff077819 */ /* 0x000fe20000011604 */
[----:B------:R-:W-:-:S03]  /*5260*/  VIADD R2, R2, 0xb0f8a ;  /* 0x000b0f8a02027836 */ /* 0x000fc60000000000 */
[----:B------:R-:W-:Y:S01]  /*5270*/  LOP3.LUT R7, R7, R4, RZ, 0x3c, !PT ;  /* 0x0000000407077212 */ /* 0x000fe200078e3cff */
[----:B------:R-:W-:-:S04]  /*5280*/  IMAD.SHL.U32 R4, R9, 0x10, RZ ;  /* 0x0000001009047824 */ /* 0x000fc800078e00ff */
[----:B------:R-:W-:Y:S02]  /*5290*/  IMAD.SHL.U32 R12, R7, 0x2, RZ ;  /* 0x00000002070c7824 */ /* 0x000fe400078e00ff */
[----:B-1----:R-:W-:-:S03]  /*52a0*/  IMAD.MOV.U32 R17, RZ, RZ, 0x2f800000 ;  /* 0x2f800000ff117424 */ /* 0x002fc600078e00ff */
[----:B------:R-:W-:-:S04]  /*52b0*/  LOP3.LUT R4, R7, R12, R4, 0x96, !PT ;  /* 0x0000000c07047212 */ /* 0x000fc800078e9604 */
[----:B------:R-:W-:-:S05]  /*52c0*/  LOP3.LUT R9, R4, R9, RZ, 0x3c, !PT ;  /* 0x0000000904097212 */ /* 0x000fca00078e3cff */
[----:B------:R-:W-:-:S05]  /*52d0*/  IMAD.IADD R4, R2, 0x1, R9 ;  /* 0x0000000102047824 */ /* 0x000fca00078e0209 */
[----:B------:R-:W-:-:S05]  /*52e0*/  I2FP.F32.U32 R4, R4 ;  /* 0x0000000400047245 */ /* 0x000fca0000201000 */
[----:B------:R-:W-:Y:S01]  /*52f0*/  FFMA R4, R4, R17, 1.1641532182693481445e-10 ;  /* 0x2f00000004047423 */ /* 0x000fe20000000011 */
[----:B--2---:R-:W-:-:S04]  /*5300*/  FADD R0, -R23, R0 ;  /* 0x0000000017007221 */ /* 0x004fc80000000100 */
[----:B------:R-:W1:Y:S01]  /*5310*/  MUFU.RCP R25, R0 ;  /* 0x0000000000197308 */ /* 0x000e620000001000 */
[----:B0-----:R-:W-:-:S07]  /*5320*/  FADD R3, R16, -R23 ;  /* 0x8000001710037221 */ /* 0x001fce0000000000 */
[----:B------:R-:W0:Y:S01]  /*5330*/  FCHK P0, R3, R0 ;  /* 0x0000000003007302 */ /* 0x000e220000000000 */
[----:B-1----:R-:W-:-:S04]  /*5340*/  FFMA R12, -R0, R25, 1 ;  /* 0x3f800000000c7423 */ /* 0x002fc80000000119 */
[----:B------:R-:W-:-:S04]  /*5350*/  FFMA R12, R25, R12, R25 ;  /* 0x0000000c190c7223 */ /* 0x000fc80000000019 */
[----:B------:R-:W-:-:S04]  /*5360*/  FFMA R7, R3, R12, RZ ;  /* 0x0000000c03077223 */ /* 0x000fc800000000ff */
[----:B------:R-:W-:-:S04]  /*5370*/  FFMA R16, -R0, R7, R3 ;  /* 0x0000000700107223 */ /* 0x000fc80000000103 */
[----:B------:R-:W-:Y:S01]  /*5380*/  FFMA R7, R12, R16, R7 ;  /* 0x000000100c077223 */ /* 0x000fe20000000007 */
[----:B0-----:R-:W-:Y:S06]  /*5390*/  @!P0 BRA `(.L_x_61) ;  /* 0x00000000000c8947 */ /* 0x001fec0003800000 */
[----:B------:R-:W-:-:S07]  /*53a0*/  MOV R12, 0x53c0 ;  /* 0x000053c0000c7802 */ /* 0x000fce0000000f00 */
[----:B------:R-:W-:Y:S05]  /*53b0*/  CALL.REL.NOINC `($__internal_1_$__cuda_sm3x_div_rn_noftz_f32_slowpath) ;  /* 0x0000001000287944 */ /* 0x000fea0003c00000 */
[----:B------:R-:W-:-:S07]  /*53c0*/  IMAD.MOV.U32 R7, RZ, RZ, R0 ;  /* 0x000000ffff077224 */ /* 0x000fce00078e0000 */
.L_x_61:
        /* <DEDUP_REMOVED lines=9> */
.L_x_63:
[C---:B------:R-:W-:Y:S01]  /*5460*/  FMUL.FTZ R0, R12.reuse, R7 ;  /* 0x000000070c007220 */ /* 0x040fe20000410000 */
[----:B------:R-:W-:-:S03]  /*5470*/  FMUL.FTZ R27, R12, 0.5 ;  /* 0x3f0000000c1b7820 */ /* 0x000fc60000410000 */
[----:B------:R-:W-:-:S04]  /*5480*/  FFMA R7, -R0, R0, R7 ;  /* 0x0000000000077223 */ /* 0x000fc80000000107 */
[----:B------:R-:W-:-:S07]  /*5490*/  FFMA R27, R7, R27, R0 ;  /* 0x0000001b071b7223 */ /* 0x000fce0000000000 */
.L_x_64:
[----:B------:R-:W-:Y:S05]  /*54a0*/  BSYNC.RECONVERGENT B1 ;  /* 0x0000000000017941 */ /* 0x000fea0003800200 */
.L_x_62:
[----:B------:R-:W0:Y:S01]  /*54b0*/  LDCU UR4, c[0x0][0x38c] ;  /* 0x00007180ff0477ac */ /* 0x000e220008000800 */
[----:B------:R-:W-:Y:S01]  /*54c0*/  FADD R27, -R27, 1 ;  /* 0x3f8000001b1b7421 */ /* 0x000fe20000000100 */
[----:B------:R-:W-:Y:S02]  /*54d0*/  VIADD R5, R5, 0x2 ;  /* 0x0000000205057836 */ /* 0x000fe40000000000 */
[----:B------:R-:W-:Y:S02]  /*54e0*/  IMAD.MOV.U32 R3, RZ, RZ, R13 ;  /* 0x000000ffff037224 */ /* 0x000fe400078e000d */
[----:B------:R-:W-:-:S04]  /*54f0*/  FSETP.GEU.AND P0, PT, R4, R27, PT ;  /* 0x0000001b0400720b */ /* 0x000fc80003f0e000 */
[----:B------:R-:W-:Y:S01]  /*5500*/  SEL R7, RZ, 0x1, P0 ;  /* 0x00000001ff077807 */ /* 0x000fe20000000000 */
[----:B0-----:R-:W-:-:S04]  /*5510*/  IMAD.U32 R25, RZ, RZ, UR4 ;  /* 0x00000004ff197e24 */ /* 0x001fc8000f8e00ff */
[----:B------:R-:W-:-:S05]  /*5520*/  IMAD.WIDE R18, R25, 0x4, R18 ;  /* 0x0000000419127825 */ /* 0x000fca00078e0212 */
[----:B------:R0:W-:Y:S02]  /*5530*/  STG.E desc[UR8][R18.64], R7 ;  /* 0x0000000712007986 */ /* 0x0001e4000c101908 */
.L_x_56:
[----:B------:R-:W1:Y:S02]  /*5540*/  LDCU UR4, c[0x0][0x390] ;  /* 0x00007200ff0477ac */ /* 0x000e640008000800 */
[----:B-1----:R-:W-:-:S04]  /*5550*/  ULOP3.LUT UR4, UR4, 0x1, URZ, 0xc0, !UPT ;  /* 0x0000000104047892 */ /* 0x002fc8000f8ec0ff */
[----:B------:R-:W-:-:S09]  /*5560*/  UISETP.NE.U32.AND UP0, UPT, UR4, 0x1, UPT ;  /* 0x000000010400788c */ /* 0x000fd2000bf05070 */
[----:B------:R-:W-:Y:S05]  /*5570*/  BRA.U UP0, `(.L_x_55) ;  /* 0x0000000100d07547 */ /* 0x000fea000b800000 */
[----:B---3--:R-:W1:Y:S01]  /*5580*/  LDC.64 R16, c[0x0][0x3b0] ;  /* 0x0000ec00ff107b82 */ /* 0x008e620000000a00 */
[----:B------:R-:W0:Y:S07]  /*5590*/  LDG.E R15, desc[UR8][R14.64] ;  /* 0x000000080e0f7981 */ /* 0x000e2e000c1e1900 */
[----:B------:R-:W2:Y:S01]  /*55a0*/  LDC.64 R12, c[0x0][0x3b0] ;  /* 0x0000ec00ff0c7b82 */ /* 0x000ea20000000a00 */
[----:B-1----:R-:W0:Y:S01]  /*55b0*/  LDG.E R16, desc[UR8][R16.64] ;  /* 0x0000000810107981 */ /* 0x002e22000c1e1900 */
[----:B--2---:R-:W-:-:S06]  /*55c0*/  IMAD.WIDE.U32 R12, R5, 0x4, R12 ;  /* 0x00000004050c7825 */ /* 0x004fcc00078e000c */
[----:B------:R1:W2:Y:S01]  /*55d0*/  LDG.E R12, desc[UR8][R12.64] ;  /* 0x000000080c0c7981 */ /* 0x0002a2000c1e1900 */
[----:B------:R-:W-:-:S04]  /*55e0*/  SHF.R.U32.HI R0, RZ, 0x2, R3 ;  /* 0x00000002ff007819 */ /* 0x000fc80000011603 */
[----:B------:R-:W-:Y:S01]  /*55f0*/  LOP3.LUT R0, R0, R3, RZ, 0x3c, !PT ;  /* 0x0000000300007212 */ /* 0x000fe200078e3cff */
[----:B------:R-:W-:-:S04]  /*5600*/  IMAD.SHL.U32 R3, R9, 0x10, RZ ;  /* 0x0000001009037824 */ /* 0x000fc800078e00ff */
[----:B------:R-:W-:-:S05]  /*5610*/  IMAD.SHL.U32 R4, R0, 0x2, RZ ;  /* 0x0000000200047824 */ /* 0x000fca00078e00ff */
[----:B------:R-:W-:-:S04]  /*5620*/  LOP3.LUT R4, R0, R4, R3, 0x96, !PT ;  /* 0x0000000400047212 */ /* 0x000fc800078e9603 */
[----:B------:R-:W-:-:S04]  /*5630*/  LOP3.LUT R9, R4, R9, RZ, 0x3c, !PT ;  /* 0x0000000904097212 */ /* 0x000fc800078e3cff */
[----:B------:R-:W-:Y:S01]  /*5640*/  IADD3 R9, PT, PT, R2, 0x587c5, R9 ;  /* 0x000587c502097810 */ /* 0x000fe20007ffe009 */
[----:B-1----:R-:W-:-:S03]  /*5650*/  IMAD.MOV.U32 R13, RZ, RZ, 0x2f800000 ;  /* 0x2f800000ff0d7424 */ /* 0x002fc600078e00ff */
[----:B------:R-:W-:-:S05]  /*5660*/  I2FP.F32.U32 R2, R9 ;  /* 0x0000000900027245 */ /* 0x000fca0000201000 */
[----:B------:R-:W-:Y:S01]  /*5670*/  FFMA R2, R2, R13, 1.1641532182693481445e-10 ;  /* 0x2f00000002027423 */ /* 0x000fe2000000000d */
[----:B0-----:R-:W-:-:S04]  /*5680*/  FADD R18, -R15, R16 ;  /* 0x000000100f127221 */ /* 0x001fc80000000100 */
[----:B------:R-:W0:Y:S01]  /*5690*/  MUFU.RCP R7, R18 ;  /* 0x0000001200077308 */ /* 0x000e220000001000 */
[----:B--2---:R-:W-:-:S07]  /*56a0*/  FADD R3, R12, -R15 ;  /* 0x8000000f0c037221 */ /* 0x004fce0000000000 */
[----:B------:R-:W1:Y:S01]  /*56b0*/  FCHK P0, R3, R18 ;  /* 0x0000001203007302 */ /* 0x000e620000000000 */
[----:B0-----:R-:W-:-:S04]  /*56c0*/  FFMA R0, -R18, R7, 1 ;  /* 0x3f80000012007423 */ /* 0x001fc80000000107 */
[----:B------:R-:W-:-:S04]  /*56d0*/  FFMA R0, R7, R0, R7 ;  /* 0x0000000007007223 */ /* 0x000fc80000000007 */
[----:B------:R-:W-:-:S04]  /*56e0*/  FFMA R7, R3, R0, RZ ;  /* 0x0000000003077223 */ /* 0x000fc800000000ff */
[----:B------:R-:W-:-:S04]  /*56f0*/  FFMA R4, -R18, R7, R3 ;  /* 0x0000000712047223 */ /* 0x000fc80000000103 */
[----:B------:R-:W-:Y:S01]  /*5700*/  FFMA R0, R0, R4, R7 ;  /* 0x0000000400007223 */ /* 0x000fe20000000007 */
[----:B-1----:R-:W-:Y:S06]  /*5710*/  @!P0 BRA `(.L_x_65) ;  /* 0x00000000000c8947 */ /* 0x002fec0003800000 */
[----:B------:R-:W-:Y:S01]  /*5720*/  IMAD.MOV.U32 R0, RZ, RZ, R18 ;  /* 0x000000ffff007224 */ /* 0x000fe200078e0012 */
[----:B------:R-:W-:-:S07]  /*5730*/  MOV R12, 0x5750 ;  /* 0x00005750000c7802 */ /* 0x000fce0000000f00 */
[----:B------:R-:W-:Y:S05]  /*5740*/  CALL.REL.NOINC `($__internal_1_$__cuda_sm3x_div_rn_noftz_f32_slowpath) ;  /* 0x0000000c00447944 */ /* 0x000fea0003c00000 */
.L_x_65:
        /* <DEDUP_REMOVED lines=9> */
.L_x_67:
[C---:B------:R-:W-:Y:S01]  /*57e0*/  FMUL.FTZ R27, R3.reuse, R0 ;  /* 0x00000000031b7220 */ /* 0x040fe20000410000 */
[----:B------:R-:W-:-:S03]  /*57f0*/  FMUL.FTZ R3, R3, 0.5 ;  /* 0x3f00000003037820 */ /* 0x000fc60000410000 */
[----:B------:R-:W-:-:S04]  /*5800*/  FFMA R0, -R27, R27, R0 ;  /* 0x0000001b1b007223 */ /* 0x000fc80000000100 */
[----:B------:R-:W-:-:S07]  /*5810*/  FFMA R27, R0, R3, R27 ;  /* 0x00000003001b7223 */ /* 0x000fce000000001b */
.L_x_68:
[----:B------:R-:W-:Y:S05]  /*5820*/  BSYNC.RECONVERGENT B1 ;  /* 0x0000000000017941 */ /* 0x000fea0003800200 */
.L_x_66:
[----:B------:R-:W0:Y:S01]  /*5830*/  LDCU UR4, c[0x0][0x38c] ;  /* 0x00007180ff0477ac */ /* 0x000e220008000800 */
[----:B------:R-:W1:Y:S01]  /*5840*/  LDC.64 R12, c[0x0][0x3b8] ;  /* 0x0000ee00ff0c7b82 */ /* 0x000e620000000a00 */
[----:B------:R-:W-:-:S05]  /*5850*/  FADD R27, -R27, 1 ;  /* 0x3f8000001b1b7421 */ /* 0x000fca0000000100 */
[----:B------:R-:W-:Y:S01]  /*5860*/  FSETP.GEU.AND P0, PT, R2, R27, PT ;  /* 0x0000001b0200720b */ /* 0x000fe20003f0e000 */
[----:B0-----:R-:W-:-:S04]  /*5870*/  IMAD.U32 R25, RZ, RZ, UR4 ;  /* 0x00000004ff197e24 */ /* 0x001fc8000f8e00ff */
[----:B------:R-:W-:Y:S01]  /*5880*/  IMAD R3, R5, R25, R6 ;  /* 0x0000001905037224 */ /* 0x000fe200078e0206 */
[----:B------:R-:W-:-:S03]  /*5890*/  SEL R5, RZ, 0x1, P0 ;  /* 0x00000001ff057807 */ /* 0x000fc60000000000 */
[----:B-1----:R-:W-:-:S05]  /*58a0*/  IMAD.WIDE R2, R3, 0x4, R12 ;  /* 0x0000000403027825 */ /* 0x002fca00078e020c */
[----:B------:R1:W-:Y:S02]  /*58b0*/  STG.E desc[UR8][R2.64], R5 ;  /* 0x0000000502007986 */ /* 0x0003e4000c101908 */
.L_x_55:
[----:B------:R-:W2:Y:S01]  /*58c0*/  LDCU UR4, c[0x0][0x390] ;  /* 0x00007200ff0477ac */ /* 0x000ea20008000800 */
[----:B------:R-:W-:Y:S02]  /*58d0*/  IMAD.MOV.U32 R22, RZ, RZ, RZ ;  /* 0x000000ffff167224 */ /* 0x000fe400078e00ff */
[----:B------:R-:W-:Y:S01]  /*58e0*/  IMAD.MOV.U32 R0, RZ, RZ, -0x1 ;  /* 0xffffffffff007424 */ /* 0x000fe200078e00ff */
[----:B--2---:R-:W-:-:S09]  /*58f0*/  UISETP.GE.U32.AND UP0, UPT, UR4, 0x4, UPT ;  /* 0x000000040400788c */ /* 0x004fd2000bf06070 */
[----:B------:R-:W-:Y:S05]  /*5900*/  BRA.U !UP0, `(.L_x_69) ;  /* 0x0000000508287547 */ /* 0x000fea000b800000 */
[----:B---3--:R-:W2:Y:S01]  /*5910*/  LDC.64 R16, c[0x0][0x398] ;  /* 0x0000e600ff107b82 */ /* 0x008ea20000000a00 */
[----:B------:R-:W-:Y:S01]  /*5920*/  ULOP3.LUT UR4, UR4, 0x7ffffffc, URZ, 0xc0, !UPT ;  /* 0x7ffffffc04047892 */ /* 0x000fe2000f8ec0ff */
[----:B0-----:R-:W-:Y:S01]  /*5930*/  IADD3 R7, PT, PT, R8, R25, R11 ;  /* 0x0000001908077210 */ /* 0x001fe20007ffe00b */
[C-C-:B-1----:R-:W-:Y:S02]  /*5940*/  IMAD R5, R25.reuse, 0x2, R6.reuse ;  /* 0x0000000219057824 */ /* 0x142fe400078e0206 */
[----:B------:R-:W-:Y:S01]  /*5950*/  UIADD3 UR5, UPT, UPT, -UR4, URZ, URZ ;  /* 0x000000ff04057290 */ /* 0x000fe2000fffe1ff */
[----:B------:R-:W-:Y:S02]  /*5960*/  IMAD R12, R25, 0x3, R6 ;  /* 0x00000003190c7824 */ /* 0x000fe400078e0206 */
[----:B------:R-:W0:Y:S01]  /*5970*/  LDC.64 R14, c[0x0][0x3b8] ;  /* 0x0000ee00ff0e7b82 */ /* 0x000e220000000a00 */
[----:B------:R-:W-:Y:S02]  /*5980*/  IMAD.MOV.U32 R0, RZ, RZ, -0x1 ;  /* 0xffffffffff007424 */ /* 0x000fe400078e00ff */
[----:B------:R-:W-:-:S02]  /*5990*/  IMAD.MOV.U32 R3, RZ, RZ, 0x1 ;  /* 0x00000001ff037424 */ /* 0x000fc400078e00ff */
[----:B------:R-:W-:Y:S02]  /*59a0*/  IMAD.MOV.U32 R4, RZ, RZ, R6 ;  /* 0x000000ffff047224 */ /* 0x000fe400078e0006 */
[----:B------:R-:W-:Y:S02]  /*59b0*/  IMAD.U32 R22, RZ, RZ, UR4 ;  /* 0x00000004ff167e24 */ /* 0x000fe4000f8e00ff */
[----:B------:R-:W-:-:S07]  /*59c0*/  IMAD.U32 R2, RZ, RZ, UR5 ;  /* 0x00000005ff027e24 */ /* 0x000fce000f8e00ff */
.L_x_78:
[----:B0-----:R-:W-:-:S05]  /*59d0*/  IMAD.WIDE R20, R4, 0x4, R14 ;  /* 0x0000000404147825 */ /* 0x001fca00078e020e */
[----:B------:R-:W3:Y:S01]  /*59e0*/  LDG.E R13, desc[UR8][R20.64] ;  /* 0x00000008140d7981 */ /* 0x000ee2000c1e1900 */
[----:B------:R-:W-:Y:S01]  /*59f0*/  BSSY.RECONVERGENT B1, `(.L_x_70) ;  /* 0x000000a000017945 */ /* 0x000fe20003800200 */
[----:B---3--:R-:W-:-:S13]  /*5a00*/  ISETP.NE.AND P0, PT, R13, 0x1, PT ;  /* 0x000000010d00780c */ /* 0x008fda0003f05270 */
[----:B-1---5:R-:W-:Y:S05]  /*5a10*/  @P0 BRA `(.L_x_71) ;  /* 0x00000000001c0947 */ /* 0x022fea0003800000 */
[----:B--2---:R-:W-:-:S05]  /*5a20*/  IMAD.WIDE R18, R4, 0x4, R16 ;  /* 0x0000000404127825 */ /* 0x004fca00078e0210 */
[----:B------:R-:W2:Y:S01]  /*5a30*/  LDG.E R13, desc[UR8][R18.64] ;  /* 0x00000008120d7981 */ /* 0x000ea2000c1e1900 */
[----:B------:R-:W-:-:S13]  /*5a40*/  ISETP.NE.AND P0, PT, R0, -0x1, PT ;  /* 0xffffffff0000780c */ /* 0x000fda0003f05270 */
[----:B------:R-:W-:Y:S02]  /*5a50*/  @!P0 VIADD R0, R3, 0xffffffff ;  /* 0xffffffff03008836 */ /* 0x000fe40000000000 */
[----:B--2---:R-:W-:-:S05]  /*5a60*/  @!P0 IMAD.MOV.U32 R9, RZ, RZ, R13 ;  /* 0x000000ffff098224 */ /* 0x004fca00078e000d */
[----:B------:R0:W-:Y:S02]  /*5a70*/  @P0 STG.E desc[UR8][R18.64], R9 ;  /* 0x0000000912000986 */ /* 0x0001e4000c101908 */
[----:B0-----:R-:W-:-:S07]  /*5a80*/  @P0 IMAD.MOV.U32 R9, RZ, RZ, R13 ;  /* 0x000000ffff090224 */ /* 0x001fce00078e000d */
.L_x_71:
[----:B------:R-:W-:Y:S05]  /*5a90*/  BSYNC.RECONVERGENT B1 ;  /* 0x0000000000017941 */ /* 0x000fea0003800200 */
.L_x_70:
[----:B------:R-:W0:Y:S02]  /*5aa0*/  LDCU UR4, c[0x0][0x38c] ;  /* 0x00007180ff0477ac */ /* 0x000e240008000800 */
[----:B0-----:R-:W-:-:S04]  /*5ab0*/  IMAD.U32 R25, RZ, RZ, UR4 ;  /* 0x00000004ff197e24 */ /* 0x001fc8000f8e00ff */
[----:B------:R-:W-:-:S05]  /*5ac0*/  IMAD.WIDE R20, R25, 0x4, R20 ;  /* 0x0000000419147825 */ /* 0x000fca00078e0214 */
[----:B------:R-:W3:Y:S01]  /*5ad0*/  LDG.E R13, desc[UR8][R20.64] ;  /* 0x00000008140d7981 */ /* 0x000ee2000c1e1900 */
[----:B------:R-:W-:Y:S01]  /*5ae0*/  BSSY.RECONVERGENT B1, `(.L_x_72) ;  /* 0x000000b000017945 */ /* 0x000fe20003800200 */
[----:B------:R-:W-:Y:S01]  /*5af0*/  IMAD.WIDE R18, R25, 0x4, R20 ;  /* 0x0000000419127825 */ /* 0x000fe200078e0214 */
[----:B---3--:R-:W-:-:S13]  /*5b00*/  ISETP.NE.AND P0, PT, R13, 0x1, PT ;  /* 0x000000010d00780c */ /* 0x008fda0003f05270 */
[----:B------:R-:W-:Y:S05]  /*5b10*/  @P0 BRA `(.L_x_73) ;  /* 0x00000000001c0947 */ /* 0x000fea0003800000 */
[----:B------:R-:W-:Y:S01]  /*5b20*/  ISETP.NE.AND P0, PT, R0, -0x1, PT ;  /* 0xffffffff0000780c */ /* 0x000fe20003f05270 */
[----:B--2---:R-:W-:-:S12]  /*5b30*/  IMAD.WIDE R20, R7, 0x4, R16 ;  /* 0x0000000407147825 */ /* 0x004fd800078e0210 */
[----:B------:R-:W2:Y:S04]  /*5b40*/  @P0 LDG.E R13, desc[UR8][R20.64] ;  /* 0x00000008140d0981 */ /* 0x000ea8000c1e1900 */
[----:B------:R2:W-:Y:S02]  /*5b50*/  @P0 STG.E desc[UR8][R20.64], R9 ;  /* 0x0000000914000986 */ /* 0x0005e4000c101908 */
[----:B--2---:R-:W-:-:S06]  /*5b60*/  @P0 IMAD.MOV.U32 R9, RZ, RZ, R13 ;  /* 0x000000ffff090224 */ /* 0x004fcc00078e000d */
[----:B------:R0:W5:Y:S01]  /*5b70*/  @!P0 LDG.E R9, desc[UR8][R20.64] ;  /* 0x0000000814098981 */ /* 0x000162000c1e1900 */
[----:B------:R-:W-:-:S07]  /*5b80*/  @!P0 IMAD.MOV.U32 R0, RZ, RZ, R3 ;  /* 0x000000ffff008224 */ /* 0x000fce00078e0003 */
.L_x_73:
[----:B------:R-:W-:Y:S05]  /*5b90*/  BSYNC.RECONVERGENT B1 ;  /* 0x0000000000017941 */ /* 0x000fea0003800200 */
.L_x_72:
[----:B------:R-:W3:Y:S01]  /*5ba0*/  LDG.E R13, desc[UR8][R18.64] ;  /* 0x00000008120d7981 */ /* 0x000ee2000c1e1900 */
[----:B------:R-:W-:Y:S01]  /*5bb0*/  BSSY.RECONVERGENT B1, `(.L_x_74) ;  /* 0x000000b000017945 */ /* 0x000fe20003800200 */
[----:B0-----:R-:W-:Y:S01]  /*5bc0*/  IMAD.WIDE R20, R25, 0x4, R18 ;  /* 0x0000000419147825 */ /* 0x001fe200078e0212 */
[----:B---3--:R-:W-:-:S13]  /*5bd0*/  ISETP.NE.AND P0, PT, R13, 0x1, PT ;  /* 0x000000010d00780c */ /* 0x008fda0003f05270 */
[----:B------:R-:W-:Y:S05]  /*5be0*/  @P0 BRA `(.L_x_75) ;  /* 0x00000000001c0947 */ /* 0x000fea0003800000 */
[----:B------:R-:W-:Y:S01]  /*5bf0*/  ISETP.NE.AND P0, PT, R0, -0x1, PT ;  /* 0xffffffff0000780c */ /* 0x000fe20003f05270 */
[----:B--2---:R-:W-:-:S12]  /*5c00*/  IMAD.WIDE R18, R5, 0x4, R16 ;  /* 0x0000000405127825 */ /* 0x004fd800078e0210 */
[----:B------:R-:W2:Y:S04]  /*5c10*/  @P0 LDG.E R13, desc[UR8][R18.64] ;  /* 0x00000008120d0981 */ /* 0x000ea8000c1e1900 */
[----:B-----5:R2:W-:Y:S02]  /*5c20*/  @P0 STG.E desc[UR8][R18.64], R9 ;  /* 0x0000000912000986 */ /* 0x0205e4000c101908 */
[----:B--2---:R-:W-:-:S06]  /*5c30*/  @P0 IMAD.MOV.U32 R9, RZ, RZ, R13 ;  /* 0x000000ffff090224 */ /* 0x004fcc00078e000d */
[----:B------:R0:W5:Y:S01]  /*5c40*/  @!P0 LDG.E R9, desc[UR8][R18.64] ;  /* 0x0000000812098981 */ /* 0x000162000c1e1900 */
[----:B------:R-:W-:-:S07]  /*5c50*/  @!P0 VIADD R0, R3, 0x1 ;  /* 0x0000000103008836 */ /* 0x000fce0000000000 */
.L_x_75:
[----:B------:R-:W-:Y:S05]  /*5c60*/  BSYNC.RECONVERGENT B1 ;  /* 0x0000000000017941 */ /* 0x000fea0003800200 */
.L_x_74:
[----:B------:R-:W3:Y:S01]  /*5c70*/  LDG.E R20, desc[UR8][R20.64] ;  /* 0x0000000814147981 */ /* 0x000ee2000c1e1900 */
[----:B------:R-:W-:Y:S01]  /*5c80*/  BSSY.RECONVERGENT B1, `(.L_x_76) ;  /* 0x000000a000017945 */ /* 0x000fe20003800200 */
[----:B---3--:R-:W-:-:S13]  /*5c90*/  ISETP.NE.AND P0, PT, R20, 0x1, PT ;  /* 0x000000011400780c */ /* 0x008fda0003f05270 */
[----:B------:R-:W-:Y:S05]  /*5ca0*/  @P0 BRA `(.L_x_77) ;  /* 0x00000000001c0947 */ /* 0x000fea0003800000 */
[----:B------:R-:W-:Y:S01]  /*5cb0*/  ISETP.NE.AND P0, PT, R0, -0x1, PT ;  /* 0xffffffff0000780c */ /* 0x000fe20003f05270 */
[----:B0-2---:R-:W-:-:S12]  /*5cc0*/  IMAD.WIDE R18, R12, 0x4, R16 ;  /* 0x000000040c127825 */ /* 0x005fd800078e0210 */
[----:B------:R-:W2:Y:S04]  /*5cd0*/  @P0 LDG.E R13, desc[UR8][R18.64] ;  /* 0x00000008120d0981 */ /* 0x000ea8000c1e1900 */
[----:B-----5:R2:W-:Y:S02]  /*5ce0*/  @P0 STG.E desc[UR8][R18.64], R9 ;  /* 0x0000000912000986 */ /* 0x0205e4000c101908 */
[----:B--2---:R-:W-:-:S06]  /*5cf0*/  @P0 IMAD.MOV.U32 R9, RZ, RZ, R13 ;  /* 0x000000ffff090224 */ /* 0x004fcc00078e000d */
[----:B------:R1:W5:Y:S01]  /*5d00*/  @!P0 LDG.E R9, desc[UR8][R18.64] ;  /* 0x0000000812098981 */ /* 0x000362000c1e1900 */
[----:B------:R-:W-:-:S07]  /*5d10*/  @!P0 VIADD R0, R3, 0x2 ;  /* 0x0000000203008836 */ /* 0x000fce0000000000 */
.L_x_77:
[----:B------:R-:W-:Y:S05]  /*5d20*/  BSYNC.RECONVERGENT B1 ;  /* 0x0000000000017941 */ /* 0x000fea0003800200 */
.L_x_76:
[----:B------:R-:W-:Y:S02]  /*5d30*/  VIADD R2, R2, 0x4 ;  /* 0x0000000402027836 */ /* 0x000fe40000000000 */
[----:B------:R-:W-:Y:S02]  /*5d40*/  VIADD R3, R3, 0x4 ;  /* 0x0000000403037836 */ /* 0x000fe40000000000 */
[C---:B------:R-:W-:Y:S01]  /*5d50*/  IMAD R7, R25.reuse, 0x4, R7 ;  /* 0x0000000419077824 */ /* 0x040fe200078e0207 */
[----:B------:R-:W-:Y:S01]  /*5d60*/  ISETP.NE.AND P0, PT, R2, RZ, PT ;  /* 0x000000ff0200720c */ /* 0x000fe20003f05270 */
[C---:B------:R-:W-:Y:S02]  /*5d70*/  IMAD R5, R25.reuse, 0x4, R5 ;  /* 0x0000000419057824 */ /* 0x040fe400078e0205 */
[C---:B------:R-:W-:Y:S02]  /*5d80*/  IMAD R12, R25.reuse, 0x4, R12 ;  /* 0x00000004190c7824 */ /* 0x040fe400078e020c */
[----:B------:R-:W-:-:S08]  /*5d90*/  IMAD R4, R25, 0x4, R4 ;  /* 0x0000000419047824 */ /* 0x000fd000078e0204 */
[----:B------:R-:W-:Y:S05]  /*5da0*/  @P0 BRA `(.L_x_78) ;  /* 0xfffffffc00080947 */ /* 0x000fea000383ffff */
.L_x_69:
[----:B------:R-:W-:-:S13]  /*5db0*/  ISETP.NE.AND P0, PT, R10, RZ, PT ;  /* 0x000000ff0a00720c */ /* 0x000fda0003f05270 */
[----:B------:R-:W-:Y:S05]  /*5dc0*/  @!P0 BRA `(.L_x_36) ;  /* 0x0000000000648947 */ /* 0x000fea0003800000 */
[----:B-1----:R-:W1:Y:S01]  /*5dd0*/  LDC.64 R4, c[0x0][0x398] ;  /* 0x0000e600ff047b82 */ /* 0x002e620000000a00 */
[----:B------:R-:W-:-:S04]  /*5de0*/  IMAD R11, R22, R25, R11 ;  /* 0x00000019160b7224 */ /* 0x000fc800078e020b */
[----:B0-----:R-:W-:Y:S02]  /*5df0*/  IMAD.IADD R7, R8, 0x1, R11 ;  /* 0x0000000108077824 */ /* 0x001fe400078e020b */
[----:B------:R-:W-:Y:S01]  /*5e00*/  IMAD.MOV R8, RZ, RZ, -R10 ;  /* 0x000000ffff087224 */ /* 0x000fe200078e0a0a */
[----:B------:R-:W0:Y:S06]  /*5e10*/  LDC.64 R2, c[0x0][0x3b8] ;  /* 0x0000ee00ff027b82 */ /* 0x000e2c0000000a00 */
.L_x_81:
[----:B0-----:R-:W-:-:S06]  /*5e20*/  IMAD.WIDE R10, R7, 0x4, R2 ;  /* 0x00000004070a7825 */ /* 0x001fcc00078e0202 */
[----:B------:R-:W4:Y:S01]  /*5e30*/  LDG.E R10, desc[UR8][R10.64] ;  /* 0x000000080a0a7981 */ /* 0x000f22000c1e1900 */
[----:B------:R-:W-:Y:S01]  /*5e40*/  BSSY.RECONVERGENT B1, `(.L_x_79) ;  /* 0x000000a000017945 */ /* 0x000fe20003800200 */
[----:B----4-:R-:W-:-:S13]  /*5e50*/  ISETP.NE.AND P0, PT, R10, 0x1, PT ;  /* 0x000000010a00780c */ /* 0x010fda0003f05270 */
[----:B------:R-:W-:Y:S05]  /*5e60*/  @P0 BRA `(.L_x_80) ;  /* 0x00000000001c0947 */ /* 0x000fea0003800000 */
[----:B------:R-:W-:Y:S01]  /*5e70*/  ISETP.NE.AND P0, PT, R0, -0x1, PT ;  /* 0xffffffff0000780c */ /* 0x000fe20003f05270 */
[----:B-1----:R-:W-:-:S12]  /*5e80*/  IMAD.WIDE R10, R7, 0x4, R4 ;  /* 0x00000004070a7825 */ /* 0x002fd800078e0204 */
[----:B------:R-:W4:Y:S04]  /*5e90*/  @P0 LDG.E R12, desc[UR8][R10.64] ;  /* 0x000000080a0c0981 */ /* 0x000f28000c1e1900 */
[----:B-----5:R4:W-:Y:S02]  /*5ea0*/  @P0 STG.E desc[UR8][R10.64], R9 ;  /* 0x000000090a000986 */ /* 0x0209e4000c101908 */
[----:B----4-:R-:W-:-:S06]  /*5eb0*/  @P0 IMAD.MOV.U32 R9, RZ, RZ, R12 ;  /* 0x000000ffff090224 */ /* 0x010fcc00078e000c */
[----:B------:R0:W5:Y:S01]  /*5ec0*/  @!P0 LDG.E R9, desc[UR8][R10.64] ;  /* 0x000000080a098981 */ /* 0x000162000c1e1900 */
[----:B------:R-:W-:-:S07]  /*5ed0*/  @!P0 IMAD.MOV.U32 R0, RZ, RZ, R22 ;  /* 0x000000ffff008224 */ /* 0x000fce00078e0016 */
.L_x_80:
[----:B------:R-:W-:Y:S05]  /*5ee0*/  BSYNC.RECONVERGENT B1 ;  /* 0x0000000000017941 */ /* 0x000fea0003800200 */
.L_x_79:
[----:B------:R-:W4:Y:S01]  /*5ef0*/  LDCU UR4, c[0x0][0x38c] ;  /* 0x00007180ff0477ac */ /* 0x000f220008000800 */
[----:B------:R-:W-:Y:S02]  /*5f00*/  VIADD R8, R8, 0x1 ;  /* 0x0000000108087836 */ /* 0x000fe40000000000 */
[----:B------:R-:W-:-:S03]  /*5f10*/  VIADD R22, R22, 0x1 ;  /* 0x0000000116167836 */ /* 0x000fc60000000000 */
[----:B------:R-:W-:Y:S01]  /*5f20*/  ISETP.NE.AND P0, PT, R8, RZ, PT ;  /* 0x000000ff0800720c */ /* 0x000fe20003f05270 */
[----:B----4-:R-:W-:-:S04]  /*5f30*/  IMAD.U32 R25, RZ, RZ, UR4 ;  /* 0x00000004ff197e24 */ /* 0x010fc8000f8e00ff */
[----:B------:R-:W-:-:S08]  /*5f40*/  IMAD.IADD R7, R7, 0x1, R25 ;  /* 0x0000000107077824 */ /* 0x000fd000078e0219 */
[----:B------:R-:W-:Y:S05]  /*5f50*/  @P0 BRA `(.L_x_81) ;  /* 0xfffffffc00b00947 */ /* 0x000fea000383ffff */
.L_x_36:
[----:B------:R-:W-:-:S13]  /*5f60*/  ISETP.NE.AND P0, PT, R0, -0x1, PT ;  /* 0xffffffff0000780c */ /* 0x000fda0003f05270 */
[----:B-12---:R-:W1:Y:S01]  /*5f70*/  @P0 LDC.64 R2, c[0x0][0x398] ;  /* 0x0000e600ff020b82 */ /* 0x006e620000000a00 */
[----:B------:R-:W-:-:S04]  /*5f80*/  @P0 IMAD R25, R0, R25, R6 ;  /* 0x0000001900190224 */ /* 0x000fc800078e0206 */
[----:B-1----:R-:W-:-:S05]  /*5f90*/  @P0 IMAD.WIDE R2, R25, 0x4, R2 ;  /* 0x0000000419020825 */ /* 0x002fca00078e0202 */
[----:B-----5:R1:W-:Y:S02]  /*5fa0*/  @P0 STG.E desc[UR8][R2.64], R9 ;  /* 0x0000000902000986 */ /* 0x0203e4000c101908 */
.L_x_35:
[----:B------:R-:W-:Y:S05]  /*5fb0*/  BSYNC.RECONVERGENT B0 ;  /* 0x0000000000007941 */ /* 0x000fea0003800200 */
.L_x_34:
[----:B-12---:R-:W1:Y:S08]  /*5fc0*/  LDC R3, c[0x0][0x388] ;  /* 0x0000e200ff037b82 */ /* 0x006e700000000800 */
[----:B------:R-:W-:Y:S01]  /*5fd0*/  BAR.SYNC.DEFER_BLOCKING 0x0 ;  /* 0x0000000000007b1d */ /* 0x000fe20000010000 */
[----:B-1----:R-:W-:-:S13]  /*5fe0*/  ISETP.NE.AND P0, PT, R3, RZ, PT ;  /* 0x000000ff0300720c */ /* 0x002fda0003f05270 */
[----:B------:R-:W-:Y:S05]  /*5ff0*/  @!P0 EXIT ;  /* 0x000000000000894d */ /* 0x000fea0003800000 */
[----:B------:R-:W-:Y:S02]  /*6000*/  IMAD R3, R3, R3, RZ ;  /* 0x0000000303037224 */ /* 0x000fe400078e02ff */
[----:B----4-:R-:W-:Y:S02]  /*6010*/  IMAD.MOV.U32 R5, RZ, RZ, RZ ;  /* 0x000000ffff057224 */ /* 0x010fe400078e00ff */
[----:B------:R-:W-:Y:S01]  /*6020*/  IMAD R6, R6, R3, RZ ;  /* 0x0000000306067224 */ /* 0x000fe200078e02ff */
[C---:B------:R-:W-:Y:S02]  /*6030*/  ISETP.GE.U32.AND P0, PT, R3.reuse, 0x8, PT ;  /* 0x000000080300780c */ /* 0x040fe40003f06070 */
[----:B------:R-:W-:-:S04]  /*6040*/  VIMNMX.U32 R0, PT, PT, R3, 0x1, !PT ;  /* 0x0000000103007848 */ /* 0x000fc80007fe0000 */
[----:B------:R-:W-:-:S04]  /*6050*/  LOP3.LUT R8, R0, 0x5, RZ, 0xc0, !PT ;  /* 0x0000000500087812 */ /* 0x000fc800078ec0ff */
[----:B------:R-:W-:-:S03]  /*6060*/  ISETP.NE.AND P1, PT, R8, RZ, PT ;  /* 0x000000ff0800720c */ /* 0x000fc60003f25270 */
[----:B------:R-:W-:Y:S10]  /*6070*/  @!P0 BRA `(.L_x_82) ;  /* 0x0000000000548947 */ /* 0x000ff40003800000 */
[----:B------:R-:W1:Y:S01]  /*6080*/  LDCU.64 UR4, c[0x0][0x380] ;  /* 0x00007000ff0477ac */ /* 0x000e620008000a00 */
[----:B------:R-:W-:Y:S01]  /*6090*/  LOP3.LUT R5, R0, 0xfffffff8, RZ, 0xc0, !PT ;  /* 0xfffffff800057812 */ /* 0x000fe200078ec0ff */
[----:B0-----:R-:W-:-:S04]  /*60a0*/  IMAD.MOV.U32 R7, RZ, RZ, R6 ;  /* 0x000000ffff077224 */ /* 0x001fc800078e0006 */
[----:B------:R-:W-:Y:S01]  /*60b0*/  IMAD.MOV R4, RZ, RZ, -R5 ;  /* 0x000000ffff047224 */ /* 0x000fe200078e0a05 */
[----:B-1----:R-:W-:-:S04]  /*60c0*/  UIADD3 UR4, UP0, UPT, UR4, 0x10, URZ ;  /* 0x0000001004047890 */ /* 0x002fc8000ff1e0ff */
[----:B------:R-:W-:-:S12]  /*60d0*/  UIADD3.X UR5, UPT, UPT, URZ, UR5, URZ, UP0, !UPT ;  /* 0x00000005ff057290 */ /* 0x000fd800087fe4ff */
.L_x_83:
[----:B-1----:R-:W-:Y:S02]  /*60e0*/  IMAD.U32 R2, RZ, RZ, UR4 ;  /* 0x00000004ff027e24 */ /* 0x002fe4000f8e00ff */
[----:B------:R-:W-:Y:S02]  /*60f0*/  IMAD.U32 R3, RZ, RZ, UR5 ;  /* 0x00000005ff037e24 */ /* 0x000fe4000f8e00ff */
[----:B------:R-:W-:Y:S02]  /*6100*/  VIADD R4, R4, 0x8 ;  /* 0x0000000804047836 */ /* 0x000fe40000000000 */
[----:B------:R-:W-:-:S03]  /*6110*/  IMAD.WIDE R2, R7, 0x4, R2 ;  /* 0x0000000407027825 */ /* 0x000fc600078e0202 */
[----:B------:R-:W-:Y:S01]  /*6120*/  ISETP.NE.AND P0, PT, R4, RZ, PT ;  /* 0x000000ff0400720c */ /* 0x000fe20003f05270 */
[----:B------:R-:W-:Y:S01]  /*6130*/  VIADD R7, R7, 0x8 ;  /* 0x0000000807077836 */ /* 0x000fe20000000000 */
[----:B------:R1:W-:Y:S04]  /*6140*/  STG.E desc[UR8][R2.64+-0x10], RZ ;  /* 0xfffff0ff02007986 */ /* 0x0003e8000c101908 */
[----:B------:R1:W-:Y:S04]  /*6150*/  STG.E desc[UR8][R2.64+-0xc], RZ ;  /* 0xfffff4ff02007986 */ /* 0x0003e8000c101908 */
[----:B------:R1:W-:Y:S04]  /*6160*/  STG.E desc[UR8][R2.64+-0x8], RZ ;  /* 0xfffff8ff02007986 */ /* 0x0003e8000c101908 */
[----:B------:R1:W-:Y:S04]  /*6170*/  STG.E desc[UR8][R2.64+-0x4], RZ ;  /* 0xfffffcff02007986 */ /* 0x0003e8000c101908 */
[----:B------:R1:W-:Y:S04]  /*6180*/  STG.E desc[UR8][R2.64], RZ ;  /* 0x000000ff02007986 */ /* 0x0003e8000c101908 */
[----:B------:R1:W-:Y:S04]  /*6190*/  STG.E desc[UR8][R2.64+0x4], RZ ;  /* 0x000004ff02007986 */ /* 0x0003e8000c101908 */
[----:B------:R1:W-:Y:S04]  /*61a0*/  STG.E desc[UR8][R2.64+0x8], RZ ;  /* 0x000008ff02007986 */ /* 0x0003e8000c101908 */
[----:B------:R1:W-:Y:S01]  /*61b0*/  STG.E desc[UR8][R2.64+0xc], RZ ;  /* 0x00000cff02007986 */ /* 0x0003e2000c101908 */
[----:B------:R-:W-:Y:S05]  /*61c0*/  @P0 BRA `(.L_x_83) ;  /* 0xfffffffc00c40947 */ /* 0x000fea000383ffff */
.L_x_82:
[----:B------:R-:W-:Y:S05]  /*61d0*/  @!P1 EXIT ;  /* 0x000000000000994d */ /* 0x000fea0003800000 */
[----:B------:R-:W-:Y:S02]  /*61e0*/  ISETP.GE.U32.AND P0, PT, R8, 0x4, PT ;  /* 0x000000040800780c */ /* 0x000fe40003f06070 */
[----:B------:R-:W-:-:S04]  /*61f0*/  LOP3.LUT R0, R0, 0x1, RZ, 0xc0, !PT ;  /* 0x0000000100007812 */ /* 0x000fc800078ec0ff */
[----:B------:R-:W-:-:S07]  /*6200*/  ISETP.NE.U32.AND P1, PT, R0, 0x1, PT ;  /* 0x000000010000780c */ /* 0x000fce0003f25070 */
[----:B------:R-:W-:Y:S06]  /*6210*/  @!P0 BRA `(.L_x_84) ;  /* 0x0000000000208947 */ /* 0x000fec0003800000 */
[----:B-1----:R-:W1:Y:S01]  /*6220*/  LDC.64 R2, c[0x0][0x380] ;  /* 0x0000e000ff027b82 */ /* 0x002e620000000a00 */
[----:B0-----:R-:W-:Y:S02]  /*6230*/  IMAD.IADD R7, R6, 0x1, R5 ;  /* 0x0000000106077824 */ /* 0x001fe400078e0205 */
[----:B------:R-:W-:Y:S02]  /*6240*/  VIADD R5, R5, 0x4 ;  /* 0x0000000405057836 */ /* 0x000fe40000000000 */
[----:B-1----:R-:W-:-:S05]  /*6250*/  IMAD.WIDE R2, R7, 0x4, R2 ;  /* 0x0000000407027825 */ /* 0x002fca00078e0202 */
[----:B------:R2:W-:Y:S04]  /*6260*/  STG.E desc[UR8][R2.64], RZ ;  /* 0x000000ff02007986 */ /* 0x0005e8000c101908 */
[----:B------:R2:W-:Y:S04]  /*6270*/  STG.E desc[UR8][R2.64+0x4], RZ ;  /* 0x000004ff02007986 */ /* 0x0005e8000c101908 */
[----:B------:R2:W-:Y:S04]  /*6280*/  STG.E desc[UR8][R2.64+0x8], RZ ;  /* 0x000008ff02007986 */ /* 0x0005e8000c101908 */
[----:B------:R2:W-:Y:S02]  /*6290*/  STG.E desc[UR8][R2.64+0xc], RZ ;  /* 0x00000cff02007986 */ /* 0x0005e4000c101908 */
.L_x_84:
[----:B------:R-:W-:Y:S05]  /*62a0*/  @P1 EXIT ;  /* 0x000000000000194d */ /* 0x000fea0003800000 */
[----:B-12---:R-:W1:Y:S01]  /*62b0*/  LDC.64 R2, c[0x0][0x380] ;  /* 0x0000e000ff027b82 */ /* 0x006e620000000a00 */
[----:B------:R-:W-:-:S04]  /*62c0*/  IMAD.IADD R5, R6, 0x1, R5 ;  /* 0x0000000106057824 */ /* 0x000fc800078e0205 */
[----:B-1----:R-:W-:-:S05]  /*62d0*/  IMAD.WIDE R2, R5, 0x4, R2 ;  /* 0x0000000405027825 */ /* 0x002fca00078e0202 */
[----:B------:R-:W-:Y:S01]  /*62e0*/  STG.E desc[UR8][R2.64], RZ ;  /* 0x000000ff02007986 */ /* 0x000fe2000c101908 */
[----:B------:R-:W-:Y:S05]  /*62f0*/  EXIT ;  /* 0x000000000000794d */ /* 0x000fea0003800000 */
        .weak           $__internal_0_$__cuda_sm20_sqrt_rn_f32_slowpath
        .type           $__internal_0_$__cuda_sm20_sqrt_rn_f32_slowpath,@function
        .size           $__internal_0_$__cuda_sm20_sqrt_rn_f32_slowpath,($__internal_1_$__cuda_sm3x_div_rn_noftz_f32_slowpath - $__internal_0_$__cuda_sm20_sqrt_rn_f32_slowpath)
$__internal_0_$__cuda_sm20_sqrt_rn_f32_slowpath:
[----:B------:R-:W-:-:S13]  /*6300*/  LOP3.LUT P0, RZ, R3, 0x7fffffff, RZ, 0xc0, !PT ;  /* 0x7fffffff03ff7812 */ /* 0x000fda000780c0ff */
[----:B------:R-:W-:Y:S01]  /*6310*/  @!P0 IMAD.MOV.U32 R27, RZ, RZ, R3 ;  /* 0x000000ffff1b8224 */ /* 0x000fe200078e0003 */
[----:B------:R-:W-:Y:S06]  /*6320*/  @!P0 BRA `(.L_x_85) ;  /* 0x0000000000408947 */ /* 0x000fec0003800000 */
[----:B------:R-:W-:-:S13]  /*6330*/  FSETP.GEU.FTZ.AND P0, PT, R3, RZ, PT ;  /* 0x000000ff0300720b */ /* 0x000fda0003f1e000 */
[----:B------:R-:W-:Y:S01]  /*6340*/  @!P0 IMAD.MOV.U32 R27, RZ, RZ, 0x7fffffff ;  /* 0x7fffffffff1b8424 */ /* 0x000fe200078e00ff */
[----:B------:R-:W-:Y:S06]  /*6350*/  @!P0 BRA `(.L_x_85) ;  /* 0x0000000000348947 */ /* 0x000fec0003800000 */
[----:B------:R-:W-:-:S13]  /*6360*/  FSETP.GTU.FTZ.AND P0, PT, |R3|, +INF , PT ;  /* 0x7f8000000300780b */ /* 0x000fda0003f1c200 */
[----:B------:R-:W-:Y:S01]  /*6370*/  @P0 FADD.FTZ R27, R3, 1 ;  /* 0x3f800000031b0421 */ /* 0x000fe20000010000 */
[----:B------:R-:W-:Y:S06]  /*6380*/  @P0 BRA `(.L_x_85) ;  /* 0x0000000000280947 */ /* 0x000fec0003800000 */
[----:B------:R-:W-:-:S13]  /*6390*/  FSETP.NEU.FTZ.AND P0, PT, |R3|, +INF , PT ;  /* 0x7f8000000300780b */ /* 0x000fda0003f1d200 */
[----:B------:R-:W-:-:S04]  /*63a0*/  @P0 FFMA R26, R3, 1.84467440737095516160e+19, RZ ;  /* 0x5f800000031a0823 */ /* 0x000fc800000000ff */
[----:B------:R-:W0:Y:S02]  /*63b0*/  @P0 MUFU.RSQ R27, R26 ;  /* 0x0000001a001b0308 */ /* 0x000e240000001400 */
[----:B0-----:R-:W-:Y:S01]  /*63c0*/  @P0 FMUL.FTZ R25, R26, R27 ;  /* 0x0000001b1a190220 */ /* 0x001fe20000410000 */
[----:B------:R-:W-:Y:S01]  /*63d0*/  @P0 FMUL.FTZ R12, R27, 0.5 ;  /* 0x3f0000001b0c0820 */ /* 0x000fe20000410000 */
[----:B------:R-:W-:Y:S02]  /*63e0*/  @!P0 IMAD.MOV.U32 R27, RZ, RZ, R3 ;  /* 0x000000ffff1b8224 */ /* 0x000fe400078e0003 */
[----:B------:R-:W-:-:S04]  /*63f0*/  @P0 FADD.FTZ R24, -R25, -RZ ;  /* 0x800000ff19180221 */ /* 0x000fc80000010100 */
[----:B------:R-:W-:-:S04]  /*6400*/  @P0 FFMA R24, R25, R24, R26 ;  /* 0x0000001819180223 */ /* 0x000fc8000000001a */
[----:B------:R-:W-:-:S04]  /*6410*/  @P0 FFMA R12, R24, R12, R25 ;  /* 0x0000000c180c0223 */ /* 0x000fc80000000019 */
[----:B------:R-:W-:-:S07]  /*6420*/  @P0 FMUL.FTZ R27, R12, 2.3283064365386962891e-10 ;  /* 0x2f8000000c1b0820 */ /* 0x000fce0000410000 */
.L_x_85:
[----:B------:R-:W-:Y:S02]  /*6430*/  IMAD.MOV.U32 R24, RZ, RZ, R0 ;  /* 0x000000ffff187224 */ /* 0x000fe400078e0000 */
[----:B------:R-:W-:-:S04]  /*6440*/  IMAD.MOV.U32 R25, RZ, RZ, 0x0 ;  /* 0x00000000ff197424 */ /* 0x000fc800078e00ff */
[----:B------:R-:W-:Y:S05]  /*6450*/  RET.REL.NODEC R24 `(grow) ;  /* 0xffffff9818e87950 */ /* 0x000fea0003c3ffff */
        .weak           $__internal_1_$__cuda_sm3x_div_rn_noftz_f32_slowpath
        .type           $__internal_1_$__cuda_sm3x_div_rn_noftz_f32_slowpath,@function
        .size           $__internal_1_$__cuda_sm3x_div_rn_noftz_f32_slowpath,(.L_x_184 - $__internal_1_$__cuda_sm3x_div_rn_noftz_f32_slowpath)
$__internal_1_$__cuda_sm3x_div_rn_noftz_f32_slowpath:
[----:B------:R-:W-:Y:S01]  /*6460*/  SHF.R.U32.HI R24, RZ, 0x17, R0 ;  /* 0x00000017ff187819 */ /* 0x000fe20000011600 */
[----:B------:R-:W-:Y:S01]  /*6470*/  BSSY.RECONVERGENT B1, `(.L_x_86) ;  /* 0x0000065000017945 */ /* 0x000fe20003800200 */
[----:B------:R-:W-:Y:S02]  /*6480*/  SHF.R.U32.HI R25, RZ, 0x17, R3 ;  /* 0x00000017ff197819 */ /* 0x000fe40000011603 */
[----:B------:R-:W-:Y:S02]  /*6490*/  LOP3.LUT R24, R24, 0xff, RZ, 0xc0, !PT ;  /* 0x000000ff18187812 */ /* 0x000fe400078ec0ff */
[----:B------:R-:W-:-:S03]  /*64a0*/  LOP3.LUT R25, R25, 0xff, RZ, 0xc0, !PT ;  /* 0x000000ff19197812 */ /* 0x000fc600078ec0ff */
[----:B------:R-:W-:-:S05]  /*64b0*/  VIADD R26, R24, 0xffffffff ;  /* 0xffffffff181a7836 */ /* 0x000fca0000000000 */
[----:B------:R-:W-:Y:S01]  /*64c0*/  ISETP.GT.U32.AND P0, PT, R26, 0xfd, PT ;  /* 0x000000fd1a00780c */ /* 0x000fe20003f04070 */
[----:B------:R-:W-:-:S05]  /*64d0*/  VIADD R26, R25, 0xffffffff ;  /* 0xffffffff191a7836 */ /* 0x000fca0000000000 */
[----:B------:R-:W-:-:S13]  /*64e0*/  ISETP.GT.U32.OR P0, PT, R26, 0xfd, P0 ;  /* 0x000000fd1a00780c */ /* 0x000fda0000704470 */
[----:B------:R-:W-:Y:S01]  /*64f0*/  @!P0 IMAD.MOV.U32 R26, RZ, RZ, RZ ;  /* 0x000000ffff1a8224 */ /* 0x000fe200078e00ff */
[----:B------:R-:W-:Y:S06]  /*6500*/  @!P0 BRA `(.L_x_87) ;  /* 0x0000000000648947 */ /* 0x000fec0003800000 */
[----:B------:R-:W-:Y:S02]  /*6510*/  FSETP.GTU.FTZ.AND P0, PT, |R3|, +INF , PT ;  /* 0x7f8000000300780b */ /* 0x000fe40003f1c200 */
[----:B------:R-:W-:-:S04]  /*6520*/  FSETP.GTU.FTZ.AND P1, PT, |R0|, +INF , PT ;  /* 0x7f8000000000780b */ /* 0x000fc80003f3c200 */
[----:B------:R-:W-:-:S13]  /*6530*/  PLOP3.LUT P0, PT, P0, P1, PT, 0xf8, 0x8f ;  /* 0x00000000008f781c */ /* 0x000fda0000703f70 */
[----:B------:R-:W-:Y:S05]  /*6540*/  @P0 BRA `(.L_x_88) ;  /* 0x0000000400580947 */ /* 0x000fea0003800000 */
[----:B------:R-:W-:-:S13]  /*6550*/  LOP3.LUT P0, RZ, R0, 0x7fffffff, R3, 0xc8, !PT ;  /* 0x7fffffff00ff7812 */ /* 0x000fda000780c803 */
[----:B------:R-:W-:Y:S05]  /*6560*/  @!P0 BRA `(.L_x_89) ;  /* 0x0000000400488947 */ /* 0x000fea0003800000 */
[C---:B------:R-:W-:Y:S02]  /*6570*/  FSETP.NEU.FTZ.AND P0, PT, |R3|.reuse, +INF , PT ;  /* 0x7f8000000300780b */ /* 0x040fe40003f1d200 */
[----:B------:R-:W-:Y:S02]  /*6580*/  FSETP.NEU.FTZ.AND P2, PT, |R0|, +INF , PT ;  /* 0x7f8000000000780b */ /* 0x000fe40003f5d200 */
[----:B------:R-:W-:-:S11]  /*6590*/  FSETP.NEU.FTZ.AND P1, PT, |R3|, +INF , PT ;  /* 0x7f8000000300780b */ /* 0x000fd60003f3d200 */
[----:B------:R-:W-:Y:S05]  /*65a0*/  @!P2 BRA !P0, `(.L_x_89) ;  /* 0x000000040038a947 */ /* 0x000fea0004000000 */
[----:B------:R-:W-:-:S04]  /*65b0*/  LOP3.LUT P0, RZ, R3, 0x7fffffff, RZ, 0xc0, !PT ;  /* 0x7fffffff03ff7812 */ /* 0x000fc8000780c0ff */
[----:B------:R-:W-:-:S13]  /*65c0*/  PLOP3.LUT P0, PT, P2, P0, PT, 0x2f, 0xf2 ;  /* 0x0000000000f2781c */ /* 0x000fda0001700577 */
[----:B------:R-:W-:Y:S05]  /*65d0*/  @P0 BRA `(.L_x_90) ;  /* 0x0000000400240947 */ /* 0x000fea0003800000 */
[----:B------:R-:W-:-:S04]  /*65e0*/  LOP3.LUT P0, RZ, R0, 0x7fffffff, RZ, 0xc0, !PT ;  /* 0x7fffffff00ff7812 */ /* 0x000fc8000780c0ff */
[----:B------:R-:W-:-:S13]  /*65f0*/  PLOP3.LUT P0, PT, P1, P0, PT, 0x2f, 0xf2 ;  /* 0x0000000000f2781c */ /* 0x000fda0000f00577 */
[----:B------:R-:W-:Y:S05]  /*6600*/  @P0 BRA `(.L_x_91) ;  /* 0x00000004000c0947 */ /* 0x000fea0003800000 */
[----:B------:R-:W-:-:S05]  /*6610*/  VIADD R26, R25, 0xffffffff ;  /* 0xffffffff191a7836 */ /* 0x000fca0000000000 */
[----:B------:R-:W-:Y:S01]  /*6620*/  ISETP.GE.AND P0, PT, R26, RZ, PT ;  /* 0x000000ff1a00720c */ /* 0x000fe20003f06270 */
[----:B------:R-:W-:-:S05]  /*6630*/  VIADD R26, R24, 0xffffffff ;  /* 0xffffffff181a7836 */ /* 0x000fca0000000000 */
[----:B------:R-:W-:-:S07]  /*6640*/  ISETP.GE.AND P1, PT, R26, RZ, PT ;  /* 0x000000ff1a00720c */ /* 0x000fce0003f26270 */
[----:B------:R-:W-:Y:S02]  /*6650*/  @P0 IMAD.MOV.U32 R26, RZ, RZ, RZ ;  /* 0x000000ffff1a0224 */ /* 0x000fe400078e00ff */
[----:B------:R-:W-:Y:S01]  /*6660*/  @!P0 FFMA R3, R3, 1.84467440737095516160e+19, RZ ;  /* 0x5f80000003038823 */ /* 0x000fe200000000ff */
[----:B------:R-:W-:-:S03]  /*6670*/  @!P0 IMAD.MOV.U32 R26, RZ, RZ, -0x40 ;  /* 0xffffffc0ff1a8424 */ /* 0x000fc600078e00ff */
[----:B------:R-:W-:Y:S01]  /*6680*/  @!P1 FFMA R0, R0, 1.84467440737095516160e+19, RZ ;  /* 0x5f80000000009823 */ /* 0x000fe200000000ff */
[----:B------:R-:W-:-:S07]  /*6690*/  @!P1 VIADD R26, R26, 0x40 ;  /* 0x000000401a1a9836 */ /* 0x000fce0000000000 */
.L_x_87:
[----:B------:R-:W-:Y:S01]  /*66a0*/  LEA R27, R24, 0xc0800000, 0x17 ;  /* 0xc0800000181b7811 */ /* 0x000fe200078eb8ff */
[----:B------:R-:W-:Y:S04]  /*66b0*/  BSSY.RECONVERGENT B2, `(.L_x_92) ;  /* 0x0000036000027945 */ /* 0x000fe80003800200 */
[----:B------:R-:W-:Y:S02]  /*66c0*/  IMAD.IADD R28, R0, 0x1, -R27 ;  /* 0x00000001001c7824 */ /* 0x000fe400078e0a1b */
[----:B------:R-:W-:Y:S02]  /*66d0*/  VIADD R27, R25, 0xffffff81 ;  /* 0xffffff81191b7836 */ /* 0x000fe40000000000 */
[----:B------:R0:W1:Y:S02]  /*66e0*/  MUFU.RCP R29, R28 ;  /* 0x0000001c001d7308 */ /* 0x0000640000001000 */
[C---:B------:R-:W-:Y:S01]  /*66f0*/  IMAD R25, R27.reuse, -0x800000, R3 ;  /* 0xff8000001b197824 */ /* 0x040fe200078e0203 */
[----:B------:R-:W-:Y:S01]  /*6700*/  IADD3 R27, PT, PT, R27, 0x7f, -R24 ;  /* 0x0000007f1b1b7810 */ /* 0x000fe20007ffe818 */
[----:B0-----:R-:W-:-:S04]  /*6710*/  FADD.FTZ R28, -R28, -RZ ;  /* 0x800000ff1c1c7221 */ /* 0x001fc80000010100 */
[----:B-1----:R-:W-:-:S04]  /*6720*/  FFMA R0, R29, R28, 1 ;  /* 0x3f8000001d007423 */ /* 0x002fc8000000001c */
[----:B------:R-:W-:-:S04]  /*6730*/  FFMA R0, R29, R0, R29 ;  /* 0x000000001d007223 */ /* 0x000fc8000000001d */
[----:B------:R-:W-:-:S04]  /*6740*/  FFMA R29, R25, R0, RZ ;  /* 0x00000000191d7223 */ /* 0x000fc800000000ff */
[----:B------:R-:W-:-:S04]  /*6750*/  FFMA R3, R28, R29, R25 ;  /* 0x0000001d1c037223 */ /* 0x000fc80000000019 */
[----:B------:R-:W-:-:S04]  /*6760*/  FFMA R3, R0, R3, R29 ;  /* 0x0000000300037223 */ /* 0x000fc8000000001d */
[----:B------:R-:W-:Y:S01]  /*6770*/  FFMA R24, R28, R3, R25 ;  /* 0x000000031c187223 */ /* 0x000fe20000000019 */
[----:B------:R-:W-:-:S03]  /*6780*/  IMAD.IADD R28, R27, 0x1, R26 ;  /* 0x000000011b1c7824 */ /* 0x000fc600078e021a */
[----:B------:R-:W-:-:S05]  /*6790*/  FFMA R25, R0, R24, R3 ;  /* 0x0000001800197223 */ /* 0x000fca0000000003 */
[----:B------:R-:W-:-:S04]  /*67a0*/  SHF.R.U32.HI R27, RZ, 0x17, R25 ;  /* 0x00000017ff1b7819 */ /* 0x000fc80000011619 */
[----:B------:R-:W-:-:S05]  /*67b0*/  LOP3.LUT R27, R27, 0xff, RZ, 0xc0, !PT ;  /* 0x000000ff1b1b7812 */ /* 0x000fca00078ec0ff */
[----:B------:R-:W-:-:S04]  /*67c0*/  IMAD.IADD R26, R27, 0x1, R28 ;  /* 0x000000011b1a7824 */ /* 0x000fc800078e021c */
[----:B------:R-:W-:-:S05]  /*67d0*/  VIADD R27, R26, 0xffffffff ;  /* 0xffffffff1a1b7836 */ /* 0x000fca0000000000 */
[----:B------:R-:W-:-:S13]  /*67e0*/  ISETP.GE.U32.AND P0, PT, R27, 0xfe, PT ;  /* 0x000000fe1b00780c */ /* 0x000fda0003f06070 */
[----:B------:R-:W-:Y:S05]  /*67f0*/  @!P0 BRA `(.L_x_93) ;  /* 0x0000000000808947 */ /* 0x000fea0003800000 */
[----:B------:R-:W-:-:S13]  /*6800*/  ISETP.GT.AND P0, PT, R26, 0xfe, PT ;  /* 0x000000fe1a00780c */ /* 0x000fda0003f04270 */
[----:B------:R-:W-:Y:S05]  /*6810*/  @P0 BRA `(.L_x_94) ;  /* 0x00000000006c0947 */ /* 0x000fea0003800000 */
[----:B------:R-:W-:-:S13]  /*6820*/  ISETP.GE.AND P0, PT, R26, 0x1, PT ;  /* 0x000000011a00780c */ /* 0x000fda0003f06270 */
[----:B------:R-:W-:Y:S05]  /*6830*/  @P0 BRA `(.L_x_95) ;  /* 0x0000000000740947 */ /* 0x000fea0003800000 */
[----:B------:R-:W-:Y:S02]  /*6840*/  ISETP.GE.AND P0, PT, R26, -0x18, PT ;  /* 0xffffffe81a00780c */ /* 0x000fe40003f06270 */
[----:B------:R-:W-:-:S11]  /*6850*/  LOP3.LUT R25, R25, 0x80000000, RZ, 0xc0, !PT ;  /* 0x8000000019197812 */ /* 0x000fd600078ec0ff */
[----:B------:R-:W-:Y:S05]  /*6860*/  @!P0 BRA `(.L_x_95) ;  /* 0x0000000000688947 */ /* 0x000fea0003800000 */
[CCC-:B------:R-:W-:Y:S01]  /*6870*/  FFMA.RZ R27, R0.reuse, R24.reuse, R3.reuse ;  /* 0x00000018001b7223 */ /* 0x1c0fe2000000c003 */
[CCC-:B------:R-:W-:Y:S01]  /*6880*/  FFMA.RP R28, R0.reuse, R24.reuse, R3.reuse ;  /* 0x00000018001c7223 */ /* 0x1c0fe20000008003 */
[----:B------:R-:W-:Y:S01]  /*6890*/  FFMA.RM R3, R0, R24, R3 ;  /* 0x0000001800037223 */ /* 0x000fe20000004003 */
[C---:B------:R-:W-:Y:S01]  /*68a0*/  VIADD R0, R26.reuse, 0x20 ;  /* 0x000000201a007836 */ /* 0x040fe20000000000 */
[C---:B------:R-:W-:Y:S02]  /*68b0*/  ISETP.NE.AND P2, PT, R26.reuse, RZ, PT ;  /* 0x000000ff1a00720c */ /* 0x040fe40003f45270 */
[----:B------:R-:W-:Y:S02]  /*68c0*/  LOP3.LUT R27, R27, 0x7fffff, RZ, 0xc0, !PT ;  /* 0x007fffff1b1b7812 */ /* 0x000fe400078ec0ff */
[----:B------:R-:W-:Y:S01]  /*68d0*/  ISETP.NE.AND P1, PT, R26, RZ, PT ;  /* 0x000000ff1a00720c */ /* 0x000fe20003f25270 */
[----:B------:R-:W-:Y:S01]  /*68e0*/  IMAD.MOV R26, RZ, RZ, -R26 ;  /* 0x000000ffff1a7224 */ /* 0x000fe200078e0a1a */
[----:B------:R-:W-:-:S02]  /*68f0*/  LOP3.LUT R27, R27, 0x800000, RZ, 0xfc, !PT ;  /* 0x008000001b1b7812 */ /* 0x000fc400078efcff */
[----:B------:R-:W-:Y:S02]  /*6900*/  FSETP.NEU.FTZ.AND P0, PT, R28, R3, PT ;  /* 0x000000031c00720b */ /* 0x000fe40003f1d000 */
[----:B------:R-:W-:Y:S02]  /*6910*/  SHF.L.U32 R0, R27, R0, RZ ;  /* 0x000000001b007219 */ /* 0x000fe400000006ff */
[----:B------:R-:W-:Y:S02]  /*6920*/  SEL R26, R26, RZ, P2 ;  /* 0x000000ff1a1a7207 */ /* 0x000fe40001000000 */
[----:B------:R-:W-:Y:S02]  /*6930*/  ISETP.NE.AND P1, PT, R0, RZ, P1 ;  /* 0x000000ff0000720c */ /* 0x000fe40000f25270 */
[----:B------:R-:W-:Y:S02]  /*6940*/  SHF.R.U32.HI R27, RZ, R26, R27 ;  /* 0x0000001aff1b7219 */ /* 0x000fe4000001161b */
[----:B------:R-:W-:-:S02]  /*6950*/  PLOP3.LUT P0, PT, P0, P1, PT, 0xf8, 0x8f ;  /* 0x00000000008f781c */ /* 0x000fc40000703f70 */
[----:B------:R-:W-:Y:S02]  /*6960*/  SHF.R.U32.HI R3, RZ, 0x1, R27 ;  /* 0x00000001ff037819 */ /* 0x000fe4000001161b */
[----:B------:R-:W-:-:S04]  /*6970*/  SEL R0, RZ, 0x1, !P0 ;  /* 0x00000001ff007807 */ /* 0x000fc80004000000 */
[----:B------:R-:W-:-:S04]  /*6980*/  LOP3.LUT R0, R0, 0x1, R3, 0xf8, !PT ;  /* 0x0000000100007812 */ /* 0x000fc800078ef803 */
[----:B------:R-:W-:-:S05]  /*6990*/  LOP3.LUT R0, R0, R27, RZ, 0xc0, !PT ;  /* 0x0000001b00007212 */ /* 0x000fca00078ec0ff */
[----:B------:R-:W-:-:S05]  /*69a0*/  IMAD.IADD R0, R3, 0x1, R0 ;  /* 0x0000000103007824 */ /* 0x000fca00078e0200 */
[----:B------:R-:W-:Y:S01]  /*69b0*/  LOP3.LUT R25, R0, R25, RZ, 0xfc, !PT ;  /* 0x0000001900197212 */ /* 0x000fe200078efcff */
[----:B------:R-:W-:Y:S06]  /*69c0*/  BRA `(.L_x_95) ;  /* 0x0000000000107947 */ /* 0x000fec0003800000 */
.L_x_94:
[----:B------:R-:W-:-:S04]  /*69d0*/  LOP3.LUT R25, R25, 0x80000000, RZ, 0xc0, !PT ;  /* 0x8000000019197812 */ /* 0x000fc800078ec0ff */
[----:B------:R-:W-:Y:S01]  /*69e0*/  LOP3.LUT R25, R25, 0x7f800000, RZ, 0xfc, !PT ;  /* 0x7f80000019197812 */ /* 0x000fe200078efcff */
[----:B------:R-:W-:Y:S06]  /*69f0*/  BRA `(.L_x_95) ;  /* 0x0000000000047947 */ /* 0x000fec0003800000 */
.L_x_93:
[----:B------:R-:W-:-:S07]  /*6a00*/  IMAD R25, R28, 0x800000, R25 ;  /* 0x008000001c197824 */ /* 0x000fce00078e0219 */
.L_x_95:
[----:B------:R-:W-:Y:S05]  /*6a10*/  BSYNC.RECONVERGENT B2 ;  /* 0x0000000000027941 */ /* 0x000fea0003800200 */
.L_x_92:
[----:B------:R-:W-:Y:S01]  /*6a20*/  IMAD.MOV.U32 R0, RZ, RZ, R25 ;  /* 0x000000ffff007224 */ /* 0x000fe200078e0019 */
[----:B------:R-:W-:Y:S06]  /*6a30*/  BRA `(.L_x_96) ;  /* 0x0000000000207947 */ /* 0x000fec0003800000 */
.L_x_91:
[----:B------:R-:W-:-:S04]  /*6a40*/  LOP3.LUT R0, R0, 0x80000000, R3, 0x48, !PT ;  /* 0x8000000000007812 */ /* 0x000fc800078e4803 */
[----:B------:R-:W-:Y:S01]  /*6a50*/  LOP3.LUT R0, R0, 0x7f800000, RZ, 0xfc, !PT ;  /* 0x7f80000000007812 */ /* 0x000fe200078efcff */
[----:B------:R-:W-:Y:S06]  /*6a60*/  BRA `(.L_x_96) ;  /* 0x0000000000147947 */ /* 0x000fec0003800000 */
.L_x_90:
[----:B------:R-:W-:Y:S01]  /*6a70*/  LOP3.LUT R0, R0, 0x80000000, R3, 0x48, !PT ;  /* 0x8000000000007812 */ /* 0x000fe200078e4803 */
[----:B------:R-:W-:Y:S06]  /*6a80*/  BRA `(.L_x_96) ;  /* 0x00000000000c7947 */ /* 0x000fec0003800000 */
.L_x_89:
[----:B------:R-:W0:Y:S01]  /*6a90*/  MUFU.RSQ R0, -QNAN ;  /* 0xffc0000000007908 */ /* 0x000e220000001400 */
[----:B------:R-:W-:Y:S05]  /*6aa0*/  BRA `(.L_x_96) ;  /* 0x0000000000047947 */ /* 0x000fea0003800000 */
.L_x_88:
[----:B------:R-:W-:-:S07]  /*6ab0*/  FADD.FTZ R0, R3, R0 ;  /* 0x0000000003007221 */ /* 0x000fce0000010000 */
.L_x_96:
[----:B------:R-:W-:Y:S05]  /*6ac0*/  BSYNC.RECONVERGENT B1 ;  /* 0x0000000000017941 */ /* 0x000fea0003800200 */
.L_x_86:
[----:B------:R-:W-:Y:S02]  /*6ad0*/  IMAD.MOV.U32 R24, RZ, RZ, R12 ;  /* 0x000000ffff187224 */ /* 0x000fe400078e000c */
[----:B------:R-:W-:-:S04]  /*6ae0*/  IMAD.MOV.U32 R25, RZ, RZ, 0x0 ;  /* 0x00000000ff197424 */ /* 0x000fc800078e00ff */
[----:B0-----:R-:W-:Y:S05]  /*6af0*/  RET.REL.NODEC R24 `(grow) ;  /* 0xffffff9418407950 */ /* 0x001fea0003c3ffff */
.L_x_97:
[----:B------:R-:W-:-:S00]  /*6b00*/  BRA `(.L_x_97) ;  /* 0xfffffffc00fc7947 */ /* 0x000fc0000383ffff */
[----:B------:R-:W-:-:S00]  /*6b10*/  NOP ;  /* 0x0000000000007918 */ /* 0x000fc00000000000 */
        /* <DEDUP_REMOVED lines=14> */
.L_x_184:


//--------------------- .text.generateCoefficients --------------------------
	.section	.text.generateCoefficients,"ax",@progbits
	.align	128
        .global         generateCoefficients
        .type           generateCoefficients,@function
        .size           generateCoefficients,(.L_x_191 - generateCoefficients)
        .other          generateCoefficients,@"STO_CUDA_ENTRY STV_DEFAULT"
generateCoefficients:
.text.generateCoefficients:
[----:B------:R-:W0:Y:S01]  /*0000*/  LDC R1, c[0x0][0x37c] ;  /* 0x0000df00ff017b82 */ /* 0x000e220000000800 */
[----:B------:R-:W1:Y:S01]  /*0010*/  S2R R5, SR_TID.Z ;  /* 0x0000000000057919 */ /* 0x000e620000002300 */
[----:B------:R-:W2:Y:S06]  /*0020*/  LDCU UR5, c[0x0][0x360] ;  /* 0x00006c00ff0577ac */ /* 0x000eac0008000800 */
[----:B------:R-:W1:Y:S01]  /*0030*/  S2UR UR4, SR_CTAID.X ;  /* 0x00000000000479c3 */ /* 0x000e620000002500 */
[----:B0-----:R-:W-:Y:S01]  /*0040*/  VIADD R1, R1, 0xffffffd0 ;  /* 0xffffffd001017836 */ /* 0x001fe20000000000 */
[----:B------:R-:W0:Y:S01]  /*0050*/  S2R R7, SR_TID.Y ;  /* 0x0000000000077919 */ /* 0x000e220000002200 */
[----:B------:R-:W0:Y:S01]  /*0060*/  LDCU UR6, c[0x0][0x364] ;  /* 0x00006c80ff0677ac */ /* 0x000e220008000800 */
[----:B------:R-:W2:Y:S01]  /*0070*/  S2R R9, SR_TID.X ;  /* 0x0000000000097919 */ /* 0x000ea20000002100 */
[----:B------:R-:W3:Y:S03]  /*0080*/  LDCU.64 UR8, c[0x0][0x358] ;  /* 0x00006b00ff0877ac */ /* 0x000ee60008000a00 */
[----:B------:R-:W1:Y:S08]  /*0090*/  LDC R0, c[0x0][0x368] ;  /* 0x0000da00ff007b82 */ /* 0x000e700000000800 */
[----:B------:R-:W4:Y:S01]  /*00a0*/  LDC.64 R2, c[0x0][0x390] ;  /* 0x0000e400ff027b82 */ /* 0x000f220000000a00 */
[----:B-1----:R-:W-:Y:S01]  /*00b0*/  IMAD R0, R0, UR4, R5 ;  /* 0x0000000400007c24 */ /* 0x002fe2000f8e0205 */
[----:B------:R-:W1:Y:S03]  /*00c0*/  LDCU UR4, c[0x0][0x398] ;  /* 0x00007300ff0477ac */ /* 0x000e660008000800 */
[----:B0-----:R-:W-:-:S04]  /*00d0*/  IMAD R0, R0, UR6, R7 ;  /* 0x0000000600007c24 */ /* 0x001fc8000f8e0207 */
[----:B--2---:R-:W-:-:S04]  /*00e0*/  IMAD R16, R0, UR5, R9 ;  /* 0x0000000500107c24 */ /* 0x004fc8000f8e0209 */
[----:B----4-:R-:W-:-:S06]  /*00f0*/  IMAD.WIDE R2, R16, 0x4, R2 ;  /* 0x0000000410027825 */ /* 0x010fcc00078e0202 */
[----:B---3--:R-:W2:Y:S01]  /*0100*/  LDG.E R2, desc[UR8][R2.64] ;  /* 0x0000000802027981 */ /* 0x008ea2000c1e1900 */
[----:B-1----:R-:W-:-:S06]  /*0110*/  UIADD3 UR4, UPT, UPT, UR4, -0x1, URZ ;  /* 0xffffffff04047890 */ /* 0x002fcc000fffe0ff */
[----:B------:R-:W-:-:S13]  /*0120*/  ISETP.NE.AND P0, PT, R16, UR4, PT ;  /* 0x0000000410007c0c */ /* 0x000fda000bf05270 */
[----:B------:R-:W0:Y:S01]  /*0130*/  @!P0 LDC.64 R4, c[0x0][0x390] ;  /* 0x0000e400ff048b82 */ /* 0x000e220000000a00 */
[----:B--2---:R-:W-:-:S06]  /*0140*/  IMAD.MOV.U32 R0, RZ, RZ, R2 ;  /* 0x000000ffff007224 */ /* 0x004fcc00078e0002 */
[----:B0-----:R0:W2:Y:S01]  /*0150*/  @!P0 LDG.E R0, desc[UR8][R4.64] ;  /* 0x0000000804008981 */ /* 0x0010a2000c1e1900 */
[----:B------:R-:W1:Y:S01]  /*0160*/  F2I.TRUNC.NTZ R7, R2 ;  /* 0x0000000200077305 */ /* 0x000e62000020f100 */
[-C--:B------:R-:W-:Y:S01]  /*0170*/  I2FP.F32.S32 R9, R16.reuse ;  /* 0x0000001000097245 */ /* 0x080fe20000201400 */
[----:B------:R-:W-:Y:S01]  /*0180*/  IMAD.MOV.U32 R14, RZ, RZ, -0x266e14b1 ;  /* 0xd991eb4fff0e7424 */ /* 0x000fe200078e00ff */
[----:B------:R-:W-:Y:S01]  /*0190*/  BSSY.RECONVERGENT B0, `(.L_x_98) ;  /* 0x0000262000007945 */ /* 0x000fe20003800200 */
[----:B-1----:R-:W-:-:S04]  /*01a0*/  SHF.L.U32 R7, R7, R16, RZ ;  /* 0x0000001007077219 */ /* 0x002fc800000006ff */
[C---:B------:R-:W-:Y:S02]  /*01b0*/  LOP3.LUT R15, R7.reuse, 0xaad26b49, RZ, 0x3c, !PT ;  /* 0xaad26b49070f7812 */ /* 0x040fe400078e3cff */
[----:B------:R-:W-:-:S03]  /*01c0*/  ISETP.GT.AND P0, PT, R7, -0x1, PT ;  /* 0xffffffff0700780c */ /* 0x000fc60003f04270 */
[----:B------:R-:W-:Y:S01]  /*01d0*/  IMAD R15, R15, 0x4182bed5, RZ ;  /* 0x4182bed50f0f7824 */ /* 0x000fe200078e02ff */
[----:B------:R-:W-:-:S03]  /*01e0*/  SEL R14, R14, 0x8bf16996, P0 ;  /* 0x8bf169960e0e7807 */ /* 0x000fc60000000000 */
[C---:B------:R-:W-:Y:S01]  /*01f0*/  VIADD R7, R15.reuse, 0x75bcd15 ;  /* 0x075bcd150f077836 */ /* 0x040fe20000000000 */
[C---:B------:R-:W-:Y:S01]  /*0200*/  IADD3 R6, PT, PT, R14.reuse, 0x64f0c9, R15 ;  /* 0x0064f0c90e067810 */ /* 0x040fe20007ffe00f */
[C---:B0-----:R-:W-:Y:S01]  /*0210*/  VIADD R5, R14.reuse, 0x1f123bb5 ;  /* 0x1f123bb50e057836 */ /* 0x041fe20000000000 */
[C---:B------:R-:W-:Y:S01]  /*0220*/  LOP3.LUT R4, R15.reuse, 0x159a55e5, RZ, 0x3c, !PT ;  /* 0x159a55e50f047812 */ /* 0x040fe200078e3cff */
[----:B------:R-:W-:Y:S01]  /*0230*/  VIADD R3, R15, 0x583f19 ;  /* 0x00583f190f037836 */ /* 0x000fe20000000000 */
[----:B------:R-:W-:Y:S01]  /*0240*/  LOP3.LUT R2, R14, 0x5491333, RZ, 0x3c, !PT ;  /* 0x054913330e027812 */ /* 0x000fe200078e3cff */
[----:B------:R0:W-:Y:S04]  /*0250*/  STL.64 [R1], R6 ;  /* 0x0000000601007387 */ /* 0x0001e80000100a00 */
[----:B------:R0:W-:Y:S04]  /*0260*/  STL.64 [R1+0x8], R4 ;  /* 0x0000080401007387 */ /* 0x0001e80000100a00 */
[----:B------:R0:W-:Y:S01]  /*0270*/  STL.64 [R1+0x10], R2 ;  /* 0x0000100201007387 */ /* 0x0001e20000100a00 */
[----:B--2---:R-:W-:-:S04]  /*0280*/  FMUL R0, R9, R0 ;  /* 0x0000000009007220 */ /* 0x004fc80000400000 */
[----:B------:R-:W1:Y:S02]  /*0290*/  F2I.U64.TRUNC R12, R0 ;  /* 0x00000000000c7311 */ /* 0x000e64000020d800 */
[----:B-1----:R-:W-:-:S04]  /*02a0*/  ISETP.NE.U32.AND P0, PT, R12, RZ, PT ;  /* 0x000000ff0c00720c */ /* 0x002fc80003f05070 */
[----:B------:R-:W-:-:S13]  /*02b0*/  ISETP.NE.AND.EX P0, PT, R13, RZ, PT, P0 ;  /* 0x000000ff0d00720c */ /* 0x000fda0003f05300 */
[----:B0-----:R-:W-:Y:S05]  /*02c0*/  @!P0 BRA `(.L_x_99) ;  /* 0x0000002400388947 */ /* 0x001fea0003800000 */
[----:B------:R-:W-:-:S07]  /*02d0*/  IMAD.MOV.U32 R0, RZ, RZ, RZ ;  /* 0x000000ffff007224 */ /* 0x000fce00078e00ff */
.L_x_108:
        /* <DEDUP_REMOVED lines=11> */
.L_x_103:
[----:B------:R-:W-:-:S06]  /*0390*/  IMAD R17, R18, 0x4, R1 ;  /* 0x0000000412117824 */ /* 0x000fcc00078e0201 */
[----:B------:R-:W5:Y:S01]  /*03a0*/  LDL R17, [R17+0x4] ;  /* 0x0000040011117983 */ /* 0x000f620000100800 */
[----:B------:R-:W-:Y:S01]  /*03b0*/  IMAD.SHL.U32 R19, R18, 0x20, RZ ;  /* 0x0000002012137824 */ /* 0x000fe200078e00ff */
[----:B------:R-:W-:-:S06]  /*03c0*/  UMOV UR4, URZ ;  /* 0x000000ff00047c82 */ /* 0x000fcc0008000000 */
.L_x_102:
        /* <DEDUP_REMOVED lines=190> */
.L_x_105:
[----:B------:R-:W-:-:S06]  /*0fb0*/  IMAD R17, R18, 0x4, R1 ;  /* 0x0000000412117824 */ /* 0x000fcc00078e0201 */
[----:B------:R-:W5:Y:S01]  /*0fc0*/  LDL R17, [R17+0x4] ;  /* 0x0000040011117983 */ /* 0x000f620000100800 */
[----:B------:R-:W-:Y:S01]  /*0fd0*/  IMAD.SHL.U32 R19, R18, 0x20, RZ ;  /* 0x0000002012137824 */ /* 0x000fe200078e00ff */
[----:B------:R-:W-:-:S06]  /*0fe0*/  UMOV UR4, URZ ;  /* 0x000000ff00047c82 */ /* 0x000fcc0008000000 */
.L_x_104:
        /* <DEDUP_REMOVED lines=190> */
.L_x_107:
[----:B------:R-:W-:-:S06]  /*1bd0*/  IMAD R17, R18, 0x4, R1 ;  /* 0x0000000412117824 */ /* 0x000fcc00078e0201 */
[----:B------:R-:W5:Y:S01]  /*1be0*/  LDL R17, [R17+0x4] ;  /* 0x0000040011117983 */ /* 0x000f620000100800 */
[----:B------:R-:W-:Y:S01]  /*1bf0*/  IMAD.SHL.U32 R19, R18, 0x20, RZ ;  /* 0x0000002012137824 */ /* 0x000fe200078e00ff */
[----:B------:R-:W-:-:S06]  /*1c00*/  UMOV UR4, URZ ;  /* 0x000000ff00047c82 */ /* 0x000fcc0008000000 */
.L_x_106:
        /* <DEDUP_REMOVED lines=10> */
[----:B------:R-:W4:Y:S04]  /*1cb0*/  @!P0 LDG.E R20, desc[UR8][R10.64] ;  /* 0x000000080a148981 */ /* 0x000f28000c1e1900 */
[----:B------:R-:W4:Y:S04]  /*1cc0*/  @P3 LDG.E R21, desc[UR8][R10.64+0x4c] ;  /* 0x00004c080a153981 */ /* 0x000f28000c1e1900 */
[----:B------:R-:W4:Y:S04]  /*1cd0*/  @!P0 LDG.E R23, desc[UR8][R10.64+0xc] ;  /* 0x00000c080a178981 */ /* 0x000f28000c1e1900 */
[----:B------:R-:W4:Y:S01]  /*1ce0*/  @P4 LDG.E R25, desc[UR8][R10.64+0x54] ;  /* 0x000054080a194981 */ /* 0x000f22000c1e1900 */
[----:B--2---:R-:W-:-:S03]  /*1cf0*/  @!P0 LOP3.LUT R3, R3, R22, RZ, 0x3c, !PT ;  /* 0x0000001603038212 */ /* 0x004fc600078e3cff */
[----:B------:R-:W2:Y:S01]  /*1d00*/  @P4 LDG.E R22, desc[UR8][R10.64+0x60] ;  /* 0x000060080a164981 */ /* 0x000ea2000c1e1900 */
[----:B---3--:R-:W-:-:S03]  /*1d10*/  @P1 LOP3.LUT R3, R3, R26, RZ, 0x3c, !PT ;  /* 0x0000001a03031212 */ /* 0x008fc600078e3cff */
[----:B------:R-:W3:Y:S01]  /*1d20*/  @P5 LDG.E R26, desc[UR8][R10.64+0x74] ;  /* 0x000074080a1a5981 */ /* 0x000ee2000c1e1900 */
[----:B----4-:R-:W-:Y:S02]  /*1d30*/  @P2 LOP3.LUT R3, R3, R28, RZ, 0x3c, !PT ;  /* 0x0000001c03032212 */ /* 0x010fe400078e3cff */
[----:B------:R-:W-:Y:S02]  /*1d40*/  @!P0 LOP3.LUT R7, R7, R20, RZ, 0x3c, !PT ;  /* 0x0000001407078212 */ /* 0x000fe400078e3cff */
[----:B------:R-:W4:Y:S01]  /*1d50*/  @!P0 LDG.E R20, desc[UR8][R10.64+0x8] ;  /* 0x000008080a148981 */ /* 0x000f22000c1e1900 */
[----:B------:R-:W-:-:S03]  /*1d60*/  @P3 LOP3.LUT R3, R3, R21, RZ, 0x3c, !PT ;  /* 0x0000001503033212 */ /* 0x000fc600078e3cff */
[----:B------:R-:W3:Y:S01]  /*1d70*/  @!P0 LDG.E R21, desc[UR8][R10.64+0x4] ;  /* 0x000004080a158981 */ /* 0x000ee2000c1e1900 */
[----:B------:R-:W-:-:S03]  /*1d80*/  @!P0 LOP3.LUT R2, R2, R23, RZ, 0x3c, !PT ;  /* 0x0000001702028212 */ /* 0x000fc600078e3cff */
[----:B------:R-:W3:Y:S01]  /*1d90*/  @P1 LDG.E R23, desc[UR8][R10.64+0x20] ;  /* 0x000020080a171981 */ /* 0x000ee2000c1e1900 */
[----:B--2---:R-:W-:-:S03]  /*1da0*/  @P4 LOP3.LUT R3, R3, R22, RZ, 0x3c, !PT ;  /* 0x0000001603034212 */ /* 0x004fc600078e3cff */
[----:B------:R-:W2:Y:S01]  /*1db0*/  @P1 LDG.E R22, desc[UR8][R10.64+0x1c] ;  /* 0x00001c080a161981 */ /* 0x000ea2000c1e1900 */
[----:B----4-:R-:W-:-:S03]  /*1dc0*/  @!P0 LOP3.LUT R5, R5, R20, RZ, 0x3c, !PT ;  /* 0x0000001405058212 */ /* 0x010fc600078e3cff */
[----:B------:R-:W4:Y:S01]  /*1dd0*/  @P1 LDG.E R20, desc[UR8][R10.64+0x14] ;  /* 0x000014080a141981 */ /* 0x000f22000c1e1900 */
[----:B---3--:R-:W-:-:S03]  /*1de0*/  @!P0 LOP3.LUT R4, R4, R21, RZ, 0x3c, !PT ;  /* 0x0000001504048212 */ /* 0x008fc600078e3cff */
[----:B------:R-:W3:Y:S01]  /*1df0*/  @P1 LDG.E R21, desc[UR8][R10.64+0x18] ;  /* 0x000018080a151981 */ /* 0x000ee2000c1e1900 */
[----:B------:R-:W-:-:S03]  /*1e00*/  @P5 LOP3.LUT R3, R3, R26, RZ, 0x3c, !PT ;  /* 0x0000001a03035212 */ /* 0x000fc600078e3cff */
        /* <DEDUP_REMOVED lines=30> */
[----:B------:R-:W-:Y:S01]  /*1ff0*/  LOP3.LUT P0, RZ, R24, 0x80, RZ, 0xc0, !PT ;  /* 0x0000008018ff7812 */ /* 0x000fe2000780c0ff */
        /* <DEDUP_REMOVED lines=21> */
[----:B------:R-:W-:Y:S02]  /*2150*/  @P0 LOP3.LUT R2, R2, R23, RZ, 0x3c, !PT ;  /* 0x0000001702020212 */ /* 0x000fe400078e3cff */
[----:B--2---:R-:W-:Y:S02]  /*2160*/  @P0 LOP3.LUT R5, R5, R22, RZ, 0x3c, !PT ;  /* 0x0000001605050212 */ /* 0x004fe400078e3cff */
[----:B----4-:R-:W-:Y:S02]  /*2170*/  @P0 LOP3.LUT R7, R7, R20, RZ, 0x3c, !PT ;  /* 0x0000001407070212 */ /* 0x010fe400078e3cff */
[----:B---3--:R-:W-:-:S02]  /*2180*/  @P0 LOP3.LUT R4, R4, R21, RZ, 0x3c, !PT ;  /* 0x0000001504040212 */ /* 0x008fc400078e3cff */
[----:B------:R-:W-:-:S13]  /*2190*/  R2P PR, R24.B1, 0x7f ;  /* 0x0000007f18007804 */ /* 0x000fda0000001000 */
[----:B------:R-:W2:Y:S04]  /*21a0*/  @P0 LDG.E R20, desc[UR8][R10.64+0xa0] ;  /* 0x0000a0080a140981 */ /* 0x000ea8000c1e1900 */
[----:B------:R-:W3:Y:S04]  /*21b0*/  @P0 LDG.E R22, desc[UR8][R10.64+0xa8] ;  /* 0x0000a8080a160981 */ /* 0x000ee8000c1e1900 */
[----:B------:R-:W4:Y:S04]  /*21c0*/  @P0 LDG.E R21, desc[UR8][R10.64+0xa4] ;  /* 0x0000a4080a150981 */ /* 0x000f28000c1e1900 */
        /* <DEDUP_REMOVED lines=13> */
[----:B--2---:R-:W-:Y:S02]  /*22a0*/  @P0 LOP3.LUT R3, R3, R20, RZ, 0x3c, !PT ;  /* 0x0000001403030212 */ /* 0x004fe400078e3cff */
[----:B------:R-:W-:Y:S01]  /*22b0*/  LOP3.LUT P0, RZ, R24, 0x8000, RZ, 0xc0, !PT ;  /* 0x0000800018ff7812 */ /* 0x000fe2000780c0ff */
[----:B------:R-:W2:Y:S01]  /*22c0*/  @P2 LDG.E R20, desc[UR8][R10.64+0xd8] ;  /* 0x0000d8080a142981 */ /* 0x000ea2000c1e1900 */
[----:B---3--:R-:W-:-:S03]  /*22d0*/  @P1 LOP3.LUT R7, R7, R22, RZ, 0x3c, !PT ;  /* 0x0000001607071212 */ /* 0x008fc600078e3cff */
[----:B------:R-:W3:Y:S04]  /*22e0*/  @P1 LDG.E R22, desc[UR8][R10.64+0xc4] ;  /* 0x0000c4080a161981 */ /* 0x000ee8000c1e1900 */
[----:B------:R-:W2:Y:S01]  /*22f0*/  @P2 LDG.E R24, desc[UR8][R10.64+0xc8] ;  /* 0x0000c8080a182981 */ /* 0x000ea2000c1e1900 */
[----:B------:R-:W-:Y:S02]  /*2300*/  @P1 LOP3.LUT R4, R4, R25, RZ, 0x3c, !PT ;  /* 0x0000001904041212 */ /* 0x000fe400078e3cff */
[----:B----4-:R-:W-:Y:S01]  /*2310*/  @P1 LOP3.LUT R2, R2, R21, RZ, 0x3c, !PT ;  /* 0x0000001502021212 */ /* 0x010fe200078e3cff */
[----:B------:R-:W4:Y:S01]  /*2320*/  @P2 LDG.E R25, desc[UR8][R10.64+0xd4] ;  /* 0x0000d4080a192981 */ /* 0x000f22000c1e1900 */
[----:B------:R-:W-:-:S03]  /*2330*/  @P2 LOP3.LUT R4, R4, R23, RZ, 0x3c, !PT ;  /* 0x0000001704042212 */ /* 0x000fc600078e3cff */
[----:B------:R-:W4:Y:S01]  /*2340*/  @P3 LDG.E R21, desc[UR8][R10.64+0xe0] ;  /* 0x0000e0080a153981 */ /* 0x000f22000c1e1900 */
[----:B------:R-:W-:-:S03]  /*2350*/  @P2 LOP3.LUT R5, R5, R26, RZ, 0x3c, !PT ;  /* 0x0000001a05052212 */ /* 0x000fc600078e3cff */
[----:B------:R-:W4:Y:S04]  /*2360*/  @P3 LDG.E R23, desc[UR8][R10.64+0xe8] ;  /* 0x0000e8080a173981 */ /* 0x000f28000c1e1900 */
[----:B------:R-:W4:Y:S01]  /*2370*/  @P3 LDG.E R26, desc[UR8][R10.64+0xec] ;  /* 0x0000ec080a1a3981 */ /* 0x000f22000c1e1900 */
[----:B---3--:R-:W-:-:S03]  /*2380*/  @P1 LOP3.LUT R3, R3, R22, RZ, 0x3c, !PT ;  /* 0x0000001603031212 */ /* 0x008fc600078e3cff */
[----:B------:R-:W3:Y:S01]  /*2390*/  @P3 LDG.E R22, desc[UR8][R10.64+0xdc] ;  /* 0x0000dc080a163981 */ /* 0x000ee2000c1e1900 */
[----:B--2---:R-:W-:-:S03]  /*23a0*/  @P2 LOP3.LUT R7, R7, R24, RZ, 0x3c, !PT ;  /* 0x0000001807072212 */ /* 0x004fc600078e3cff */
[----:B------:R-:W2:Y:S01]  /*23b0*/  @P3 LDG.E R24, desc[UR8][R10.64+0xe4] ;  /* 0x0000e4080a183981 */ /* 0x000ea2000c1e1900 */
[----:B------:R-:W-:Y:S02]  /*23c0*/  @P2 LOP3.LUT R3, R3, R20, RZ, 0x3c, !PT ;  /* 0x0000001403032212 */ /* 0x000fe400078e3cff */
[----:B----4-:R-:W-:Y:S01]  /*23d0*/  @P2 LOP3.LUT R2, R2, R25, RZ, 0x3c, !PT ;  /* 0x0000001902022212 */ /* 0x010fe200078e3cff */
[----:B------:R-:W4:Y:S01]  /*23e0*/  @P4 LDG.E R20, desc[UR8][R10.64+0xf0] ;  /* 0x0000f0080a144981 */ /* 0x000f22000c1e1900 */
[----:B------:R-:W-:-:S03]  /*23f0*/  @P3 LOP3.LUT R4, R4, R21, RZ, 0x3c, !PT ;  /* 0x0000001504043212 */ /* 0x000fc600078e3cff */
        /* <DEDUP_REMOVED lines=10> */
[----:B----4-:R-:W-:-:S03]  /*24a0*/  @P4 LOP3.LUT R7, R7, R20, RZ, 0x3c, !PT ;  /* 0x0000001407074212 */ /* 0x010fc600078e3cff */
[----:B------:R-:W4:Y:S01]  /*24b0*/  @P5 LDG.E R20, desc[UR8][R10.64+0x10c] ;  /* 0x00010c080a145981 */ /* 0x000f22000c1e1900 */
[----:B------:R-:W-:-:S03]  /*24c0*/  @P4 LOP3.LUT R4, R4, R21, RZ, 0x3c, !PT ;  /* 0x0000001504044212 */ /* 0x000fc600078e3cff */
[----:B------:R-:W4:Y:S01]  /*24d0*/  @P5 LDG.E R21, desc[UR8][R10.64+0x110] ;  /* 0x000110080a155981 */ /* 0x000f22000c1e1900 */
[----:B------:R-:W-:-:S03]  /*24e0*/  @P4 LOP3.LUT R2, R2, R23, RZ, 0x3c, !PT ;  /* 0x0000001702024212 */ /* 0x000fc600078e3cff */
[----:B------:R-:W4:Y:S01]  /*24f0*/  @P6 LDG.E R23, desc[UR8][R10.64+0x11c] ;  /* 0x00011c080a176981 */ /* 0x000f22000c1e1900 */
[----:B------:R-:W-:-:S03]  /*2500*/  @P5 LOP3.LUT R7, R7, R26, RZ, 0x3c, !PT ;  /* 0x0000001a07075212 */ /* 0x000fc600078e3cff */
        /* <DEDUP_REMOVED lines=9> */
[----:B------:R-:W4:Y:S04]  /*25a0*/  @P6 LDG.E R21, desc[UR8][R10.64+0x124] ;  /* 0x000124080a156981 */ /* 0x000f28000c1e1900 */
[----:B------:R-:W4:Y:S01]  /*25b0*/  @P6 LDG.E R20, desc[UR8][R10.64+0x128] ;  /* 0x000128080a146981 */ /* 0x000f22000c1e1900 */
[----:B------:R-:W-:Y:S02]  /*25c0*/  @P6 LOP3.LUT R4, R4, R23, RZ, 0x3c, !PT ;  /* 0x0000001704046212 */ /* 0x000fe400078e3cff */
[----:B------:R-:W-:Y:S01]  /*25d0*/  @P6 LOP3.LUT R5, R5, R26, RZ, 0x3c, !PT ;  /* 0x0000001a05056212 */ /* 0x000fe200078e3cff */
[----:B------:R-:W4:Y:S04]  /*25e0*/  @P0 LDG.E R23, desc[UR8][R10.64+0x130] ;  /* 0x000130080a170981 */ /* 0x000f28000c1e1900 */
[----:B------:R-:W4:Y:S01]  /*25f0*/  @P0 LDG.E R26, desc[UR8][R10.64+0x13c] ;  /* 0x00013c080a1a0981 */ /* 0x000f22000c1e1900 */
[----:B---3--:R-:W-:-:S03]  /*2600*/  @P5 LOP3.LUT R3, R3, R22, RZ, 0x3c, !PT ;  /* 0x0000001603035212 */ /* 0x008fc600078e3cff */
[----:B------:R-:W3:Y:S01]  /*2610*/  @P0 LDG.E R22, desc[UR8][R10.64+0x12c] ;  /* 0x00012c080a160981 */ /* 0x000ee2000c1e1900 */
[----:B--2---:R-:W-:-:S03]  /*2620*/  @P6 LOP3.LUT R7, R7, R24, RZ, 0x3c, !PT ;  /* 0x0000001807076212 */ /* 0x004fc600078e3cff */
[----:B------:R-:W2:Y:S01]  /*2630*/  @P0 LDG.E R24, desc[UR8][R10.64+0x134] ;  /* 0x000134080a180981 */ /* 0x000ea2000c1e1900 */
[----:B------:R-:W-:-:S04]  /*2640*/  UIADD3 UR4, UPT, UPT, UR4, 0x10, URZ ;  /* 0x0000001004047890 */ /* 0x000fc8000fffe0ff */
[----:B------:R-:W-:Y:S01]  /*2650*/  UISETP.NE.AND UP0, UPT, UR4, 0x20, UPT ;  /* 0x000000200400788c */ /* 0x000fe2000bf05270 */
[----:B----4-:R-:W-:Y:S02]  /*2660*/  @P6 LOP3.LUT R2, R2, R21, RZ, 0x3c, !PT ;  /* 0x0000001502026212 */ /* 0x010fe400078e3cff */
[----:B------:R-:W-:Y:S02]  /*2670*/  @P6 LOP3.LUT R3, R3, R20, RZ, 0x3c, !PT ;  /* 0x0000001403036212 */ /* 0x000fe400078e3cff */
[----:B------:R-:W-:Y:S02]  /*2680*/  @P0 LOP3.LUT R2, R2, R25, RZ, 0x3c, !PT ;  /* 0x0000001902020212 */ /* 0x000fe400078e3cff */
[----:B------:R-:W-:Y:S02]  /*2690*/  @P0 LOP3.LUT R4, R4, R23, RZ, 0x3c, !PT ;  /* 0x0000001704040212 */ /* 0x000fe400078e3cff */
[----:B------:R-:W-:Y:S02]  /*26a0*/  @P0 LOP3.LUT R3, R3, R26, RZ, 0x3c, !PT ;  /* 0x0000001a03030212 */ /* 0x000fe400078e3cff */
[----:B---3--:R-:W-:-:S02]  /*26b0*/  @P0 LOP3.LUT R7, R7, R22, RZ, 0x3c, !PT ;  /* 0x0000001607070212 */ /* 0x008fc400078e3cff */
[----:B--2---:R-:W-:Y:S01]  /*26c0*/  @P0 LOP3.LUT R5, R5, R24, RZ, 0x3c, !PT ;  /* 0x0000001805050212 */ /* 0x004fe200078e3cff */
[----:B------:R-:W-:Y:S06]  /*26d0*/  BRA.U UP0, `(.L_x_106) ;  /* 0xfffffff5004c7547 */ /* 0x000fec000b83ffff */
[----:B------:R-:W-:-:S05]  /*26e0*/  VIADD R18, R18, 0x1 ;  /* 0x0000000112127836 */ /* 0x000fca0000000000 */
[----:B------:R-:W-:-:S13]  /*26f0*/  ISETP.NE.AND P0, PT, R18, 0x5, PT ;  /* 0x000000051200780c */ /* 0x000fda0003f05270 */
[----:B------:R-:W-:Y:S05]  /*2700*/  @P0 BRA `(.L_x_107) ;  /* 0xfffffff400300947 */ /* 0x000fea000383ffff */
[----:B------:R2:W-:Y:S04]  /*2710*/  STL [R1+0x4], R7 ;  /* 0x0000040701007387 */ /* 0x0005e80000100800 */
[----:B------:R2:W-:Y:S04]  /*2720*/  STL.64 [R1+0x8], R4 ;  /* 0x0000080401007387 */ /* 0x0005e80000100a00 */
[----:B------:R2:W-:Y:S02]  /*2730*/  STL.64 [R1+0x10], R2 ;  /* 0x0000100201007387 */ /* 0x0005e40000100a00 */
.L_x_101:
[----:B------:R-:W-:Y:S05]  /*2740*/  BSYNC.RECONVERGENT B1 ;  /* 0x0000000000017941 */ /* 0x000fea0003800200 */
.L_x_100:
[----:B------:R-:W-:Y:S01]  /*2750*/  ISETP.GT.U32.AND P0, PT, R12, 0x3, PT ;  /* 0x000000030c00780c */ /* 0x000fe20003f04070 */
[----:B------:R-:W-:Y:S01]  /*2760*/  VIADD R0, R0, 0x1 ;  /* 0x0000000100007836 */ /* 0x000fe20000000000 */
[--C-:B------:R-:W-:Y:S02]  /*2770*/  SHF.R.U64 R12, R12, 0x2, R13.reuse ;  /* 0x000000020c0c7819 */ /* 0x100fe4000000120d */
[----:B------:R-:W-:Y:S02]  /*2780*/  ISETP.GT.U32.AND.EX P0, PT, R13, RZ, PT, P0 ;  /* 0x000000ff0d00720c */ /* 0x000fe40003f04100 */
[----:B------:R-:W-:-:S11]  /*2790*/  SHF.R.U32.HI R13, RZ, 0x2, R13 ;  /* 0x00000002ff0d7819 */ /* 0x000fd6000001160d */
[----:B------:R-:W-:Y:S05]  /*27a0*/  @P0 BRA `(.L_x_108) ;  /* 0xffffffd800cc0947 */ /* 0x000fea000383ffff */
.L_x_99:
[----:B------:R-:W-:Y:S05]  /*27b0*/  BSYNC.RECONVERGENT B0 ;  /* 0x0000000000007941 */ /* 0x000fea0003800200 */
.L_x_98:
[----:B------:R-:W3:Y:S02]  /*27c0*/  LDCU UR7, c[0x0][0x388] ;  /* 0x00007100ff0777ac */ /* 0x000ee40008000800 */
[----:B---3--:R-:W-:-:S04]  /*27d0*/  VIMNMX R0, PT, PT, R16, UR7, PT ;  /* 0x0000000710007c48 */ /* 0x008fc8000bfe0100 */
[----:B------:R-:W-:-:S13]  /*27e0*/  ISETP.GE.AND P0, PT, R0, 0x1, PT ;  /* 0x000000010000780c */ /* 0x000fda0003f06270 */
[----:B------:R-:W-:Y:S05]  /*27f0*/  @!P0 EXIT ;  /* 0x000000000000894d */ /* 0x000fea0003800000 */
[----:B------:R-:W3:Y:S01]  /*2800*/  LDCU UR4, c[0x0][0x39c] ;  /* 0x00007380ff0477ac */ /* 0x000ee20008000800 */
[----:B------:R-:W-:Y:S01]  /*2810*/  IMAD R16, R16, UR7, RZ ;  /* 0x0000000710107c24 */ /* 0x000fe2000f8e02ff */
[----:B------:R-:W-:Y:S02]  /*2820*/  UISETP.GE.U32.AND UP0, UPT, UR7, 0x4, UPT ;  /* 0x000000040700788c */ /* 0x000fe4000bf06070 */
[----:B------:R-:W-:Y:S01]  /*2830*/  ULOP3.LUT UR5, UR7, 0x3, URZ, 0xc0, !UPT ;  /* 0x0000000307057892 */ /* 0x000fe2000f8ec0ff */
[----:B---3--:R-:W-:Y:S01]  /*2840*/  I2FP.F32.S32 R0, UR4 ;  /* 0x0000000400007c45 */ /* 0x008fe20008201400 */
[----:B------:R-:W-:-:S05]  /*2850*/  UMOV UR4, URZ ;  /* 0x000000ff00047c82 */ /* 0x000fca0008000000 */
[----:B------:R-:W-:Y:S05]  /*2860*/  BRA.U !UP0, `(.L_x_109) ;  /* 0x0000000908647547 */ /* 0x000fea000b800000 */
[----:B------:R-:W3:Y:S01]  /*2870*/  LDC.64 R8, c[0x0][0x380] ;  /* 0x0000e000ff087b82 */ /* 0x000ee20000000a00 */
[----:B------:R-:W-:Y:S01]  /*2880*/  ULOP3.LUT UR4, UR7, 0x7ffffffc, URZ, 0xc0, !UPT ;  /* 0x7ffffffc07047892 */ /* 0x000fe2000f8ec0ff */
[----:B------:R-:W-:Y:S01]  /*2890*/  IADD3 R13, PT, PT, R14, 0x912ef1, R15 ;  /* 0x00912ef10e0d7810 */ /* 0x000fe20007ffe00f */
[----:B------:R-:W-:Y:S02]  /*28a0*/  IMAD.MOV.U32 R11, RZ, RZ, R16 ;  /* 0x000000ffff0b7224 */ /* 0x000fe400078e0010 */
[----:B------:R-:W-:-:S12]  /*28b0*/  UIADD3 UR6, UPT, UPT, -UR4, URZ, URZ ;  /* 0x000000ff04067290 */ /* 0x000fd8000fffe1ff */
.L_x_122:
[----:B------:R-:W-:Y:S01]  /*28c0*/  SHF.R.U32.HI R6, RZ, 0x2, R7 ;  /* 0x00000002ff067819 */ /* 0x000fe20000011607 */
[----:B------:R-:W-:Y:S01]  /*28d0*/  IMAD.MOV.U32 R12, RZ, RZ, 0x2f800000 ;  /* 0x2f800000ff0c7424 */ /* 0x000fe200078e00ff */
[----:B------:R-:W-:Y:S02]  /*28e0*/  BSSY.RECONVERGENT B0, `(.L_x_110) ;  /* 0x0000020000007945 */ /* 0x000fe40003800200 */
[----:B------:R-:W-:Y:S01]  /*28f0*/  LOP3.LUT R6, R6, R7, RZ, 0x3c, !PT ;  /* 0x0000000706067212 */ /* 0x000fe200078e3cff */
[----:B012---:R-:W-:-:S04]  /*2900*/  IMAD.SHL.U32 R7, R3, 0x10, RZ ;  /* 0x0000001003077824 */ /* 0x007fc800078e00ff */
[----:B------:R-:W-:-:S05]  /*2910*/  IMAD.SHL.U32 R10, R6, 0x2, RZ ;  /* 0x00000002060a7824 */ /* 0x000fca00078e00ff */
[----:B------:R-:W-:-:S04]  /*2920*/  LOP3.LUT R10, R6, R10, R7, 0x96, !PT ;  /* 0x0000000a060a7212 */ /* 0x000fc800078e9607 */
[----:B------:R-:W-:-:S04]  /*2930*/  LOP3.LUT R10, R10, R3, RZ, 0x3c, !PT ;  /* 0x000000030a0a7212 */ /* 0x000fc800078e3cff */
[----:B------:R-:W-:-:S04]  /*2940*/  IADD3 R6, PT, PT, R13, -0x26b663, R10 ;  /* 0xffd9499d0d067810 */ /* 0x000fc80007ffe00a */
[----:B------:R-:W-:Y:S01]  /*2950*/  I2FP.F32.U32 R7, R6 ;  /* 0x0000000600077245 */ /* 0x000fe20000201000 */
[----:B------:R-:W-:-:S04]  /*2960*/  IMAD.MOV.U32 R6, RZ, RZ, R13 ;  /* 0x000000ffff067224 */ /* 0x000fc800078e000d */
[----:B------:R-:W-:-:S05]  /*2970*/  FFMA R7, R7, R12, 1.1641532182693481445e-10 ;  /* 0x2f00000007077423 */ /* 0x000fca000000000c */
[----:B------:R-:W-:-:S13]  /*2980*/  FSETP.GEU.AND P0, PT, R7, 0.5, PT ;  /* 0x3f0000000700780b */ /* 0x000fda0003f0e000 */
[----:B----4-:R-:W-:Y:S05]  /*2990*/  @P0 BRA `(.L_x_111) ;  /* 0x0000000000280947 */ /* 0x010fea0003800000 */
[----:B------:R-:W-:-:S04]  /*29a0*/  SHF.R.U32.HI R7, RZ, 0x2, R4 ;  /* 0x00000002ff077819 */ /* 0x000fc80000011604 */
[----:B------:R-:W-:Y:S01]  /*29b0*/  LOP3.LUT R7, R7, R4, RZ, 0x3c, !PT ;  /* 0x0000000407077212 */ /* 0x000fe200078e3cff */
[----:B------:R-:W-:-:S04]  /*29c0*/  IMAD.SHL.U32 R4, R10, 0x10, RZ ;  /* 0x000000100a047824 */ /* 0x000fc800078e00ff */
[----:B------:R-:W-:-:S05]  /*29d0*/  IMAD.SHL.U32 R13, R7, 0x2, RZ ;  /* 0x00000002070d7824 */ /* 0x000fca00078e00ff */
[----:B------:R-:W-:-:S04]  /*29e0*/  LOP3.LUT R13, R7, R13, R4, 0x96, !PT ;  /* 0x0000000d070d7212 */ /* 0x000fc800078e9604 */
[----:B------:R-:W-:-:S04]  /*29f0*/  LOP3.LUT R13, R13, R10, RZ, 0x3c, !PT ;  /* 0x0000000a0d0d7212 */ /* 0x000fc800078e3cff */
[----:B------:R-:W-:-:S04]  /*2a00*/  IADD3 R4, PT, PT, R6, -0x212e9e, R13 ;  /* 0xffded16206047810 */ /* 0x000fc80007ffe00d */
[----:B------:R-:W-:-:S05]  /*2a10*/  I2FP.F32.U32 R7, R4 ;  /* 0x0000000400077245 */ /* 0x000fca0000201000 */
[----:B------:R-:W-:Y:S01]  /*2a20*/  FFMA R7, R7, R12, 1.1641532182693481445e-10 ;  /* 0x2f00000007077423 */ /* 0x000fe2000000000c */
[----:B------:R-:W-:Y:S06]  /*2a30*/  BRA `(.L_x_112) ;  /* 0x0000000000287947 */ /* 0x000fec0003800000 */
.L_x_111:
        /* <DEDUP_REMOVED lines=8> */
[----:B------:R-:W-:-:S04]  /*2ac0*/  FFMA R7, R7, R12, 1.1641532182693481445e-10 ;  /* 0x2f00000007077423 */ /* 0x000fc8000000000c */
[----:B------:R-:W-:-:S07]  /*2ad0*/  FADD R7, -R7, -RZ ;  /* 0x800000ff07077221 */ /* 0x000fce0000000100 */
.L_x_112:
[----:B------:R-:W-:Y:S05]  /*2ae0*/  BSYNC.RECONVERGENT B0 ;  /* 0x0000000000007941 */ /* 0x000fea0003800200 */
.L_x_110:
[----:B------:R-:W-:Y:S01]  /*2af0*/  SHF.R.U32.HI R4, RZ, 0x2, R5 ;  /* 0x00000002ff047819 */ /* 0x000fe20000011605 */
[----:B------:R-:W-:Y:S01]  /*2b00*/  FMUL R7, R0, R7 ;  /* 0x0000000700077220 */ /* 0x000fe20000400000 */
[----:B------:R-:W-:Y:S02]  /*2b10*/  BSSY.RECONVERGENT B0, `(.L_x_113) ;  /* 0x0000021000007945 */ /* 0x000fe40003800200 */
[----:B------:R-:W-:Y:S01]  /*2b20*/  LOP3.LUT R4, R4, R5, RZ, 0x3c, !PT ;  /* 0x0000000504047212 */ /* 0x000fe200078e3cff */
[----:B------:R-:W-:-:S04]  /*2b30*/  IMAD.SHL.U32 R5, R13, 0x10, RZ ;  /* 0x000000100d057824 */ /* 0x000fc800078e00ff */
[----:B------:R-:W-:-:S05]  /*2b40*/  IMAD.SHL.U32 R14, R4, 0x2, RZ ;  /* 0x00000002040e7824 */ /* 0x000fca00078e00ff */
[----:B------:R-:W-:-:S04]  /*2b50*/  LOP3.LUT R14, R4, R14, R5, 0x96, !PT ;  /* 0x0000000e040e7212 */ /* 0x000fc800078e9605 */
[----:B------:R-:W-:Y:S01]  /*2b60*/  LOP3.LUT R17, R14, R13, RZ, 0x3c, !PT ;  /* 0x0000000d0e117212 */ /* 0x000fe200078e3cff */
[----:B---3--:R-:W-:-:S03]  /*2b70*/  IMAD.WIDE.U32 R14, R11, 0x4, R8 ;  /* 0x000000040b0e7825 */ /* 0x008fc600078e0008 */
[----:B------:R-:W-:Y:S02]  /*2b80*/  IADD3 R4, PT, PT, R6, -0x1ba6d9, R17 ;  /* 0xffe4592706047810 */ /* 0x000fe40007ffe011 */
[----:B------:R0:W-:Y:S02]  /*2b90*/  STG.E desc[UR8][R14.64], R7 ;  /* 0x000000070e007986 */ /* 0x0001e4000c101908 */
[----:B------:R-:W-:-:S05]  /*2ba0*/  I2FP.F32.U32 R5, R4 ;  /* 0x0000000400057245 */ /* 0x000fca0000201000 */
[----:B------:R-:W-:-:S05]  /*2bb0*/  FFMA R5, R5, R12, 1.1641532182693481445e-10 ;  /* 0x2f00000005057423 */ /* 0x000fca000000000c */
[----:B------:R-:W-:-:S13]  /*2bc0*/  FSETP.GEU.AND P0, PT, R5, 0.5, PT ;  /* 0x3f0000000500780b */ /* 0x000fda0003f0e000 */
[----:B0-----:R-:W-:Y:S05]  /*2bd0*/  @!P0 BRA `(.L_x_114) ;  /* 0x00000000002c8947 */ /* 0x001fea0003800000 */
        /* <DEDUP_REMOVED lines=9> */
[----:B------:R-:W-:Y:S01]  /*2c70*/  FADD R5, -R5, -RZ ;  /* 0x800000ff05057221 */ /* 0x000fe20000000100 */
[----:B------:R-:W-:Y:S06]  /*2c80*/  BRA `(.L_x_115) ;  /* 0x0000000000247947 */ /* 0x000fec0003800000 */
.L_x_114:
        /* <DEDUP_REMOVED lines=8> */
[----:B------:R-:W-:-:S07]  /*2d10*/  FFMA R5, R5, R12, 1.1641532182693481445e-10 ;  /* 0x2f00000005057423 */ /* 0x000fce000000000c */
.L_x_115:
[----:B------:R-:W-:Y:S05]  /*2d20*/  BSYNC.RECONVERGENT B0 ;  /* 0x0000000000007941 */ /* 0x000fea0003800200 */
.L_x_113:
[----:B------:R-:W-:Y:S01]  /*2d30*/  SHF.R.U32.HI R2, RZ, 0x2, R3 ;  /* 0x00000002ff027819 */ /* 0x000fe20000011603 */
[----:B------:R-:W-:Y:S01]  /*2d40*/  FMUL R5, R0, R5 ;  /* 0x0000000500057220 */ /* 0x000fe20000400000 */
[----:B------:R-:W-:Y:S02]  /*2d50*/  BSSY.RECONVERGENT B0, `(.L_x_116) ;  /* 0x0000020000007945 */ /* 0x000fe40003800200 */
[----:B------:R-:W-:Y:S01]  /*2d60*/  LOP3.LUT R2, R2, R3, RZ, 0x3c, !PT ;  /* 0x0000000302027212 */ /* 0x000fe200078e3cff */
[----:B------:R-:W-:Y:S01]  /*2d70*/  IMAD.SHL.U32 R3, R7, 0x10, RZ ;  /* 0x0000001007037824 */ /* 0x000fe200078e00ff */
[----:B------:R0:W-:Y:S03]  /*2d80*/  STG.E desc[UR8][R14.64+0x4], R5 ;  /* 0x000004050e007986 */ /* 0x0001e6000c101908 */
[----:B------:R-:W-:-:S05]  /*2d90*/  IMAD.SHL.U32 R4, R2, 0x2, RZ ;  /* 0x0000000202047824 */ /* 0x000fca00078e00ff */
[----:B------:R-:W-:-:S04]  /*2da0*/  LOP3.LUT R4, R2, R4, R3, 0x96, !PT ;  /* 0x0000000402047212 */ /* 0x000fc800078e9603 */
[----:B------:R-:W-:-:S04]  /*2db0*/  LOP3.LUT R4, R4, R7, RZ, 0x3c, !PT ;  /* 0x0000000704047212 */ /* 0x000fc800078e3cff */
[----:B------:R-:W-:-:S04]  /*2dc0*/  IADD3 R2, PT, PT, R6, -0x10974f, R4 ;  /* 0xffef68b106027810 */ /* 0x000fc80007ffe004 */
[----:B------:R-:W-:-:S05]  /*2dd0*/  I2FP.F32.U32 R3, R2 ;  /* 0x0000000200037245 */ /* 0x000fca0000201000 */
[----:B------:R-:W-:-:S05]  /*2de0*/  FFMA R3, R3, R12, 1.1641532182693481445e-10 ;  /* 0x2f00000003037423 */ /* 0x000fca000000000c */
[----:B------:R-:W-:-:S13]  /*2df0*/  FSETP.GEU.AND P0, PT, R3, 0.5, PT ;  /* 0x3f0000000300780b */ /* 0x000fda0003f0e000 */
[----:B0-----:R-:W-:Y:S05]  /*2e00*/  @!P0 BRA `(.L_x_117) ;  /* 0x00000000002c8947 */ /* 0x001fea0003800000 */
[----:B------:R-:W-:Y:S01]  /*2e10*/  SHF.R.U32.HI R3, RZ, 0x2, R10 ;  /* 0x00000002ff037819 */ /* 0x000fe2000001160a */
[----:B------:R-:W-:-:S03]  /*2e20*/  IMAD.SHL.U32 R2, R4, 0x10, RZ ;  /* 0x0000001004027824 */ /* 0x000fc600078e00ff */
[----:B------:R-:W-:-:S05]  /*2e30*/  LOP3.LUT R3, R3, R10, RZ, 0x3c, !PT ;  /* 0x0000000a03037212 */ /* 0x000fca00078e3cff */
        /* <DEDUP_REMOVED lines=8> */
.L_x_117:
        /* <DEDUP_REMOVED lines=8> */
[----:B------:R-:W-:-:S07]  /*2f40*/  FFMA R3, R3, R12, 1.1641532182693481445e-10 ;  /* 0x2f00000003037423 */ /* 0x000fce000000000c */
.L_x_118:
[----:B------:R-:W-:Y:S05]  /*2f50*/  BSYNC.RECONVERGENT B0 ;  /* 0x0000000000007941 */ /* 0x000fea0003800200 */
.L_x_116:
        /* <DEDUP_REMOVED lines=19> */
[----:B------:R-:W-:-:S05]  /*3090*/  LOP3.LUT R3, R3, R2, RZ, 0x3c, !PT ;  /* 0x0000000203037212 */ /* 0x000fca00078e3cff */
[----:B------:R-:W-:-:S05]  /*30a0*/  IMAD.IADD R10, R6, 0x1, R3 ;  /* 0x00000001060a7824 */ /* 0x000fca00078e0203 */
[----:B------:R-:W-:-:S05]  /*30b0*/  I2FP.F32.U32 R13, R10 ;  /* 0x0000000a000d7245 */ /* 0x000fca0000201000 */
[----:B------:R-:W-:-:S04]  /*30c0*/  FFMA R13, R13, R12, 1.1641532182693481445e-10 ;  /* 0x2f0000000d0d7423 */ /* 0x000fc8000000000c */
[----:B------:R-:W-:Y:S01]  /*30d0*/  FADD R13, -R13, -RZ ;  /* 0x800000ff0d0d7221 */ /* 0x000fe20000000100 */
[----:B------:R-:W-:Y:S06]  /*30e0*/  BRA `(.L_x_121) ;  /* 0x0000000000247947 */ /* 0x000fec0003800000 */
.L_x_120:
        /* <DEDUP_REMOVED lines=8> */
[----:B------:R-:W-:-:S07]  /*3170*/  FFMA R13, R13, R12, 1.1641532182693481445e-10 ;  /* 0x2f0000000d0d7423 */ /* 0x000fce000000000c */
.L_x_121:
[----:B------:R-:W-:Y:S05]  /*3180*/  BSYNC.RECONVERGENT B0 ;  /* 0x0000000000007941 */ /* 0x000fea0003800200 */
.L_x_119:
[----:B------:R-:W-:Y:S01]  /*3190*/  FMUL R17, R0, R13 ;  /* 0x0000000d00117220 */ /* 0x000fe20000400000 */
[----:B------:R-:W-:Y:S01]  /*31a0*/  UIADD3 UR6, UPT, UPT, UR6, 0x4, URZ ;  /* 0x0000000406067890 */ /* 0x000fe2000fffe0ff */
[----:B------:R-:W-:Y:S02]  /*31b0*/  VIADD R11, R11, 0x4 ;  /* 0x000000040b0b7836 */ /* 0x000fe40000000000 */
[----:B------:R-:W-:Y:S01]  /*31c0*/  VIADD R13, R6, 0x2c3e28 ;  /* 0x002c3e28060d7836 */ /* 0x000fe20000000000 */
[----:B------:R4:W-:Y:S01]  /*31d0*/  STG.E desc[UR8][R14.64+0xc], R17 ;  /* 0x00000c110e007986 */ /* 0x0009e2000c101908 */
[----:B------:R-:W-:-:S09]  /*31e0*/  UISETP.NE.AND UP0, UPT, UR6, URZ, UPT ;  /* 0x000000ff0600728c */ /* 0x000fd2000bf05270 */
[----:B------:R-:W-:Y:S05]  /*31f0*/  BRA.U UP0, `(.L_x_122) ;  /* 0xfffffff500b07547 */ /* 0x000fea000b83ffff */
.L_x_109:
[----:B------:R-:W-:-:S13]  /*3200*/  ISETP.NE.AND P0, PT, RZ, UR5, PT ;  /* 0x00000005ff007c0c */ /* 0x000fda000bf05270 */
[----:B------:R-:W-:Y:S05]  /*3210*/  @!P0 EXIT ;  /* 0x000000000000894d */ /* 0x000fea0003800000 */
[----:B------:R-:W3:Y:S01]  /*3220*/  LDC.64 R8, c[0x0][0x380] ;  /* 0x0000e000ff087b82 */ /* 0x000ee20000000a00 */
[----:B------:R-:W-:Y:S01]  /*3230*/  VIADD R6, R6, 0xb0f8a ;  /* 0x000b0f8a06067836 */ /* 0x000fe20000000000 */
[----:B------:R-:W-:Y:S01]  /*3240*/  UIADD3 UR6, UPT, UPT, -UR5, URZ, URZ ;  /* 0x000000ff05067290 */ /* 0x000fe2000fffe1ff */
[----:B------:R-:W-:-:S11]  /*3250*/  VIADD R11, R16, UR4 ;  /* 0x00000004100b7c36 */ /* 0x000fd60008000000 */
.L_x_126:
[----:B------:R-:W-:Y:S01]  /*3260*/  SHF.R.U32.HI R10, RZ, 0x2, R7 ;  /* 0x00000002ff0a7819 */ /* 0x000fe20000011607 */
[----:B0-----:R-:W-:Y:S01]  /*3270*/  IMAD.MOV.U32 R13, RZ, RZ, 0x2f800000 ;  /* 0x2f800000ff0d7424 */ /* 0x001fe200078e00ff */
[----:B------:R-:W-:Y:S02]  /*3280*/  BSSY.RECONVERGENT B0, `(.L_x_123) ;  /* 0x0000022000007945 */ /* 0x000fe40003800200 */
[----:B------:R-:W-:Y:S01]  /*3290*/  LOP3.LUT R10, R10, R7, RZ, 0x3c, !PT ;  /* 0x000000070a0a7212 */ /* 0x000fe200078e3cff */
[----:B012---:R-:W-:-:S04]  /*32a0*/  IMAD.SHL.U32 R7, R3, 0x10, RZ ;  /* 0x0000001003077824 */ /* 0x007fc800078e00ff */
[----:B------:R-:W-:-:S05]  /*32b0*/  IMAD.SHL.U32 R12, R10, 0x2, RZ ;  /* 0x000000020a0c7824 */ /* 0x000fca00078e00ff */
[----:B------:R-:W-:Y:S01]  /*32c0*/  LOP3.LUT R10, R10, R12, R7, 0x96, !PT ;  /* 0x0000000c0a0a7212 */ /* 0x000fe200078e9607 */
[----:B------:R-:W-:-:S03]  /*32d0*/  IMAD.MOV.U32 R7, RZ, RZ, R2 ;  /* 0x000000ffff077224 */ /* 0x000fc600078e0002 */
[----:B------:R-:W-:-:S04]  /*32e0*/  LOP3.LUT R2, R10, R3, RZ, 0x3c, !PT ;  /* 0x000000030a027212 */ /* 0x000fc800078e3cff */
[----:B------:R-:W-:-:S04]  /*32f0*/  IADD3 R10, PT, PT, R6, -0x587c5, R2 ;  /* 0xfffa783b060a7810 */ /* 0x000fc80007ffe002 */
[----:B------:R-:W-:-:S05]  /*3300*/  I2FP.F32.U32 R10, R10 ;  /* 0x0000000a000a7245 */ /* 0x000fca0000201000 */
[----:B------:R-:W-:-:S05]  /*3310*/  FFMA R10, R10, R13, 1.1641532182693481445e-10 ;  /* 0x2f0000000a0a7423 */ /* 0x000fca000000000d */
[----:B------:R-:W-:Y:S01]  /*3320*/  FSETP.GEU.AND P0, PT, R10, 0.5, PT ;  /* 0x3f0000000a00780b */ /* 0x000fe20003f0e000 */
[----:B------:R-:W-:Y:S02]  /*3330*/  IMAD.MOV.U32 R10, RZ, RZ, R5 ;  /* 0x000000ffff0a7224 */ /* 0x000fe400078e0005 */
[----:B------:R-:W-:-:S10]  /*3340*/  IMAD.MOV.U32 R5, RZ, RZ, R3 ;  /* 0x000000ffff057224 */ /* 0x000fd400078e0003 */
[----:B------:R-:W-:Y:S05]  /*3350*/  @!P0 BRA `(.L_x_124) ;  /* 0x00000000002c8947 */ /* 0x000fea0003800000 */
        /* <DEDUP_REMOVED lines=11> */
.L_x_124:
[----:B------:R-:W-:-:S04]  /*3410*/  SHF.R.U32.HI R3, RZ, 0x2, R4 ;  /* 0x00000002ff037819 */ /* 0x000fc80000011604 */
[----:B------:R-:W-:Y:S01]  /*3420*/  LOP3.LUT R3, R3, R4, RZ, 0x3c, !PT ;  /* 0x0000000403037212 */ /* 0x000fe200078e3cff */
[----:B------:R-:W-:-:S04]  /*3430*/  IMAD.SHL.U32 R4, R2, 0x10, RZ ;  /* 0x0000001002047824 */ /* 0x000fc800078e00ff */
[----:B------:R-:W-:-:S05]  /*3440*/  IMAD.SHL.U32 R12, R3, 0x2, RZ ;  /* 0x00000002030c7824 */ /* 0x000fca00078e00ff */
[----:B------:R-:W-:-:S04]  /*3450*/  LOP3.LUT R3, R3, R12, R4, 0x96, !PT ;  /* 0x0000000c03037212 */ /* 0x000fc800078e9604 */
[----:B------:R-:W-:-:S05]  /*3460*/  LOP3.LUT R3, R3, R2, RZ, 0x3c, !PT ;  /* 0x0000000203037212 */ /* 0x000fca00078e3cff */
[----:B------:R-:W-:-:S05]  /*3470*/  IMAD.IADD R4, R3, 0x1, R6 ;  /* 0x0000000103047824 */ /* 0x000fca00078e0206 */
[----:B------:R-:W-:-:S05]  /*3480*/  I2FP.F32.U32 R4, R4 ;  /* 0x0000000400047245 */ /* 0x000fca0000201000 */
[----:B------:R-:W-:-:S07]  /*3490*/  FFMA R13, R4, R13, 1.1641532182693481445e-10 ;  /* 0x2f000000040d7423 */ /* 0x000fce000000000d */
.L_x_125:
[----:B------:R-:W-:Y:S05]  /*34a0*/  BSYNC.RECONVERGENT B0 ;  /* 0x0000000000007941 */ /* 0x000fea0003800200 */
.L_x_123:
[----:B----4-:R-:W-:Y:S01]  /*34b0*/  FMUL R15, R0, R13 ;  /* 0x0000000d000f7220 */ /* 0x010fe20000400000 */
[----:B---3--:R-:W-:Y:S01]  /*34c0*/  IMAD.WIDE.U32 R12, R11, 0x4, R8 ;  /* 0x000000040b0c7825 */ /* 0x008fe200078e0008 */
[----:B------:R-:W-:-:S03]  /*34d0*/  UIADD3 UR6, UPT, UPT, UR6, 0x1, URZ ;  /* 0x0000000106067890 */ /* 0x000fc6000fffe0ff */
[----:B------:R-:W-:Y:S01]  /*34e0*/  IMAD.MOV.U32 R4, RZ, RZ, R7 ;  /* 0x000000ffff047224 */ /* 0x000fe200078e0007 */
[----:B------:R0:W-:Y:S01]  /*34f0*/  STG.E desc[UR8][R12.64], R15 ;  /* 0x0000000f0c007986 */ /* 0x0001e2000c101908 */
[----:B------:R-:W-:Y:S01]  /*3500*/  UISETP.NE.AND UP0, UPT, UR6, URZ, UPT ;  /* 0x000000ff0600728c */ /* 0x000fe2000bf05270 */
[----:B------:R-:W-:Y:S02]  /*3510*/  VIADD R6, R6, 0xb0f8a ;  /* 0x000b0f8a06067836 */ /* 0x000fe40000000000 */
[----:B------:R-:W-:Y:S02]  /*3520*/  IMAD.MOV.U32 R7, RZ, RZ, R10 ;  /* 0x000000ffff077224 */ /* 0x000fe400078e000a */
[----:B------:R-:W-:-:S04]  /*3530*/  VIADD R11, R11, 0x1 ;  /* 0x000000010b0b7836 */ /* 0x000fc80000000000 */
[----:B------:R-:W-:Y:S05]  /*3540*/  BRA.U UP0, `(.L_x_126) ;  /* 0xfffffffd00447547 */ /* 0x000fea000b83ffff */
[----:B------:R-:W-:Y:S05]  /*3550*/  EXIT ;  /* 0x000000000000794d */ /* 0x000fea0003800000 */
.L_x_127:
        /* <DEDUP_REMOVED lines=10> */
.L_x_191:


//--------------------- .text.extractCoeffs       --------------------------
	.section	.text.extractCoeffs,"ax",@progbits
	.align	128
        .global         extractCoeffs
        .type           extractCoeffs,@function
        .size           extractCoeffs,(.L_x_192 - extractCoeffs)
        .other          extractCoeffs,@"STO_CUDA_ENTRY STV_DEFAULT"
extractCoeffs:
.text.extractCoeffs:
[----:B------:R-:W-:Y:S01]  /*0000*/  LDC R1, c[0x0][0x37c] ;  /* 0x0000df00ff017b82 */ /* 0x000fe20000000800 */
[----:B------:R-:W0:Y:S01]  /*0010*/  S2R R7, SR_TID.Z ;  /* 0x0000000000077919 */ /* 0x000e220000002300 */
[----:B------:R-:W1:Y:S06]  /*0020*/  LDCU UR6, c[0x0][0x360] ;  /* 0x00006c00ff0677ac */ /* 0x000e6c0008000800 */
[----:B------:R-:W0:Y:S01]  /*0030*/  S2UR UR4, SR_CTAID.X ;  /* 0x00000000000479c3 */ /* 0x000e220000002500 */
[----:B------:R-:W2:Y:S01]  /*0040*/  S2R R9, SR_TID.Y ;  /* 0x0000000000097919 */ /* 0x000ea20000002200 */
[----:B------:R-:W2:Y:S01]  /*0050*/  LDCU UR5, c[0x0][0x364] ;  /* 0x00006c80ff0577ac */ /* 0x000ea20008000800 */
[----:B------:R-:W1:Y:S05]  /*0060*/  S2R R11, SR_TID.X ;  /* 0x00000000000b7919 */ /* 0x000e6a0000002100 */
[----:B------:R-:W0:Y:S08]  /*0070*/  LDC R0, c[0x0][0x368] ;  /* 0x0000da00ff007b82 */ /* 0x000e300000000800 */
[----:B------:R-:W3:Y:S08]  /*0080*/  LDC.64 R2, c[0x0][0x390] ;  /* 0x0000e400ff027b82 */ /* 0x000ef00000000a00 */
[----:B------:R-:W4:Y:S01]  /*0090*/  LDC.64 R4, c[0x0][0x380] ;  /* 0x0000e000ff047b82 */ /* 0x000f220000000a00 */
[----:B0-----:R-:W-:-:S07]  /*00a0*/  IMAD R0, R0, UR4, R7 ;  /* 0x0000000400007c24 */ /* 0x001fce000f8e0207 */
[----:B------:R-:W0:Y:S01]  /*00b0*/  LDC.64 R6, c[0x0][0x388] ;  /* 0x0000e200ff067b82 */ /* 0x000e220000000a00 */
[----:B--2---:R-:W-:Y:S01]  /*00c0*/  IMAD R0, R0, UR5, R9 ;  /* 0x0000000500007c24 */ /* 0x004fe2000f8e0209 */
[----:B------:R-:W2:Y:S03]  /*00d0*/  LDCU.64 UR4, c[0x0][0x358] ;  /* 0x00006b00ff0477ac */ /* 0x000ea60008000a00 */
[----:B-1----:R-:W-:Y:S02]  /*00e0*/  IMAD R9, R0, UR6, R11 ;  /* 0x0000000600097c24 */ /* 0x002fe4000f8e020b */
[----:B---3--:R-:W-:-:S04]  /*00f0*/  IMAD R0, R3, R3, RZ ;  /* 0x0000000303007224 */ /* 0x008fc800078e02ff */
[----:B------:R-:W-:-:S04]  /*0100*/  IMAD R0, R9, R0, RZ ;  /* 0x0000000009007224 */ /* 0x000fc800078e02ff */
[----:B----4-:R-:W-:-:S06]  /*0110*/  IMAD.WIDE R4, R0, 0x4, R4 ;  /* 0x0000000400047825 */ /* 0x010fcc00078e0204 */
[----:B--2---:R-:W2:Y:S01]  /*0120*/  LDG.E R5, desc[UR4][R4.64] ;  /* 0x0000000404057981 */ /* 0x004ea2000c1e1900 */
[----:B------:R-:W-:Y:S01]  /*0130*/  ISETP.GE.AND P0, PT, R2, 0x2, PT ;  /* 0x000000020200780c */ /* 0x000fe20003f06270 */
[----:B------:R-:W-:-:S04]  /*0140*/  IMAD R11, R9, R2, RZ ;  /* 0x00000002090b7224 */ /* 0x000fc800078e02ff */
[----:B0-----:R-:W-:-:S05]  /*0150*/  IMAD.WIDE R6, R11, 0x4, R6 ;  /* 0x000000040b067825 */ /* 0x001fca00078e0206 */
[----:B--2---:R0:W-:Y:S03]  /*0160*/  STG.E desc[UR4][R6.64], R5 ;  /* 0x0000000506007986 */ /* 0x0041e6000c101904 */
[----:B------:R-:W-:Y:S05]  /*0170*/  @!P0 EXIT ;  /* 0x000000000000894d */ /* 0x000fea0003800000 */
[-C--:B------:R-:W-:Y:S02]  /*0180*/  IMAD R8, R9, R2.reuse, R2 ;  /* 0x0000000209087224 */ /* 0x080fe400078e0202 */
[----:B------:R-:W-:Y:S01]  /*0190*/  HFMA2 R9, -RZ, RZ, 0, 0 ;  /* 0x00000000ff097431 */ /* 0x000fe200000001ff */
[----:B0-----:R-:W-:Y:S01]  /*01a0*/  IADD3 R7, PT, PT, R11, R2, RZ ;  /* 0x000000020b077210 */ /* 0x001fe20007ffe0ff */
[----:B------:R-:W-:Y:S02]  /*01b0*/  VIADD R6, R3, 0xffffffff ;  /* 0xffffffff03067836 */ /* 0x000fe40000000000 */
[----:B------:R-:W-:Y:S02]  /*01c0*/  VIADD R19, R2, 0xffffffff ;  /* 0xffffffff02137836 */ /* 0x000fe40000000000 */
[----:B------:R-:W-:-:S07]  /*01d0*/  IMAD.MOV.U32 R11, RZ, RZ, 0x1 ;  /* 0x00000001ff0b7424 */ /* 0x000fce00078e00ff */
.L_x_133:
[----:B------:R-:W-:Y:S02]  /*01e0*/  ISETP.GE.AND P0, PT, R11, R6, PT ;  /* 0x000000060b00720c */ /* 0x000fe40003f06270 */
[----:B------:R-:W-:-:S04]  /*01f0*/  IADD3 R2, PT, PT, -R9, 0x1, RZ ;  /* 0x0000000109027810 */ /* 0x000fc80007ffe1ff */
[----:B------:R-:W-:-:S04]  /*0200*/  SEL R2, R2, 0x1, P0 ;  /* 0x0000000102027807 */ /* 0x000fc80000000000 */
[----:B------:R-:W-:-:S04]  /*0210*/  IADD3 R10, PT, PT, R2, R11, RZ ;  /* 0x0000000b020a7210 */ /* 0x000fc80007ffe0ff */
[----:B------:R-:W-:-:S04]  /*0220*/  LOP3.LUT R2, R10, 0x1, RZ, 0xc0, !PT ;  /* 0x000000010a027812 */ /* 0x000fc800078ec0ff */
[----:B------:R-:W-:-:S13]  /*0230*/  ISETP.NE.U32.AND P0, PT, R2, 0x1, PT ;  /* 0x000000010200780c */ /* 0x000fda0003f05070 */
[----:B---3--:R-:W-:Y:S05]  /*0240*/  @P0 BRA `(.L_x_128) ;  /* 0x0000000000cc0947 */ /* 0x008fea0003800000 */
[----:B------:R-:W-:Y:S01]  /*0250*/  ISETP.GE.AND P1, PT, R10, 0x2, PT ;  /* 0x000000020a00780c */ /* 0x000fe20003f26270 */
[----:B------:R-:W-:Y:S01]  /*0260*/  IMAD.MOV R20, RZ, RZ, -R19 ;  /* 0x000000ffff147224 */ /* 0x000fe200078e0a13 */
[----:B------:R-:W-:Y:S01]  /*0270*/  PLOP3.LUT P0, PT, PT, PT, PT, 0x80, 0x8 ;  /* 0x000000000008781c */ /* 0x000fe20003f0f070 */
[----:B------:R-:W-:Y:S01]  /*0280*/  IMAD.MOV.U32 R13, RZ, RZ, R11 ;  /* 0x000000ffff0d7224 */ /* 0x000fe200078e000b */
[----:B------:R-:W-:Y:S02]  /*0290*/  MOV R12, R19 ;  /* 0x00000013000c7202 */ /* 0x000fe40000000f00 */
[----:B------:R-:W-:-:S07]  /*02a0*/  MOV R16, R9 ;  /* 0x0000000900107202 */ /* 0x000fce0000000f00 */
[----:B------:R-:W-:Y:S05]  /*02b0*/  @!P1 BRA `(.L_x_129) ;  /* 0x0000000000789947 */ /* 0x000fea0003800000 */
[----:B------:R-:W0:Y:S01]  /*02c0*/  LDC.64 R4, c[0x0][0x380] ;  /* 0x0000e000ff047b82 */ /* 0x000e220000000a00 */
[----:B------:R-:W-:Y:S01]  /*02d0*/  IMAD.IADD R17, R8, 0x1, -R19 ;  /* 0x0000000108117824 */ /* 0x000fe200078e0a13 */
[C---:B------:R-:W-:Y:S01]  /*02e0*/  IADD3 R18, PT, PT, -R19.reuse, 0x1, RZ ;  /* 0x0000000113127810 */ /* 0x040fe20007ffe1ff */
[----:B------:R-:W-:Y:S01]  /*02f0*/  IMAD.MOV.U32 R16, RZ, RZ, R9 ;  /* 0x000000ffff107224 */ /* 0x000fe200078e0009 */
[----:B------:R-:W-:Y:S01]  /*0300*/  IADD3 R19, PT, PT, R19, -0x1, RZ ;  /* 0xffffffff13137810 */ /* 0x000fe20007ffe0ff */
[----:B------:R-:W1:Y:S01]  /*0310*/  LDCU UR6, c[0x0][0x394] ;  /* 0x00007280ff0677ac */ /* 0x000e620008000800 */
[----:B------:R-:W-:Y:S02]  /*0320*/  MOV R21, R11 ;  /* 0x0000000b00157202 */ /* 0x000fe40000000f00 */
[----:B------:R-:W2:Y:S05]  /*0330*/  LDC.64 R2, c[0x0][0x388] ;  /* 0x0000e200ff027b82 */ /* 0x000eaa0000000a00 */
.L_x_130:
[----:B------:R-:W-:-:S04]  /*0340*/  IMAD.IADD R13, R0, 0x1, R21 ;  /* 0x00000001000d7824 */ /* 0x000fc800078e0215 */
[----:B-1----:R-:W-:-:S04]  /*0350*/  IMAD R13, R16, UR6, R13 ;  /* 0x00000006100d7c24 */ /* 0x002fc8000f8e020d */
[----:B0-----:R-:W-:-:S06]  /*0360*/  IMAD.WIDE R12, R13, 0x4, R4 ;  /* 0x000000040d0c7825 */ /* 0x001fcc00078e0204 */
[----:B------:R0:W3:Y:S01]  /*0370*/  LDG.E R13, desc[UR4][R12.64] ;  /* 0x000000040c0d7981 */ /* 0x0000e2000c1e1900 */
[----:B------:R-:W-:Y:S01]  /*0380*/  LOP3.LUT P0, RZ, R10, 0x1, RZ, 0xc0, !PT ;  /* 0x000000010aff7812 */ /* 0x000fe2000780c0ff */
[C---:B--2---:R-:W-:Y:S01]  /*0390*/  IMAD.WIDE R14, R17.reuse, 0x4, R2 ;  /* 0x00000004110e7825 */ /* 0x044fe200078e0202 */
[----:B------:R-:W-:Y:S02]  /*03a0*/  IADD3 R22, PT, PT, R16, -0x1, RZ ;  /* 0xffffffff10167810 */ /* 0x000fe40007ffe0ff */
[C---:B------:R-:W-:Y:S02]  /*03b0*/  ISETP.GT.U32.AND P1, PT, R10.reuse, 0x2, PT ;  /* 0x000000020a00780c */ /* 0x040fe40003f24070 */
[C---:B------:R-:W-:Y:S01]  /*03c0*/  LOP3.LUT R20, R10.reuse, 0x1, RZ, 0xc, !PT ;  /* 0x000000010a147812 */ /* 0x040fe200078e0cff */
[----:B------:R-:W-:Y:S01]  /*03d0*/  VIADD R10, R10, 0xffffffff ;  /* 0xffffffff0a0a7836 */ /* 0x000fe20000000000 */
[----:B------:R-:W-:Y:S02]  /*03e0*/  IADD3 R17, PT, PT, R17, 0x1, RZ ;  /* 0x0000000111117810 */ /* 0x000fe40007ffe0ff */
[----:B0-----:R-:W-:-:S03]  /*03f0*/  MOV R12, R19 ;  /* 0x00000013000c7202 */ /* 0x001fc60000000f00 */
[----:B------:R-:W-:Y:S01]  /*0400*/  @P0 IMAD.MOV R22, RZ, RZ, R16 ;  /* 0x000000ffff160224 */ /* 0x000fe200078e0210 */
[C---:B------:R-:W-:Y:S01]  /*0410*/  ISETP.NE.AND P0, PT, R19.reuse, RZ, PT ;  /* 0x000000ff1300720c */ /* 0x040fe20003f05270 */
[----:B------:R-:W-:Y:S01]  /*0420*/  VIADD R19, R19, 0xffffffff ;  /* 0xffffffff13137836 */ /* 0x000fe20000000000 */
[----:B------:R-:W-:Y:S02]  /*0430*/  IADD3 R16, PT, PT, R20, R21, RZ ;  /* 0x0000001514107210 */ /* 0x000fe40007ffe0ff */
[----:B------:R-:W-:Y:S01]  /*0440*/  MOV R20, R18 ;  /* 0x0000001200147202 */ /* 0x000fe20000000f00 */
[----:B------:R-:W-:Y:S01]  /*0450*/  VIADD R18, R18, 0x1 ;  /* 0x0000000112127836 */ /* 0x000fe20000000000 */
[----:B------:R-:W-:Y:S01]  /*0460*/  MOV R21, R22 ;  /* 0x0000001600157202 */ /* 0x000fe20000000f00 */
[----:B---3--:R0:W-:Y:S02]  /*0470*/  STG.E desc[UR4][R14.64], R13 ;  /* 0x0000000d0e007986 */ /* 0x0081e4000c101904 */
[----:B0-----:R-:W-:-:S04]  /*0480*/  IMAD.MOV.U32 R13, RZ, RZ, R22 ;  /* 0x000000ffff0d7224 */ /* 0x001fc800078e0016 */
[----:B------:R-:W-:Y:S05]  /*0490*/  @P0 BRA P1, `(.L_x_130) ;  /* 0xfffffffc00a80947 */ /* 0x000fea000083ffff */
.L_x_129:
[----:B------:R-:W-:Y:S01]  /*04a0*/  IMAD.MOV.U32 R19, RZ, RZ, RZ ;  /* 0x000000ffff137224 */ /* 0x000fe200078e00ff */
[----:B------:R-:W-:Y:S06]  /*04b0*/  @!P0 BRA `(.L_x_131) ;  /* 0x00000000008c8947 */ /* 0x000fec0003800000 */
[----:B------:R-:W0:Y:S01]  /*04c0*/  LDC.64 R2, c[0x0][0x380] ;  /* 0x0000e000ff027b82 */ /* 0x000e220000000a00 */
[----:B------:R-:W1:Y:S01]  /*04d0*/  LDCU UR6, c[0x0][0x394] ;  /* 0x00007280ff0677ac */ /* 0x000e620008000800 */
[----:B------:R-:W-:-:S05]  /*04e0*/  IADD3 R5, PT, PT, R0, R13, RZ ;  /* 0x0000000d00057210 */ /* 0x000fca0007ffe0ff */
[----:B-1----:R-:W-:-:S04]  /*04f0*/  IMAD R5, R16, UR6, R5 ;  /* 0x0000000610057c24 */ /* 0x002fc8000f8e0205 */
[----:B0-----:R-:W-:Y:S02]  /*0500*/  IMAD.WIDE R2, R5, 0x4, R2 ;  /* 0x0000000405027825 */ /* 0x001fe400078e0202 */
[----:B------:R-:W0:Y:S04]  /*0510*/  LDC.64 R4, c[0x0][0x388] ;  /* 0x0000e200ff047b82 */ /* 0x000e280000000a00 */
[----:B------:R-:W2:Y:S01]  /*0520*/  LDG.E R3, desc[UR4][R2.64] ;  /* 0x0000000402037981 */ /* 0x000ea2000c1e1900 */
[----:B------:R-:W-:Y:S01]  /*0530*/  IMAD.IADD R13, R7, 0x1, R20 ;  /* 0x00000001070d7824 */ /* 0x000fe200078e0214 */
[----:B------:R-:W-:-:S03]  /*0540*/  IADD3 R19, PT, PT, R12, -0x1, RZ ;  /* 0xffffffff0c137810 */ /* 0x000fc60007ffe0ff */
[----:B0-----:R-:W-:-:S05]  /*0550*/  IMAD.WIDE R4, R13, 0x4, R4 ;  /* 0x000000040d047825 */ /* 0x001fca00078e0204 */
[----:B--2---:R0:W-:Y:S01]  /*0560*/  STG.E desc[UR4][R4.64], R3 ;  /* 0x0000000304007986 */ /* 0x0041e2000c101904 */
[----:B------:R-:W-:Y:S05]  /*0570*/  BRA `(.L_x_131) ;  /* 0x00000000005c7947 */ /* 0x000fea0003800000 */
.L_x_128:
[----:B------:R-:W-:-:S13]  /*0580*/  ISETP.GE.AND P0, PT, R10, 0x1, PT ;  /* 0x000000010a00780c */ /* 0x000fda0003f06270 */
[----:B------:R-:W-:Y:S05]  /*0590*/  @!P0 BRA `(.L_x_131) ;  /* 0x0000000000548947 */ /* 0x000fea0003800000 */
[----:B------:R-:W0:Y:S01]  /*05a0*/  LDC.64 R4, c[0x0][0x380] ;  /* 0x0000e000ff047b82 */ /* 0x000e220000000a00 */
[----:B------:R-:W-:Y:S01]  /*05b0*/  IMAD.MOV.U32 R16, RZ, RZ, R9 ;  /* 0x000000ffff107224 */ /* 0x000fe200078e0009 */
[----:B------:R-:W-:Y:S01]  /*05c0*/  MOV R17, R11 ;  /* 0x0000000b00117202 */ /* 0x000fe20000000f00 */
[----:B------:R-:W1:Y:S05]  /*05d0*/  LDCU UR6, c[0x0][0x394] ;  /* 0x00007280ff0677ac */ /* 0x000e6a0008000800 */
[----:B------:R-:W2:Y:S02]  /*05e0*/  LDC.64 R2, c[0x0][0x388] ;  /* 0x0000e200ff027b82 */ /* 0x000ea40000000a00 */
.L_x_132:
[----:B---3--:R-:W-:-:S04]  /*05f0*/  IMAD.IADD R13, R0, 0x1, R17 ;  /* 0x00000001000d7824 */ /* 0x008fc800078e0211 */
[----:B-1----:R-:W-:-:S04]  /*0600*/  IMAD R13, R16, UR6, R13 ;  /* 0x00000006100d7c24 */ /* 0x002fc8000f8e020d */
[----:B0-----:R-:W-:-:S06]  /*0610*/  IMAD.WIDE R12, R13, 0x4, R4 ;  /* 0x000000040d0c7825 */ /* 0x001fcc00078e0204 */
[----:B------:R-:W3:Y:S01]  /*0620*/  LDG.E R13, desc[UR4][R12.64] ;  /* 0x000000040c0d7981 */ /* 0x000ee2000c1e1900 */
[----:B------:R-:W-:Y:S02]  /*0630*/  VIMNMX.U32 R20, PT, PT, R19, R10, PT ;  /* 0x0000000a13147248 */ /* 0x000fe40003fe0000 */
[----:B------:R-:W-:Y:S02]  /*0640*/  IADD3 R15, PT, PT, R7, -R19, RZ ;  /* 0x80000013070f7210 */ /* 0x000fe40007ffe0ff */
[----:B------:R-:W-:Y:S02]  /*0650*/  ISETP.GT.U32.AND P0, PT, R20, 0x1, PT ;  /* 0x000000011400780c */ /* 0x000fe40003f04070 */
[----:B------:R-:W-:Y:S01]  /*0660*/  LOP3.LUT R18, R10, 0x1, RZ, 0xc0, !PT ;  /* 0x000000010a127812 */ /* 0x000fe200078ec0ff */
[----:B--2---:R-:W-:Y:S01]  /*0670*/  IMAD.WIDE R14, R15, 0x4, R2 ;  /* 0x000000040f0e7825 */ /* 0x004fe200078e0202 */
[----:B------:R-:W-:-:S03]  /*0680*/  IADD3 R19, PT, PT, R19, -0x1, RZ ;  /* 0xffffffff13137810 */ /* 0x000fc60007ffe0ff */
[----:B------:R-:W-:Y:S01]  /*0690*/  IMAD.IADD R20, R16, 0x1, -R18 ;  /* 0x0000000110147824 */ /* 0x000fe200078e0a12 */
[----:B------:R-:W-:Y:S01]  /*06a0*/  IADD3 R16, PT, PT, R18, R17, RZ ;  /* 0x0000001112107210 */ /* 0x000fe20007ffe0ff */
[----:B------:R-:W-:Y:S02]  /*06b0*/  VIADD R10, R10, 0xffffffff ;  /* 0xffffffff0a0a7836 */ /* 0x000fe40000000000 */
[----:B------:R-:W-:Y:S01]  /*06c0*/  IMAD.MOV.U32 R17, RZ, RZ, R20 ;  /* 0x000000ffff117224 */ /* 0x000fe200078e0014 */
[----:B---3--:R3:W-:Y:S01]  /*06d0*/  STG.E desc[UR4][R14.64], R13 ;  /* 0x0000000d0e007986 */ /* 0x0087e2000c101904 */
[----:B------:R-:W-:Y:S05]  /*06e0*/  @P0 BRA `(.L_x_132) ;  /* 0xfffffffc00c00947 */ /* 0x000fea000383ffff */
.L_x_131:
[CC--:B------:R-:W-:Y:S01]  /*06f0*/  ISETP.NE.AND P1, PT, R11.reuse, R6.reuse, PT ;  /* 0x000000060b00720c */ /* 0x0c0fe20003f25270 */
[C---:B0-----:R-:W-:Y:S01]  /*0700*/  VIADD R3, R11.reuse, 0x1 ;  /* 0x000000010b037836 */ /* 0x041fe20000000000 */
[----:B------:R-:W-:Y:S02]  /*0710*/  ISETP.NE.AND P0, PT, R11, R6, PT ;  /* 0x000000060b00720c */ /* 0x000fe40003f05270 */
[----:B------:R-:W-:Y:S02]  /*0720*/  ISETP.GT.AND P2, PT, R19, RZ, PT ;  /* 0x000000ff1300720c */ /* 0x000fe40003f44270 */
[----:B------:R-:W-:-:S07]  /*0730*/  IADD3 R2, PT, PT, R9, 0x1, RZ ;  /* 0x0000000109027810 */ /* 0x000fce0007ffe0ff */
[----:B------:R-:W-:Y:S02]  /*0740*/  @P1 IADD3 R2, PT, PT, R9, RZ, RZ ;  /* 0x000000ff09021210 */ /* 0x000fe40007ffe0ff */
[----:B------:R-:W-:Y:S02]  /*0750*/  @!P0 IMAD.MOV R3, RZ, RZ, R11 ;  /* 0x000000ffff038224 */ /* 0x000fe400078e020b */
[----:B------:R-:W-:Y:S02]  /*0760*/  MOV R9, R2 ;  /* 0x0000000200097202 */ /* 0x000fe40000000f00 */
[----:B------:R-:W-:Y:S01]  /*0770*/  IMAD.MOV.U32 R11, RZ, RZ, R3 ;  /* 0x000000ffff0b7224 */ /* 0x000fe200078e0003 */
[----:B------:R-:W-:Y:S06]  /*0780*/  @P2 BRA `(.L_x_133) ;  /* 0xfffffff800942947 */ /* 0x000fec000383ffff */
[----:B------:R-:W-:Y:S05]  /*0790*/  EXIT ;  /* 0x000000000000794d */ /* 0x000fea0003800000 */
.L_x_134:
        /* <DEDUP_REMOVED lines=14> */
.L_x_192:


//--------------------- .text.createCosineMatrix  --------------------------
	.section	.text.createCosineMatrix,"ax",@progbits
	.align	128
        .global         createCosineMatrix
        .type           createCosineMatrix,@function
        .size           createCosineMatrix,(.L_x_189 - createCosineMatrix)
        .other          createCosineMatrix,@"STO_CUDA_ENTRY STV_DEFAULT"
createCosineMatrix:
.text.createCosineMatrix:
[----:B------:R-:W0:Y:S08]  /*0000*/  LDC R1, c[0x0][0x37c] ;  /* 0x0000df00ff017b82 */ /* 0x000e300000000800 */
[----:B------:R-:W1:Y:S01]  /*0010*/  LDC R3, c[0x0][0x388] ;  /* 0x0000e200ff037b82 */ /* 0x000e620000000800 */
[----:B------:R-:W2:Y:S01]  /*0020*/  S2R R7, SR_TID.Z ;  /* 0x0000000000077919 */ /* 0x000ea20000002300 */
[----:B------:R-:W3:Y:S01]  /*0030*/  LDCU UR5, c[0x0][0x360] ;  /* 0x00006c00ff0577ac */ /* 0x000ee20008000800 */
[----:B0-----:R-:W-:Y:S01]  /*0040*/  VIADD R1, R1, 0xffffffd8 ;  /* 0xffffffd801017836 */ /* 0x001fe20000000000 */
[----:B------:R-:W0:Y:S04]  /*0050*/  S2R R9, SR_TID.Y ;  /* 0x0000000000097919 */ /* 0x000e280000002200 */
[----:B------:R-:W4:Y:S01]  /*0060*/  S2UR UR4, SR_CTAID.X ;  /* 0x00000000000479c3 */ /* 0x000f220000002500 */
[----:B-1----:R-:W-:-:S13]  /*0070*/  ISETP.GE.AND P0, PT, R3, 0x1, PT ;  /* 0x000000010300780c */ /* 0x002fda0003f06270 */
[----:B--234-:R-:W-:Y:S05]  /*0080*/  @!P0 EXIT ;  /* 0x000000000000894d */ /* 0x01cfea0003800000 */
[----:B------:R-:W-:Y:S01]  /*0090*/  I2FP.F32.U32 R3, R3 ;  /* 0x0000000300037245 */ /* 0x000fe20000201000 */
[----:B------:R-:W0:Y:S01]  /*00a0*/  LDCU UR6, c[0x0][0x364] ;  /* 0x00006c80ff0677ac */ /* 0x000e220008000800 */
[----:B------:R-:W1:Y:S01]  /*00b0*/  S2R R11, SR_TID.X ;  /* 0x00000000000b7919 */ /* 0x000e620000002100 */
[----:B------:R-:W2:Y:S01]  /*00c0*/  LDC R0, c[0x0][0x368] ;  /* 0x0000da00ff007b82 */ /* 0x000ea20000000800 */
[----:B------:R-:W3:Y:S01]  /*00d0*/  MUFU.RCP R2, R3 ;  /* 0x0000000300027308 */ /* 0x000ee20000001000 */
[----:B------:R-:W-:Y:S02]  /*00e0*/  UMOV UR7, 0x40000000 ;  /* 0x4000000000077882 */ /* 0x000fe40000000000 */
[----:B------:R-:W-:-:S05]  /*00f0*/  IMAD.U32 R6, RZ, RZ, UR7 ;  /* 0x00000007ff067e24 */ /* 0x000fca000f8e00ff */
[----:B------:R-:W4:Y:S01]  /*0100*/  FCHK P0, R6, R3 ;  /* 0x0000000306007302 */ /* 0x000f220000000000 */
[----:B---3--:R-:W-:-:S04]  /*0110*/  FFMA R5, -R3, R2, 1 ;  /* 0x3f80000003057423 */ /* 0x008fc80000000102 */
[----:B------:R-:W-:Y:S01]  /*0120*/  FFMA R2, R2, R5, R2 ;  /* 0x0000000502027223 */ /* 0x000fe20000000002 */
[----:B--2---:R-:W-:-:S03]  /*0130*/  IMAD R0, R0, UR4, R7 ;  /* 0x0000000400007c24 */ /* 0x004fc6000f8e0207 */
[----:B------:R-:W-:Y:S01]  /*0140*/  FFMA R5, R2, 2, RZ ;  /* 0x4000000002057823 */ /* 0x000fe200000000ff */
[----:B0-----:R-:W-:-:S03]  /*0150*/  IMAD R0, R0, UR6, R9 ;  /* 0x0000000600007c24 */ /* 0x001fc6000f8e0209 */
[----:B------:R-:W-:Y:S01]  /*0160*/  FFMA R4, -R3, R5, 2 ;  /* 0x4000000003047423 */ /* 0x000fe20000000105 */
[----:B-1----:R-:W-:-:S03]  /*0170*/  IMAD R0, R0, UR5, R11 ;  /* 0x0000000500007c24 */ /* 0x002fc6000f8e020b */
[----:B------:R-:W-:Y:S01]  /*0180*/  FFMA R4, R2, R4, R5 ;  /* 0x0000000402047223 */ /* 0x000fe20000000005 */
[----:B----4-:R-:W-:Y:S06]  /*0190*/  @!P0 BRA `(.L_x_135) ;  /* 0x00000000000c8947 */ /* 0x010fec0003800000 */
[----:B------:R-:W-:-:S07]  /*01a0*/  MOV R4, 0x1c0 ;  /* 0x000001c000047802 */ /* 0x000fce0000000f00 */
[----:B------:R-:W-:Y:S05]  /*01b0*/  CALL.REL.NOINC `($__internal_5_$__cuda_sm3x_div_rn_noftz_f32_slowpath) ;  /* 0x0000001000fc7944 */ /* 0x000fea0003c00000 */
[----:B------:R-:W-:-:S07]  /*01c0*/  IMAD.MOV.U32 R4, RZ, RZ, R8 ;  /* 0x000000ffff047224 */ /* 0x000fce00078e0008 */
.L_x_135:
[----:B------:R-:W0:Y:S01]  /*01d0*/  LDCU UR5, c[0x0][0x388] ;  /* 0x00007100ff0577ac */ /* 0x000e220008000800 */
[----:B------:R-:W-:Y:S01]  /*01e0*/  VIADD R5, R3, 0xf3000000 ;  /* 0xf300000003057836 */ /* 0x000fe20000000000 */
[----:B------:R1:W2:Y:S01]  /*01f0*/  MUFU.RSQ R2, R3 ;  /* 0x0000000300027308 */ /* 0x0002a20000001400 */
[----:B------:R-:W-:-:S03]  /*0200*/  UMOV UR4, URZ ;  /* 0x000000ff00047c82 */ /* 0x000fc60008000000 */
[----:B------:R-:W-:Y:S01]  /*0210*/  ISETP.GT.U32.AND P0, PT, R5, 0x727fffff, PT ;  /* 0x727fffff0500780c */ /* 0x000fe20003f04070 */
[----:B0-----:R-:W-:-:S12]  /*0220*/  UIADD3 UR5, UPT, UPT, -UR5, URZ, URZ ;  /* 0x000000ff05057290 */ /* 0x001fd8000fffe1ff */
[----:B-12---:R-:W-:Y:S05]  /*0230*/  @!P0 BRA `(.L_x_136) ;  /* 0x0000000000108947 */ /* 0x006fea0003800000 */
[----:B------:R-:W-:-:S07]  /*0240*/  MOV R9, 0x260 ;  /* 0x0000026000097802 */ /* 0x000fce0000000f00 */
[----:B------:R-:W-:Y:S05]  /*0250*/  CALL.REL.NOINC `($__internal_4_$__cuda_sm20_sqrt_rn_f32_slowpath) ;  /* 0x0000001000787944 */ /* 0x000fea0003c00000 */
[----:B------:R-:W-:Y:S01]  /*0260*/  IMAD.MOV.U32 R2, RZ, RZ, R5 ;  /* 0x000000ffff027224 */ /* 0x000fe200078e0005 */
[----:B------:R-:W-:Y:S06]  /*0270*/  BRA `(.L_x_137) ;  /* 0x0000000000107947 */ /* 0x000fec0003800000 */
.L_x_136:
[----:B------:R-:W-:Y:S01]  /*0280*/  FMUL.FTZ R6, R3, R2 ;  /* 0x0000000203067220 */ /* 0x000fe20000410000 */
[----:B------:R-:W-:-:S03]  /*0290*/  FMUL.FTZ R2, R2, 0.5 ;  /* 0x3f00000002027820 */ /* 0x000fc60000410000 */
[----:B------:R-:W-:-:S04]  /*02a0*/  FFMA R3, -R6, R6, R3 ;  /* 0x0000000606037223 */ /* 0x000fc80000000103 */
[----:B------:R-:W-:-:S07]  /*02b0*/  FFMA R2, R3, R2, R6 ;  /* 0x0000000203027223 */ /* 0x000fce0000000006 */
.L_x_137:
[----:B------:R-:W-:-:S05]  /*02c0*/  VIADD R3, R2, 0x1800000 ;  /* 0x0180000002037836 */ /* 0x000fca0000000000 */
[----:B------:R-:W-:-:S04]  /*02d0*/  LOP3.LUT R3, R3, 0x7f800000, RZ, 0xc0, !PT ;  /* 0x7f80000003037812 */ /* 0x000fc800078ec0ff */
[----:B------:R-:W-:-:S13]  /*02e0*/  ISETP.GT.U32.AND P0, PT, R3, 0x1ffffff, PT ;  /* 0x01ffffff0300780c */ /* 0x000fda0003f04070 */
[----:B------:R-:W-:Y:S05]  /*02f0*/  @P0 BRA `(.L_x_138) ;  /* 0x0000000000100947 */ /* 0x000fea0003800000 */
[----:B------:R-:W-:-:S07]  /*0300*/  MOV R6, 0x320 ;  /* 0x0000032000067802 */ /* 0x000fce0000000f00 */
[----:B------:R-:W-:Y:S05]  /*0310*/  CALL.REL.NOINC `($__internal_3_$__cuda_sm20_rcp_rn_f32_slowpath) ;  /* 0x0000000c007c7944 */ /* 0x000fea0003c00000 */
[----:B------:R-:W-:Y:S01]  /*0320*/  IMAD.MOV.U32 R2, RZ, RZ, R3 ;  /* 0x000000ffff027224 */ /* 0x000fe200078e0003 */
[----:B------:R-:W-:Y:S06]  /*0330*/  BRA `(.L_x_139) ;  /* 0x0000000000107947 */ /* 0x000fec0003800000 */
.L_x_138:
[----:B------:R-:W0:Y:S02]  /*0340*/  MUFU.RCP R3, R2 ;  /* 0x0000000200037308 */ /* 0x000e240000001000 */
[----:B0-----:R-:W-:-:S04]  /*0350*/  FFMA R5, R3, R2, -1 ;  /* 0xbf80000003057423 */ /* 0x001fc80000000002 */
[----:B------:R-:W-:-:S04]  /*0360*/  FADD.FTZ R6, -R5, -RZ ;  /* 0x800000ff05067221 */ /* 0x000fc80000010100 */
[----:B------:R-:W-:-:S07]  /*0370*/  FFMA R2, R3, R6, R3 ;  /* 0x0000000603027223 */ /* 0x000fce0000000003 */
.L_x_139:
[----:B------:R-:W-:Y:S01]  /*0380*/  VIADD R3, R4, 0xf3000000 ;  /* 0xf300000004037836 */ /* 0x000fe20000000000 */
[----:B------:R0:W1:Y:S04]  /*0390*/  MUFU.RSQ R5, R4 ;  /* 0x0000000400057308 */ /* 0x0000680000001400 */
[----:B------:R-:W-:-:S13]  /*03a0*/  ISETP.GT.U32.AND P0, PT, R3, 0x727fffff, PT ;  /* 0x727fffff0300780c */ /* 0x000fda0003f04070 */
[----:B01----:R-:W-:Y:S05]  /*03b0*/  @!P0 BRA `(.L_x_140) ;  /* 0x0000000000148947 */ /* 0x003fea0003800000 */
[----:B------:R-:W-:Y:S01]  /*03c0*/  IMAD.MOV.U32 R3, RZ, RZ, R4 ;  /* 0x000000ffff037224 */ /* 0x000fe200078e0004 */
[----:B------:R-:W-:-:S07]  /*03d0*/  MOV R9, 0x3f0 ;  /* 0x000003f000097802 */ /* 0x000fce0000000f00 */
[----:B------:R-:W-:Y:S05]  /*03e0*/  CALL.REL.NOINC `($__internal_4_$__cuda_sm20_sqrt_rn_f32_slowpath) ;  /* 0x0000001000147944 */ /* 0x000fea0003c00000 */
[----:B------:R-:W-:Y:S01]  /*03f0*/  IMAD.MOV.U32 R3, RZ, RZ, R5 ;  /* 0x000000ffff037224 */ /* 0x000fe200078e0005 */
[----:B------:R-:W-:Y:S06]  /*0400*/  BRA `(.L_x_141) ;  /* 0x0000000000107947 */ /* 0x000fec0003800000 */
.L_x_140:
[C---:B------:R-:W-:Y:S01]  /*0410*/  FMUL.FTZ R3, R5.reuse, R4 ;  /* 0x0000000405037220 */ /* 0x040fe20000410000 */
[----:B------:R-:W-:-:S03]  /*0420*/  FMUL.FTZ R5, R5, 0.5 ;  /* 0x3f00000005057820 */ /* 0x000fc60000410000 */
[----:B------:R-:W-:-:S04]  /*0430*/  FFMA R4, -R3, R3, R4 ;  /* 0x0000000303047223 */ /* 0x000fc80000000104 */
[----:B------:R-:W-:-:S07]  /*0440*/  FFMA R3, R4, R5, R3 ;  /* 0x0000000504037223 */ /* 0x000fce0000000003 */
.L_x_141:
[----:B------:R-:W0:Y:S01]  /*0450*/  LDCU UR6, c[0x0][0x388] ;  /* 0x00007100ff0677ac */ /* 0x000e220008000800 */
[----:B------:R-:W1:Y:S01]  /*0460*/  LDC.64 R20, c[0x0][0x380] ;  /* 0x0000e000ff147b82 */ /* 0x000e620000000a00 */
[----:B------:R-:W-:Y:S01]  /*0470*/  IMAD.MOV.U32 R16, RZ, RZ, R0 ;  /* 0x000000ffff107224 */ /* 0x000fe200078e0000 */
[----:B------:R-:W2:Y:S01]  /*0480*/  LDCU.64 UR8, c[0x0][0x358] ;  /* 0x00006b00ff0877ac */ /* 0x000ea20008000a00 */
[----:B------:R-:W3:Y:S01]  /*0490*/  LDCU UR14, c[0x0][0x388] ;  /* 0x00007100ff0e77ac */ /* 0x000ee20008000800 */
[----:B------:R-:W4:Y:S01]  /*04a0*/  LDCU.64 UR12, c[0x4][0x48] ;  /* 0x01000900ff0c77ac */ /* 0x000f220008000a00 */
[----:B0-----:R-:W-:-:S09]  /*04b0*/  USHF.L.U32 UR6, UR6, 0x1, URZ ;  /* 0x0000000106067899 */ /* 0x001fd200080006ff */
[----:B--234-:R-:W0:Y:S03]  /*04c0*/  I2F.F64.U32 R18, UR6 ;  /* 0x0000000600127d12 */ /* 0x01ce260008201800 */
.L_x_150:
[----:B------:R-:W-:Y:S01]  /*04d0*/  ISETP.NE.AND P0, PT, R0, RZ, PT ;  /* 0x000000ff0000720c */ /* 0x000fe20003f05270 */
[----:B------:R-:W-:-:S12]  /*04e0*/  BSSY.RECONVERGENT B0, `(.L_x_142) ;  /* 0x0000060000007945 */ /* 0x000fd80003800200 */
[----:B---3--:R-:W-:Y:S01]  /*04f0*/  @!P0 IMAD.MOV.U32 R7, RZ, RZ, R2 ;  /* 0x000000ffff078224 */ /* 0x008fe200078e0002 */
[----:B--2---:R-:W-:Y:S06]  /*0500*/  @!P0 BRA `(.L_x_143) ;  /* 0x0000000400748947 */ /* 0x004fec0003800000 */
[----:B0-----:R-:W0:Y:S01]  /*0510*/  MUFU.RCP64H R9, R19 ;  /* 0x0000001300097308 */ /* 0x001e220000001800 */
[----:B------:R-:W-:Y:S01]  /*0520*/  IMAD.MOV.U32 R8, RZ, RZ, 0x1 ;  /* 0x00000001ff087424 */ /* 0x000fe200078e00ff */
[----:B------:R-:W-:Y:S01]  /*0530*/  UIADD3 UR6, UPT, UPT, UR4, 0x1, URZ ;  /* 0x0000000104067890 */ /* 0x000fe2000fffe0ff */
[----:B------:R-:W-:Y:S01]  /*0540*/  DMUL R4, RZ, 1 ;  /* 0x3ff00000ff047828 */ /* 0x000fe20000000000 */
[----:B------:R-:W-:Y:S01]  /*0550*/  UMOV UR10, 0x33145c07 ;  /* 0x33145c07000a7882 */ /* 0x000fe20000000000 */
[----:B------:R-:W-:Y:S01]  /*0560*/  UMOV UR11, 0x3ca1a626 ;  /* 0x3ca1a626000b7882 */ /* 0x000fe20000000000 */
[----:B------:R-:W-:Y:S01]  /*0570*/  UMOV UR7, 0x400921fb ;  /* 0x400921fb00077882 */ /* 0x000fe20000000000 */
[----:B------:R-:W-:Y:S04]  /*0580*/  BSSY.RECONVERGENT B1, `(.L_x_144) ;  /* 0x0000018000017945 */ /* 0x000fe80003800200 */
[----:B------:R-:W-:-:S02]  /*0590*/  DADD R4, R4, -UR10 ;  /* 0x8000000a04047e29 */ /* 0x000fc40008000000 */
[----:B0-----:R-:W-:-:S08]  /*05a0*/  DFMA R6, R8, -R18, 1 ;  /* 0x3ff000000806742b */ /* 0x001fd00000000812 */
[----:B------:R-:W-:Y:S02]  /*05b0*/  DFMA R10, R6, R6, R6 ;  /* 0x00000006060a722b */ /* 0x000fe40000000006 */
[----:B------:R-:W0:Y:S01]  /*05c0*/  I2F.F64.U32 R6, UR6 ;  /* 0x0000000600067d12 */ /* 0x000e220008201800 */
[----:B------:R-:W-:Y:S02]  /*05d0*/  UMOV UR6, 0x54442d18 ;  /* 0x54442d1800067882 */ /* 0x000fe40000000000 */
[----:B------:R-:W-:-:S03]  /*05e0*/  DADD R4, -R4, UR6 ;  /* 0x0000000604047e29 */ /* 0x000fc60008000100 */
[----:B------:R-:W-:Y:S02]  /*05f0*/  DFMA R10, R8, R10, R8 ;  /* 0x0000000a080a722b */ /* 0x000fe40000000008 */
[----:B------:R-:W2:Y:S03]  /*0600*/  I2F.F64 R8, R0 ;  /* 0x0000000000087312 */ /* 0x000ea60000201c00 */
[----:B0-----:R-:W-:-:S03]  /*0610*/  DMUL R4, R4, R6 ;  /* 0x0000000604047228 */ /* 0x001fc60000000000 */
[----:B------:R-:W-:-:S05]  /*0620*/  DFMA R6, R10, -R18, 1 ;  /* 0x3ff000000a06742b */ /* 0x000fca0000000812 */
[----:B--2---:R-:W-:-:S03]  /*0630*/  DMUL R8, R4, R8 ;  /* 0x0000000804087228 */ /* 0x004fc60000000000 */
[----:B------:R-:W-:-:S08]  /*0640*/  DFMA R6, R10, R6, R10 ;  /* 0x000000060a06722b */ /* 0x000fd0000000000a */
[----:B------:R-:W-:Y:S01]  /*0650*/  DMUL R4, R8, R6 ;  /* 0x0000000608047228 */ /* 0x000fe20000000000 */
[----:B------:R-:W-:-:S07]  /*0660*/  FSETP.GEU.AND P1, PT, |R9|, 6.5827683646048100446e-37, PT ;  /* 0x036000000900780b */ /* 0x000fce0003f2e200 */
[----:B------:R-:W-:-:S08]  /*0670*/  DFMA R10, R4, -R18, R8 ;  /* 0x80000012040a722b */ /* 0x000fd00000000008 */
[----:B------:R-:W-:-:S10]  /*0680*/  DFMA R4, R6, R10, R4 ;  /* 0x0000000a0604722b */ /* 0x000fd40000000004 */
[----:B------:R-:W-:-:S05]  /*0690*/  FFMA R6, RZ, R19, R5 ;  /* 0x00000013ff067223 */ /* 0x000fca0000000005 */
[----:B------:R-:W-:-:S13]  /*06a0*/  FSETP.GT.AND P0, PT, |R6|, 1.469367938527859385e-39, PT ;  /* 0x001000000600780b */ /* 0x000fda0003f04200 */
[----:B------:R-:W-:Y:S05]  /*06b0*/  @P0 BRA P1, `(.L_x_145) ;  /* 0x0000000000100947 */ /* 0x000fea0000800000 */
[----:B------:R-:W-:-:S07]  /*06c0*/  MOV R4, 0x6e0 ;  /* 0x000006e000047802 */ /* 0x000fce0000000f00 */
[----:B-1----:R-:W-:Y:S05]  /*06d0*/  CALL.REL.NOINC `($__internal_2_$__cuda_sm20_div_rn_f64_full) ;  /* 0x0000000400247944 */ /* 0x002fea0003c00000 */
[----:B------:R-:W-:Y:S02]  /*06e0*/  IMAD.MOV.U32 R4, RZ, RZ, R12 ;  /* 0x000000ffff047224 */ /* 0x000fe400078e000c */
[----:B------:R-:W-:-:S07]  /*06f0*/  IMAD.MOV.U32 R5, RZ, RZ, R13 ;  /* 0x000000ffff057224 */ /* 0x000fce00078e000d */
.L_x_145:
[----:B------:R-:W-:Y:S05]  /*0700*/  BSYNC.RECONVERGENT B1 ;  /* 0x0000000000017941 */ /* 0x000fea0003800200 */
.L_x_144:
[----:B------:R-:W-:Y:S01]  /*0710*/  DSETP.NEU.AND P0, PT, |R4|, +INF , PT ;  /* 0x7ff000000400742a */ /* 0x000fe20003f0d200 */
[----:B------:R-:W-:-:S13]  /*0720*/  BSSY.RECONVERGENT B2, `(.L_x_146) ;  /* 0x000001c000027945 */ /* 0x000fda0003800200 */
[----:B------:R-:W-:Y:S01]  /*0730*/  @!P0 DMUL R26, RZ, R4 ;  /* 0x00000004ff1a8228 */ /* 0x000fe20000000000 */
[----:B------:R-:W-:Y:S01]  /*0740*/  @!P0 IMAD.MOV.U32 R17, RZ, RZ, 0x1 ;  /* 0x00000001ff118424 */ /* 0x000fe200078e00ff */
[----:B------:R-:W-:Y:S09]  /*0750*/  @!P0 BRA `(.L_x_147) ;  /* 0x0000000000608947 */ /* 0x000ff20003800000 */
[----:B------:R-:W-:Y:S01]  /*0760*/  UMOV UR6, 0x6dc9c883 ;  /* 0x6dc9c88300067882 */ /* 0x000fe20000000000 */
[----:B------:R-:W-:Y:S01]  /*0770*/  UMOV UR7, 0x3fe45f30 ;  /* 0x3fe45f3000077882 */ /* 0x000fe20000000000 */
[C---:B------:R-:W-:Y:S01]  /*0780*/  DSETP.GE.AND P0, PT, |R4|.reuse, 2.14748364800000000000e+09, PT ;  /* 0x41e000000400742a */ /* 0x040fe20003f06200 */
[----:B------:R-:W-:Y:S01]  /*0790*/  BSSY.RECONVERGENT B1, `(.L_x_148) ;  /* 0x0000013000017945 */ /* 0x000fe20003800200 */
[----:B------:R-:W-:Y:S01]  /*07a0*/  DMUL R6, R4, UR6 ;  /* 0x0000000604067c28 */ /* 0x000fe20008000000 */
[----:B------:R-:W-:Y:S01]  /*07b0*/  UMOV UR6, 0x54442d18 ;  /* 0x54442d1800067882 */ /* 0x000fe20000000000 */
[----:B------:R-:W-:-:S08]  /*07c0*/  UMOV UR7, 0x3ff921fb ;  /* 0x3ff921fb00077882 */ /* 0x000fd00000000000 */
[----:B------:R-:W0:Y:S08]  /*07d0*/  F2I.F64 R6, R6 ;  /* 0x0000000600067311 */ /* 0x000e300000301100 */
[----:B0-----:R-:W0:Y:S02]  /*07e0*/  I2F.F64 R26, R6 ;  /* 0x00000006001a7312 */ /* 0x001e240000201c00 */
[----:B0-----:R-:W-:Y:S01]  /*07f0*/  DFMA R8, R26, -UR6, R4 ;  /* 0x800000061a087c2b */ /* 0x001fe20008000004 */
[----:B------:R-:W-:Y:S01]  /*0800*/  UMOV UR6, 0x33145c00 ;  /* 0x33145c0000067882 */ /* 0x000fe20000000000 */
[----:B------:R-:W-:-:S06]  /*0810*/  UMOV UR7, 0x3c91a626 ;  /* 0x3c91a62600077882 */ /* 0x000fcc0000000000 */
[----:B------:R-:W-:Y:S01]  /*0820*/  DFMA R8, R26, -UR6, R8 ;  /* 0x800000061a087c2b */ /* 0x000fe20008000008 */
[----:B------:R-:W-:Y:S01]  /*0830*/  UMOV UR6, 0x252049c0 ;  /* 0x252049c000067882 */ /* 0x000fe20000000000 */
[----:B------:R-:W-:-:S06]  /*0840*/  UMOV UR7, 0x397b839a ;  /* 0x397b839a00077882 */ /* 0x000fcc0000000000 */
[----:B------:R-:W-:Y:S01]  /*0850*/  DFMA R26, R26, -UR6, R8 ;  /* 0x800000061a1a7c2b */ /* 0x000fe20008000008 */
[----:B------:R-:W-:Y:S10]  /*0860*/  @!P0 BRA `(.L_x_149) ;  /* 0x0000000000148947 */ /* 0x000ff40003800000 */
[----:B------:R-:W-:Y:S01]  /*0870*/  IMAD.MOV.U32 R12, RZ, RZ, R4 ;  /* 0x000000ffff0c7224 */ /* 0x000fe200078e0004 */
[----:B------:R-:W-:-:S07]  /*0880*/  MOV R4, 0x8a0 ;  /* 0x000008a000047802 */ /* 0x000fce0000000f00 */
[----:B-1----:R-:W-:Y:S05]  /*0890*/  CALL.REL.NOINC `($createCosineMatrix$__internal_trig_reduction_slowpathd) ;  /* 0x0000001000a07944 */ /* 0x002fea0003c00000 */
[----:B------:R-:W-:Y:S02]  /*08a0*/  IMAD.MOV.U32 R26, RZ, RZ, R12 ;  /* 0x000000ffff1a7224 */ /* 0x000fe400078e000c */
[----:B------:R-:W-:-:S07]  /*08b0*/  IMAD.MOV.U32 R27, RZ, RZ, R13 ;  /* 0x000000ffff1b7224 */ /* 0x000fce00078e000d */
.L_x_149:
[----:B------:R-:W-:Y:S05]  /*08c0*/  BSYNC.RECONVERGENT B1 ;  /* 0x0000000000017941 */ /* 0x000fea0003800200 */
.L_x_148:
[----:B------:R-:W-:-:S07]  /*08d0*/  VIADD R17, R6, 0x1 ;  /* 0x0000000106117836 */ /* 0x000fce0000000000 */
.L_x_147:
[----:B------:R-:W-:Y:S05]  /*08e0*/  BSYNC.RECONVERGENT B2 ;  /* 0x0000000000027941 */ /* 0x000fea0003800200 */
.L_x_146:
[----:B------:R-:W-:-:S05]  /*08f0*/  IMAD.SHL.U32 R4, R17, 0x40, RZ ;  /* 0x0000004011047824 */ /* 0x000fca00078e00ff */
[----:B------:R-:W-:-:S04]  /*0900*/  LOP3.LUT R4, R4, 0x40, RZ, 0xc0, !PT ;  /* 0x0000004004047812 */ /* 0x000fc800078ec0ff */
[----:B------:R-:W-:-:S05]  /*0910*/  IADD3 R28, P0, PT, R4, UR12, RZ ;  /* 0x0000000c041c7c10 */ /* 0x000fca000ff1e0ff */
[----:B------:R-:W-:-:S05]  /*0920*/  IMAD.X R29, RZ, RZ, UR13, P0 ;  /* 0x0000000dff1d7e24 */ /* 0x000fca00080e06ff */
[----:B------:R-:W2:Y:S04]  /*0930*/  LDG.E.128.CONSTANT R4, desc[UR8][R28.64] ;  /* 0x000000081c047981 */ /* 0x000ea8000c1e9d00 */
[----:B------:R-:W3:Y:S04]  /*0940*/  LDG.E.128.CONSTANT R8, desc[UR8][R28.64+0x10] ;  /* 0x000010081c087981 */ /* 0x000ee8000c1e9d00 */
[----:B------:R-:W4:Y:S01]  /*0950*/  LDG.E.128.CONSTANT R12, desc[UR8][R28.64+0x20] ;  /* 0x000020081c0c7981 */ /* 0x000f22000c1e9d00 */
[----:B------:R-:W-:Y:S01]  /*0960*/  LOP3.LUT R22, R17, 0x1, RZ, 0xc0, !PT ;  /* 0x0000000111167812 */ /* 0x000fe200078ec0ff */
[----:B------:R-:W-:Y:S01]  /*0970*/  IMAD.MOV.U32 R23, RZ, RZ, 0x3da8ff83 ;  /* 0x3da8ff83ff177424 */ /* 0x000fe200078e00ff */
[----:B------:R-:W-:-:S02]  /*0980*/  DMUL R24, R26, R26 ;  /* 0x0000001a1a187228 */ /* 0x000fc40000000000 */
[----:B------:R-:W-:Y:S01]  /*0990*/  ISETP.NE.U32.AND P0, PT, R22, 0x1, PT ;  /* 0x000000011600780c */ /* 0x000fe20003f05070 */
[----:B------:R-:W-:-:S03]  /*09a0*/  IMAD.MOV.U32 R22, RZ, RZ, 0x20fd8164 ;  /* 0x20fd8164ff167424 */ /* 0x000fc600078e00ff */
[----:B------:R-:W-:Y:S02]  /*09b0*/  FSEL R23, -R23, 0.11223486810922622681, !P0 ;  /* 0x3de5db6517177808 */ /* 0x000fe40004000100 */
[----:B------:R-:W-:-:S06]  /*09c0*/  FSEL R22, R22, -8.06006814911005101289e+34, !P0 ;  /* 0xf9785eba16167808 */ /* 0x000fcc0004000000 */
[----:B--2---:R-:W-:-:S08]  /*09d0*/  DFMA R4, R24, R22, R4 ;  /* 0x000000161804722b */ /* 0x004fd00000000004 */
[C---:B------:R-:W-:Y:S01]  /*09e0*/  DFMA R4, R24.reuse, R4, R6 ;  /* 0x000000041804722b */ /* 0x040fe20000000006 */
[----:B------:R-:W0:Y:S07]  /*09f0*/  F2F.F64.F32 R6, R3 ;  /* 0x0000000300067310 */ /* 0x000e2e0000201800 */
[----:B---3--:R-:W-:-:S08]  /*0a00*/  DFMA R4, R24, R4, R8 ;  /* 0x000000041804722b */ /* 0x008fd00000000008 */
[----:B------:R-:W-:-:S08]  /*0a10*/  DFMA R4, R24, R4, R10 ;  /* 0x000000041804722b */ /* 0x000fd0000000000a */
[----:B----4-:R-:W-:-:S08]  /*0a20*/  DFMA R4, R24, R4, R12 ;  /* 0x000000041804722b */ /* 0x010fd0000000000c */
[----:B------:R-:W-:-:S08]  /*0a30*/  DFMA R4, R24, R4, R14 ;  /* 0x000000041804722b */ /* 0x000fd0000000000e */
[----:B------:R-:W-:Y:S02]  /*0a40*/  DFMA R26, R4, R26, R26 ;  /* 0x0000001a041a722b */ /* 0x000fe4000000001a */
[----:B------:R-:W-:-:S10]  /*0a50*/  DFMA R4, R24, R4, 1 ;  /* 0x3ff000001804742b */ /* 0x000fd40000000004 */
[----:B------:R-:W-:Y:S02]  /*0a60*/  FSEL R8, R4, R26, !P0 ;  /* 0x0000001a04087208 */ /* 0x000fe40004000000 */
[----:B------:R-:W-:Y:S02]  /*0a70*/  FSEL R9, R5, R27, !P0 ;  /* 0x0000001b05097208 */ /* 0x000fe40004000000 */
[----:B------:R-:W-:-:S04]  /*0a80*/  LOP3.LUT P0, RZ, R17, 0x2, RZ, 0xc0, !PT ;  /* 0x0000000211ff7812 */ /* 0x000fc8000780c0ff */
[----:B------:R-:W-:-:S10]  /*0a90*/  DADD R4, RZ, -R8 ;  /* 0x00000000ff047229 */ /* 0x000fd40000000808 */
[----:B------:R-:W-:Y:S02]  /*0aa0*/  FSEL R4, R8, R4, !P0 ;  /* 0x0000000408047208 */ /* 0x000fe40004000000 */
[----:B------:R-:W-:-:S06]  /*0ab0*/  FSEL R5, R9, R5, !P0 ;  /* 0x0000000509057208 */ /* 0x000fcc0004000000 */
[----:B0-----:R-:W-:-:S10]  /*0ac0*/  DMUL R6, R6, R4 ;  /* 0x0000000406067228 */ /* 0x001fd40000000000 */
[----:B------:R2:W3:Y:S02]  /*0ad0*/  F2F.F32.F64 R7, R6 ;  /* 0x0000000600077310 */ /* 0x0004e40000301000 */
.L_x_143:
[----:B------:R-:W-:Y:S05]  /*0ae0*/  BSYNC.RECONVERGENT B0 ;  /* 0x0000000000007941 */ /* 0x000fea0003800200 */
.L_x_142:
[C---:B-1----:R-:W-:Y:S01]  /*0af0*/  IMAD.WIDE R4, R16.reuse, 0x4, R20 ;  /* 0x0000000410047825 */ /* 0x042fe200078e0214 */
[----:B------:R-:W-:Y:S02]  /*0b00*/  UIADD3 UR5, UPT, UPT, UR5, 0x1, URZ ;  /* 0x0000000105057890 */ /* 0x000fe4000fffe0ff */
[----:B------:R-:W-:Y:S01]  /*0b10*/  UIADD3 UR4, UPT, UPT, UR4, 0x2, URZ ;  /* 0x0000000204047890 */ /* 0x000fe2000fffe0ff */
[----:B------:R-:W-:Y:S01]  /*0b20*/  VIADD R16, R16, UR14 ;  /* 0x0000000e10107c36 */ /* 0x000fe20008000000 */
[----:B---3--:R3:W-:Y:S01]  /*0b30*/  STG.E desc[UR8][R4.64], R7 ;  /* 0x0000000704007986 */ /* 0x0087e2000c101908 */
[----:B------:R-:W-:-:S09]  /*0b40*/  UISETP.NE.AND UP0, UPT, UR5, URZ, UPT ;  /* 0x000000ff0500728c */ /* 0x000fd2000bf05270 */
[----:B------:R-:W-:Y:S05]  /*0b50*/  BRA.U UP0, `(.L_x_150) ;  /* 0xfffffff9005c7547 */ /* 0x000fea000b83ffff */
[----:B------:R-:W-:Y:S05]  /*0b60*/  EXIT ;  /* 0x000000000000794d */ /* 0x000fea0003800000 */
        .weak           $__internal_2_$__cuda_sm20_div_rn_f64_full
        .type           $__internal_2_$__cuda_sm20_div_rn_f64_full,@function
        .size           $__internal_2_$__cuda_sm20_div_rn_f64_full,($__internal_3_$__cuda_sm20_rcp_rn_f32_slowpath - $__internal_2_$__cuda_sm20_div_rn_f64_full)
$__internal_2_$__cuda_sm20_div_rn_f64_full:
[C---:B------:R-:W-:Y:S01]  /*0b70*/  FSETP.GEU.AND P0, PT, |R19|.reuse, 1.469367938527859385e-39, PT ;  /* 0x001000001300780b */ /* 0x040fe20003f0e200 */
[----:B------:R-:W-:Y:S01]  /*0b80*/  IMAD.MOV.U32 R10, RZ, RZ, 0x1 ;  /* 0x00000001ff0a7424 */ /* 0x000fe200078e00ff */
[----:B------:R-:W-:Y:S01]  /*0b90*/  LOP3.LUT R6, R19, 0x800fffff, RZ, 0xc0, !PT ;  /* 0x800fffff13067812 */ /* 0x000fe200078ec0ff */
[----:B------:R-:W-:Y:S01]  /*0ba0*/  IMAD.MOV.U32 R17, RZ, RZ, 0x1ca00000 ;  /* 0x1ca00000ff117424 */ /* 0x000fe200078e00ff */
[C---:B------:R-:W-:Y:S01]  /*0bb0*/  FSETP.GEU.AND P2, PT, |R9|.reuse, 1.469367938527859385e-39, PT ;  /* 0x001000000900780b */ /* 0x040fe20003f4e200 */
[----:B------:R-:W-:Y:S01]  /*0bc0*/  BSSY.RECONVERGENT B2, `(.L_x_151) ;  /* 0x0000052000027945 */ /* 0x000fe20003800200 */
[----:B------:R-:W-:Y:S01]  /*0bd0*/  LOP3.LUT R7, R6, 0x3ff00000, RZ, 0xfc, !PT ;  /* 0x3ff0000006077812 */ /* 0x000fe200078efcff */
[----:B------:R-:W-:Y:S01]  /*0be0*/  IMAD.MOV.U32 R6, RZ, RZ, R18 ;  /* 0x000000ffff067224 */ /* 0x000fe200078e0012 */
[----:B------:R-:W-:Y:S02]  /*0bf0*/  LOP3.LUT R5, R9, 0x7ff00000, RZ, 0xc0, !PT ;  /* 0x7ff0000009057812 */ /* 0x000fe400078ec0ff */
[----:B------:R-:W-:-:S03]  /*0c00*/  LOP3.LUT R24, R19, 0x7ff00000, RZ, 0xc0, !PT ;  /* 0x7ff0000013187812 */ /* 0x000fc600078ec0ff */
[----:B------:R-:W-:Y:S01]  /*0c10*/  @!P0 DMUL R6, R18, 8.98846567431157953865e+307 ;  /* 0x7fe0000012068828 */ /* 0x000fe20000000000 */
[----:B------:R-:W-:-:S03]  /*0c20*/  ISETP.GE.U32.AND P1, PT, R5, R24, PT ;  /* 0x000000180500720c */ /* 0x000fc60003f26070 */
[----:B------:R-:W-:Y:S02]  /*0c30*/  @!P2 LOP3.LUT R12, R19, 0x7ff00000, RZ, 0xc0, !PT ;  /* 0x7ff00000130ca812 */ /* 0x000fe400078ec0ff */
[----:B------:R-:W0:Y:S02]  /*0c40*/  MUFU.RCP64H R11, R7 ;  /* 0x00000007000b7308 */ /* 0x000e240000001800 */
[----:B------:R-:W-:Y:S02]  /*0c50*/  @!P2 ISETP.GE.U32.AND P3, PT, R5, R12, PT ;  /* 0x0000000c0500a20c */ /* 0x000fe40003f66070 */
[----:B------:R-:W-:Y:S02]  /*0c60*/  @!P0 LOP3.LUT R24, R7, 0x7ff00000, RZ, 0xc0, !PT ;  /* 0x7ff0000007188812 */ /* 0x000fe400078ec0ff */
[----:B------:R-:W-:-:S04]  /*0c70*/  @!P2 SEL R13, R17, 0x63400000, !P3 ;  /* 0x63400000110da807 */ /* 0x000fc80005800000 */
[----:B------:R-:W-:-:S04]  /*0c80*/  @!P2 LOP3.LUT R22, R13, 0x80000000, R9, 0xf8, !PT ;  /* 0x800000000d16a812 */ /* 0x000fc800078ef809 */
[----:B------:R-:W-:Y:S01]  /*0c90*/  @!P2 LOP3.LUT R23, R22, 0x100000, RZ, 0xfc, !PT ;  /* 0x001000001617a812 */ /* 0x000fe200078efcff */
[----:B------:R-:W-:Y:S01]  /*0ca0*/  @!P2 IMAD.MOV.U32 R22, RZ, RZ, RZ ;  /* 0x000000ffff16a224 */ /* 0x000fe200078e00ff */
[----:B0-----:R-:W-:-:S08]  /*0cb0*/  DFMA R14, R10, -R6, 1 ;  /* 0x3ff000000a0e742b */ /* 0x001fd00000000806 */
[----:B------:R-:W-:-:S08]  /*0cc0*/  DFMA R14, R14, R14, R14 ;  /* 0x0000000e0e0e722b */ /* 0x000fd0000000000e */
[----:B------:R-:W-:Y:S01]  /*0cd0*/  DFMA R14, R10, R14, R10 ;  /* 0x0000000e0a0e722b */ /* 0x000fe2000000000a */
[----:B------:R-:W-:Y:S01]  /*0ce0*/  SEL R11, R17, 0x63400000, !P1 ;  /* 0x63400000110b7807 */ /* 0x000fe20004800000 */
[----:B------:R-:W-:-:S03]  /*0cf0*/  IMAD.MOV.U32 R10, RZ, RZ, R8 ;  /* 0x000000ffff0a7224 */ /* 0x000fc600078e0008 */
[----:B------:R-:W-:-:S03]  /*0d00*/  LOP3.LUT R11, R11, 0x800fffff, R9, 0xf8, !PT ;  /* 0x800fffff0b0b7812 */ /* 0x000fc600078ef809 */
[----:B------:R-:W-:-:S03]  /*0d10*/  DFMA R12, R14, -R6, 1 ;  /* 0x3ff000000e0c742b */ /* 0x000fc60000000806 */
[----:B------:R-:W-:-:S05]  /*0d20*/  @!P2 DFMA R10, R10, 2, -R22 ;  /* 0x400000000a0aa82b */ /* 0x000fca0000000816 */
[----:B------:R-:W-:-:S08]  /*0d30*/  DFMA R12, R14, R12, R14 ;  /* 0x0000000c0e0c722b */ /* 0x000fd0000000000e */
[----:B------:R-:W-:-:S08]  /*0d40*/  DMUL R14, R12, R10 ;  /* 0x0000000a0c0e7228 */ /* 0x000fd00000000000 */
[----:B------:R-:W-:-:S08]  /*0d50*/  DFMA R22, R14, -R6, R10 ;  /* 0x800000060e16722b */ /* 0x000fd0000000000a */
[----:B------:R-:W-:Y:S01]  /*0d60*/  DFMA R22, R12, R22, R14 ;  /* 0x000000160c16722b */ /* 0x000fe2000000000e */
[----:B------:R-:W-:Y:S01]  /*0d70*/  IMAD.MOV.U32 R15, RZ, RZ, R5 ;  /* 0x000000ffff0f7224 */ /* 0x000fe200078e0005 */
[----:B------:R-:W-:Y:S01]  /*0d80*/  @!P2 LOP3.LUT R15, R11, 0x7ff00000, RZ, 0xc0, !PT ;  /* 0x7ff000000b0fa812 */ /* 0x000fe200078ec0ff */
[----:B------:R-:W-:-:S04]  /*0d90*/  VIADD R13, R24, 0xffffffff ;  /* 0xffffffff180d7836 */ /* 0x000fc80000000000 */
[----:B------:R-:W-:-:S05]  /*0da0*/  VIADD R12, R15, 0xffffffff ;  /* 0xffffffff0f0c7836 */ /* 0x000fca0000000000 */
[----:B------:R-:W-:-:S04]  /*0db0*/  ISETP.GT.U32.AND P0, PT, R12, 0x7feffffe, PT ;  /* 0x7feffffe0c00780c */ /* 0x000fc80003f04070 */
[----:B------:R-:W-:-:S13]  /*0dc0*/  ISETP.GT.U32.OR P0, PT, R13, 0x7feffffe, P0 ;  /* 0x7feffffe0d00780c */ /* 0x000fda0000704470 */
[----:B------:R-:W-:Y:S05]  /*0dd0*/  @P0 BRA `(.L_x_152) ;  /* 0x00000000006c0947 */ /* 0x000fea0003800000 */
[----:B------:R-:W-:-:S04]  /*0de0*/  LOP3.LUT R12, R19, 0x7ff00000, RZ, 0xc0, !PT ;  /* 0x7ff00000130c7812 */ /* 0x000fc800078ec0ff */
[CC--:B------:R-:W-:Y:S02]  /*0df0*/  VIADDMNMX R8, R5.reuse, -R12.reuse, 0xb9600000, !PT ;  /* 0xb960000005087446 */ /* 0x0c0fe4000780090c */
[----:B------:R-:W-:Y:S02]  /*0e00*/  ISETP.GE.U32.AND P0, PT, R5, R12, PT ;  /* 0x0000000c0500720c */ /* 0x000fe40003f06070 */
[----:B------:R-:W-:Y:S02]  /*0e10*/  VIMNMX R5, PT, PT, R8, 0x46a00000, PT ;  /* 0x46a0000008057848 */ /* 0x000fe40003fe0100 */
[----:B------:R-:W-:-:S05]  /*0e20*/  SEL R8, R17, 0x63400000, !P0 ;  /* 0x6340000011087807 */ /* 0x000fca0004000000 */
[----:B------:R-:W-:Y:S02]  /*0e30*/  IMAD.IADD R5, R5, 0x1, -R8 ;  /* 0x0000000105057824 */ /* 0x000fe400078e0a08 */
[----:B------:R-:W-:Y:S02]  /*0e40*/  IMAD.MOV.U32 R8, RZ, RZ, RZ ;  /* 0x000000ffff087224 */ /* 0x000fe400078e00ff */
[----:B------:R-:W-:-:S06]  /*0e50*/  VIADD R9, R5, 0x7fe00000 ;  /* 0x7fe0000005097836 */ /* 0x000fcc0000000000 */
[----:B------:R-:W-:-:S10]  /*0e60*/  DMUL R12, R22, R8 ;  /* 0x00000008160c7228 */ /* 0x000fd40000000000 */
[----:B------:R-:W-:-:S13]  /*0e70*/  FSETP.GTU.AND P0, PT, |R13|, 1.469367938527859385e-39, PT ;  /* 0x001000000d00780b */ /* 0x000fda0003f0c200 */
[----:B------:R-:W-:Y:S05]  /*0e80*/  @P0 BRA `(.L_x_153) ;  /* 0x0000000000940947 */ /* 0x000fea0003800000 */
[----:B------:R-:W-:Y:S01]  /*0e90*/  DFMA R6, R22, -R6, R10 ;  /* 0x800000061606722b */ /* 0x000fe2000000000a */
[----:B------:R-:W-:-:S09]  /*0ea0*/  IMAD.MOV.U32 R8, RZ, RZ, RZ ;  /* 0x000000ffff087224 */ /* 0x000fd200078e00ff */
[C---:B------:R-:W-:Y:S02]  /*0eb0*/  FSETP.NEU.AND P0, PT, R7.reuse, RZ, PT ;  /* 0x000000ff0700720b */ /* 0x040fe40003f0d000 */
[----:B------:R-:W-:-:S04]  /*0ec0*/  LOP3.LUT R11, R7, 0x80000000, R19, 0x48, !PT ;  /* 0x80000000070b7812 */ /* 0x000fc800078e4813 */
[----:B------:R-:W-:-:S07]  /*0ed0*/  LOP3.LUT R9, R11, R9, RZ, 0xfc, !PT ;  /* 0x000000090b097212 */ /* 0x000fce00078efcff */
[----:B------:R-:W-:Y:S05]  /*0ee0*/  @!P0 BRA `(.L_x_153) ;  /* 0x00000000007c8947 */ /* 0x000fea0003800000 */
[----:B------:R-:W-:Y:S01]  /*0ef0*/  IMAD.MOV R7, RZ, RZ, -R5 ;  /* 0x000000ffff077224 */ /* 0x000fe200078e0a05 */
[----:B------:R-:W-:Y:S01]  /*0f00*/  DMUL.RP R8, R22, R8 ;  /* 0x0000000816087228 */ /* 0x000fe20000008000 */
[----:B------:R-:W-:Y:S01]  /*0f10*/  IMAD.MOV.U32 R6, RZ, RZ, RZ ;  /* 0x000000ffff067224 */ /* 0x000fe200078e00ff */
[----:B------:R-:W-:-:S05]  /*0f20*/  IADD3 R5, PT, PT, -R5, -0x43300000, RZ ;  /* 0xbcd0000005057810 */ /* 0x000fca0007ffe1ff */
[----:B------:R-:W-:-:S03]  /*0f30*/  DFMA R6, R12, -R6, R22 ;  /* 0x800000060c06722b */ /* 0x000fc60000000016 */
[----:B------:R-:W-:-:S07]  /*0f40*/  LOP3.LUT R11, R9, R11, RZ, 0x3c, !PT ;  /* 0x0000000b090b7212 */ /* 0x000fce00078e3cff */
[----:B------:R-:W-:-:S04]  /*0f50*/  FSETP.NEU.AND P0, PT, |R7|, R5, PT ;  /* 0x000000050700720b */ /* 0x000fc80003f0d200 */
[----:B------:R-:W-:Y:S02]  /*0f60*/  FSEL R12, R8, R12, !P0 ;  /* 0x0000000c080c7208 */ /* 0x000fe40004000000 */
[----:B------:R-:W-:Y:S01]  /*0f70*/  FSEL R13, R11, R13, !P0 ;  /* 0x0000000d0b0d7208 */ /* 0x000fe20004000000 */
[----:B------:R-:W-:Y:S06]  /*0f80*/  BRA `(.L_x_153) ;  /* 0x0000000000547947 */ /* 0x000fec0003800000 */
.L_x_152:
[----:B------:R-:W-:-:S14]  /*0f90*/  DSETP.NAN.AND P0, PT, R8, R8, PT ;  /* 0x000000080800722a */ /* 0x000fdc0003f08000 */
[----:B------:R-:W-:Y:S05]  /*0fa0*/  @P0 BRA `(.L_x_154) ;  /* 0x0000000000440947 */ /* 0x000fea0003800000 */
[----:B------:R-:W-:-:S14]  /*0fb0*/  DSETP.NAN.AND P0, PT, R18, R18, PT ;  /* 0x000000121200722a */ /* 0x000fdc0003f08000 */
[----:B------:R-:W-:Y:S05]  /*0fc0*/  @P0 BRA `(.L_x_155) ;  /* 0x0000000000300947 */ /* 0x000fea0003800000 */
[----:B------:R-:W-:Y:S01]  /*0fd0*/  ISETP.NE.AND P0, PT, R15, R24, PT ;  /* 0x000000180f00720c */ /* 0x000fe20003f05270 */
[----:B------:R-:W-:Y:S02]  /*0fe0*/  IMAD.MOV.U32 R12, RZ, RZ, 0x0 ;  /* 0x00000000ff0c7424 */ /* 0x000fe400078e00ff */
[----:B------:R-:W-:-:S10]  /*0ff0*/  IMAD.MOV.U32 R13, RZ, RZ, -0x80000 ;  /* 0xfff80000ff0d7424 */ /* 0x000fd400078e00ff */
[----:B------:R-:W-:Y:S05]  /*1000*/  @!P0 BRA `(.L_x_153) ;  /* 0x0000000000348947 */ /* 0x000fea0003800000 */
[----:B------:R-:W-:Y:S02]  /*1010*/  ISETP.NE.AND P0, PT, R15, 0x7ff00000, PT ;  /* 0x7ff000000f00780c */ /* 0x000fe40003f05270 */
[----:B------:R-:W-:Y:S02]  /*1020*/  LOP3.LUT R13, R9, 0x80000000, R19, 0x48, !PT ;  /* 0x80000000090d7812 */ /* 0x000fe400078e4813 */
[----:B------:R-:W-:-:S13]  /*1030*/  ISETP.EQ.OR P0, PT, R24, RZ, !P0 ;  /* 0x000000ff1800720c */ /* 0x000fda0004702670 */
[----:B------:R-:W-:Y:S01]  /*1040*/  @P0 LOP3.LUT R5, R13, 0x7ff00000, RZ, 0xfc, !PT ;  /* 0x7ff000000d050812 */ /* 0x000fe200078efcff */
[----:B------:R-:W-:Y:S02]  /*1050*/  @!P0 IMAD.MOV.U32 R12, RZ, RZ, RZ ;  /* 0x000000ffff0c8224 */ /* 0x000fe400078e00ff */
[----:B------:R-:W-:Y:S02]  /*1060*/  @P0 IMAD.MOV.U32 R12, RZ, RZ, RZ ;  /* 0x000000ffff0c0224 */ /* 0x000fe400078e00ff */
[----:B------:R-:W-:Y:S01]  /*1070*/  @P0 IMAD.MOV.U32 R13, RZ, RZ, R5 ;  /* 0x000000ffff0d0224 */ /* 0x000fe200078e0005 */
[----:B------:R-:W-:Y:S06]  /*1080*/  BRA `(.L_x_153) ;  /* 0x0000000000147947 */ /* 0x000fec0003800000 */
.L_x_155:
[----:B------:R-:W-:Y:S01]  /*1090*/  LOP3.LUT R13, R19, 0x80000, RZ, 0xfc, !PT ;  /* 0x00080000130d7812 */ /* 0x000fe200078efcff */
[----:B------:R-:W-:Y:S01]  /*10a0*/  IMAD.MOV.U32 R12, RZ, RZ, R18 ;  /* 0x000000ffff0c7224 */ /* 0x000fe200078e0012 */
[----:B------:R-:W-:Y:S06]  /*10b0*/  BRA `(.L_x_153) ;  /* 0x0000000000087947 */ /* 0x000fec0003800000 */
.L_x_154:
[----:B------:R-:W-:Y:S01]  /*10c0*/  LOP3.LUT R13, R9, 0x80000, RZ, 0xfc, !PT ;  /* 0x00080000090d7812 */ /* 0x000fe200078efcff */
[----:B------:R-:W-:-:S07]  /*10d0*/  IMAD.MOV.U32 R12, RZ, RZ, R8 ;  /* 0x000000ffff0c7224 */ /* 0x000fce00078e0008 */
.L_x_153:
[----:B------:R-:W-:Y:S05]  /*10e0*/  BSYNC.RECONVERGENT B2 ;  /* 0x0000000000027941 */ /* 0x000fea0003800200 */
.L_x_151:
[----:B------:R-:W-:-:S04]  /*10f0*/  IMAD.MOV.U32 R5, RZ, RZ, 0x0 ;  /* 0x00000000ff057424 */ /* 0x000fc800078e00ff */
[----:B------:R-:W-:Y:S05]  /*1100*/  RET.REL.NODEC R4 `(createCosineMatrix) ;  /* 0xffffffec04bc7950 */ /* 0x000fea0003c3ffff */
        .weak           $__internal_3_$__cuda_sm20_rcp_rn_f32_slowpath
        .type           $__internal_3_$__cuda_sm20_rcp_rn_f32_slowpath,@function
        .size           $__internal_3_$__cuda_sm20_rcp_rn_f32_slowpath,($__internal_4_$__cuda_sm20_sqrt_rn_f32_slowpath - $__internal_3_$__cuda_sm20_rcp_rn_f32_slowpath)
$__internal_3_$__cuda_sm20_rcp_rn_f32_slowpath:
[----:B------:R-:W-:-:S05]  /*1110*/  IMAD.SHL.U32 R3, R2, 0x2, RZ ;  /* 0x0000000202037824 */ /* 0x000fca00078e00ff */
[----:B------:R-:W-:-:S04]  /*1120*/  SHF.R.U32.HI R9, RZ, 0x18, R3 ;  /* 0x00000018ff097819 */ /* 0x000fc80000011603 */
[----:B------:R-:W-:-:S13]  /*1130*/  ISETP.NE.U32.AND P0, PT, R9, RZ, PT ;  /* 0x000000ff0900720c */ /* 0x000fda0003f05070 */
[----:B------:R-:W-:Y:S05]  /*1140*/  @P0 BRA `(.L_x_156) ;  /* 0x00000000002c0947 */ /* 0x000fea0003800000 */
[----:B------:R-:W-:-:S05]  /*1150*/  IMAD.SHL.U32 R3, R2, 0x2, RZ ;  /* 0x0000000202037824 */ /* 0x000fca00078e00ff */
[----:B------:R-:W-:-:S13]  /*1160*/  ISETP.NE.AND P0, PT, R3, RZ, PT ;  /* 0x000000ff0300720c */ /* 0x000fda0003f05270 */
[----:B------:R2:W3:Y:S01]  /*1170*/  @!P0 MUFU.RCP R3, R2 ;  /* 0x0000000200038308 */ /* 0x0004e20000001000 */
[----:B------:R-:W-:Y:S05]  /*1180*/  @!P0 BRA `(.L_x_157) ;  /* 0x0000000000a48947 */ /* 0x000fea0003800000 */
[----:B------:R-:W-:-:S04]  /*1190*/  FFMA R5, R2, 1.84467440737095516160e+19, RZ ;  /* 0x5f80000002057823 */ /* 0x000fc800000000ff */
[----:B--2---:R-:W3:Y:S02]  /*11a0*/  MUFU.RCP R2, R5 ;  /* 0x0000000500027308 */ /* 0x004ee40000001000 */
[----:B---3--:R-:W-:-:S04]  /*11b0*/  FFMA R3, R5, R2, -1 ;  /* 0xbf80000005037423 */ /* 0x008fc80000000002 */
[----:B------:R-:W-:-:S04]  /*11c0*/  FADD.FTZ R3, -R3, -RZ ;  /* 0x800000ff03037221 */ /* 0x000fc80000010100 */
[----:B------:R-:W-:-:S04]  /*11d0*/  FFMA R2, R2, R3, R2 ;  /* 0x0000000302027223 */ /* 0x000fc80000000002 */
[----:B------:R-:W-:Y:S01]  /*11e0*/  FFMA R3, R2, 1.84467440737095516160e+19, RZ ;  /* 0x5f80000002037823 */ /* 0x000fe200000000ff */
[----:B------:R-:W-:Y:S06]  /*11f0*/  BRA `(.L_x_157) ;  /* 0x0000000000887947 */ /* 0x000fec0003800000 */
.L_x_156:
[----:B------:R-:W-:-:S05]  /*1200*/  VIADD R11, R9, 0xffffff03 ;  /* 0xffffff03090b7836 */ /* 0x000fca0000000000 */
[----:B------:R-:W-:-:S13]  /*1210*/  ISETP.GT.U32.AND P0, PT, R11, 0x1, PT ;  /* 0x000000010b00780c */ /* 0x000fda0003f04070 */
[----:B------:R-:W-:Y:S05]  /*1220*/  @P0 BRA `(.L_x_158) ;  /* 0x0000000000780947 */ /* 0x000fea0003800000 */
[----:B------:R-:W-:Y:S01]  /*1230*/  LOP3.LUT R3, R2, 0x7fffff, RZ, 0xc0, !PT ;  /* 0x007fffff02037812 */ /* 0x000fe200078ec0ff */
[----:B------:R-:W-:-:S03]  /*1240*/  IMAD.MOV.U32 R10, RZ, RZ, 0x3 ;  /* 0x00000003ff0a7424 */ /* 0x000fc600078e00ff */
[----:B------:R-:W-:Y:S02]  /*1250*/  LOP3.LUT R3, R3, 0x3f800000, RZ, 0xfc, !PT ;  /* 0x3f80000003037812 */ /* 0x000fe400078efcff */
[----:B------:R-:W-:Y:S02]  /*1260*/  SHF.L.U32 R10, R10, R11, RZ ;  /* 0x0000000b0a0a7219 */ /* 0x000fe400000006ff */
[----:B------:R-:W0:Y:S02]  /*1270*/  MUFU.RCP R8, R3 ;  /* 0x0000000300087308 */ /* 0x000e240000001000 */
[----:B0-----:R-:W-:-:S04]  /*1280*/  FFMA R5, R3, R8, -1 ;  /* 0xbf80000003057423 */ /* 0x001fc80000000008 */
[----:B------:R-:W-:-:S04]  /*1290*/  FADD.FTZ R5, -R5, -RZ ;  /* 0x800000ff05057221 */ /* 0x000fc80000010100 */
[CCC-:B------:R-:W-:Y:S01]  /*12a0*/  FFMA.RM R7, R8.reuse, R5.reuse, R8.reuse ;  /* 0x0000000508077223 */ /* 0x1c0fe20000004008 */
[----:B------:R-:W-:-:S04]  /*12b0*/  FFMA.RP R8, R8, R5, R8 ;  /* 0x0000000508087223 */ /* 0x000fc80000008008 */
[C---:B------:R-:W-:Y:S02]  /*12c0*/  LOP3.LUT R5, R7.reuse, 0x7fffff, RZ, 0xc0, !PT ;  /* 0x007fffff07057812 */ /* 0x040fe400078ec0ff */
[----:B------:R-:W-:Y:S02]  /*12d0*/  FSETP.NEU.FTZ.AND P0, PT, R7, R8, PT ;  /* 0x000000080700720b */ /* 0x000fe40003f1d000 */
[----:B------:R-:W-:Y:S02]  /*12e0*/  LOP3.LUT R5, R5, 0x800000, RZ, 0xfc, !PT ;  /* 0x0080000005057812 */ /* 0x000fe400078efcff */
[----:B------:R-:W-:Y:S02]  /*12f0*/  SEL R7, RZ, 0xffffffff, !P0 ;  /* 0xffffffffff077807 */ /* 0x000fe40004000000 */
[----:B------:R-:W-:-:S03]  /*1300*/  LOP3.LUT R10, R10, R5, RZ, 0xc0, !PT ;  /* 0x000000050a0a7212 */ /* 0x000fc600078ec0ff */
[----:B------:R-:W-:Y:S01]  /*1310*/  IMAD.MOV R8, RZ, RZ, -R7 ;  /* 0x000000ffff087224 */ /* 0x000fe200078e0a07 */
[----:B------:R-:W-:-:S04]  /*1320*/  SHF.R.U32.HI R10, RZ, R11, R10 ;  /* 0x0000000bff0a7219 */ /* 0x000fc8000001160a */
[----:B------:R-:W-:Y:S01]  /*1330*/  LOP3.LUT P1, RZ, R8, R11, R5, 0xf8, !PT ;  /* 0x0000000b08ff7212 */ /* 0x000fe2000782f805 */
[----:B------:R-:W-:Y:S01]  /*1340*/  VIADD R8, R9, 0xffffff04 ;  /* 0xffffff0409087836 */ /* 0x000fe20000000000 */
[C---:B------:R-:W-:Y:S02]  /*1350*/  LOP3.LUT P0, RZ, R10.reuse, 0x1, RZ, 0xc0, !PT ;  /* 0x000000010aff7812 */ /* 0x040fe4000780c0ff */
[----:B------:R-:W-:-:S04]  /*1360*/  LOP3.LUT P2, RZ, R10, 0x2, RZ, 0xc0, !PT ;  /* 0x000000020aff7812 */ /* 0x000fc8000784c0ff */
[----:B------:R-:W-:Y:S02]  /*1370*/  PLOP3.LUT P0, PT, P0, P1, P2, 0xe0, 0x0 ;  /* 0x000000000000781c */ /* 0x000fe40000703c20 */
[----:B------:R-:W-:Y:S02]  /*1380*/  LOP3.LUT P1, RZ, R2, 0x7fffff, RZ, 0xc0, !PT ;  /* 0x007fffff02ff7812 */ /* 0x000fe4000782c0ff */
[----:B------:R-:W-:-:S05]  /*1390*/  SEL R3, RZ, 0x1, !P0 ;  /* 0x00000001ff037807 */ /* 0x000fca0004000000 */
[----:B------:R-:W-:-:S05]  /*13a0*/  IMAD.MOV R3, RZ, RZ, -R3 ;  /* 0x000000ffff037224 */ /* 0x000fca00078e0a03 */
[----:B------:R-:W-:Y:S02]  /*13b0*/  ISETP.GE.AND P0, PT, R3, RZ, PT ;  /* 0x000000ff0300720c */ /* 0x000fe40003f06270 */
[----:B------:R-:W-:-:S11]  /*13c0*/  SHF.R.U32.HI R3, RZ, R8, R5 ;  /* 0x00000008ff037219 */ /* 0x000fd60000011605 */
[----:B------:R-:W-:-:S04]  /*13d0*/  @!P0 VIADD R3, R3, 0x1 ;  /* 0x0000000103038836 */ /* 0x000fc80000000000 */
[----:B------:R-:W-:-:S05]  /*13e0*/  @!P1 IMAD.SHL.U32 R3, R3, 0x2, RZ ;  /* 0x0000000203039824 */ /* 0x000fca00078e00ff */
[----:B------:R-:W-:Y:S01]  /*13f0*/  LOP3.LUT R3, R3, 0x80000000, R2, 0xf8, !PT ;  /* 0x8000000003037812 */ /* 0x000fe200078ef802 */
[----:B------:R-:W-:Y:S06]  /*1400*/  BRA `(.L_x_157) ;  /* 0x0000000000047947 */ /* 0x000fec0003800000 */
.L_x_158:
[----:B------:R0:W1:Y:S02]  /*1410*/  MUFU.RCP R3, R2 ;  /* 0x0000000200037308 */ /* 0x0000640000001000 */
.L_x_157:
[----:B------:R-:W-:-:S04]  /*1420*/  IMAD.MOV.U32 R7, RZ, RZ, 0x0 ;  /* 0x00000000ff077424 */ /* 0x000fc800078e00ff */
[----:B0123--:R-:W-:Y:S05]  /*1430*/  RET.REL.NODEC R6 `(createCosineMatrix) ;  /* 0xffffffe806f07950 */ /* 0x00ffea0003c3ffff */
        .weak           $__internal_4_$__cuda_sm20_sqrt_rn_f32_slowpath
        .type           $__internal_4_$__cuda_sm20_sqrt_rn_f32_slowpath,@function
        .size           $__internal_4_$__cuda_sm20_sqrt_rn_f32_slowpath,($__internal_5_$__cuda_sm3x_div_rn_noftz_f32_slowpath - $__internal_4_$__cuda_sm20_sqrt_rn_f32_slowpath)
$__internal_4_$__cuda_sm20_sqrt_rn_f32_slowpath:
        /* <DEDUP_REMOVED lines=10> */
[----:B------:R-:W-:Y:S01]  /*14e0*/  @!P0 IMAD.MOV.U32 R5, RZ, RZ, R3 ;  /* 0x000000ffff058224 */ /* 0x000fe200078e0003 */
[----:B------:R-:W-:Y:S06]  /*14f0*/  @!P0 BRA `(.L_x_159) ;  /* 0x0000000000208947 */ /* 0x000fec0003800000 */
[----:B------:R-:W-:-:S04]  /*1500*/  FFMA R3, R3, 1.84467440737095516160e+19, RZ ;  /* 0x5f80000003037823 */ /* 0x000fc800000000ff */
[----:B------:R-:W0:Y:S02]  /*1510*/  MUFU.RSQ R6, R3 ;  /* 0x0000000300067308 */ /* 0x000e240000001400 */
[----:B0-----:R-:W-:Y:S01]  /*1520*/  FMUL.FTZ R8, R3, R6 ;  /* 0x0000000603087220 */ /* 0x001fe20000410000 */
[----:B------:R-:W-:-:S03]  /*1530*/  FMUL.FTZ R6, R6, 0.5 ;  /* 0x3f00000006067820 */ /* 0x000fc60000410000 */
[----:B------:R-:W-:-:S04]  /*1540*/  FADD.FTZ R5, -R8, -RZ ;  /* 0x800000ff08057221 */ /* 0x000fc80000010100 */
[----:B------:R-:W-:-:S04]  /*1550*/  FFMA R5, R8, R5, R3 ;  /* 0x0000000508057223 */ /* 0x000fc80000000003 */
[----:B------:R-:W-:-:S04]  /*1560*/  FFMA R5, R5, R6, R8 ;  /* 0x0000000605057223 */ /* 0x000fc80000000008 */
[----:B------:R-:W-:-:S07]  /*1570*/  FMUL.FTZ R5, R5, 2.3283064365386962891e-10 ;  /* 0x2f80000005057820 */ /* 0x000fce0000410000 */
.L_x_159:
[----:B------:R-:W-:Y:S02]  /*1580*/  IMAD.MOV.U32 R6, RZ, RZ, R9 ;  /* 0x000000ffff067224 */ /* 0x000fe400078e0009 */
[----:B------:R-:W-:-:S04]  /*1590*/  IMAD.MOV.U32 R7, RZ, RZ, 0x0 ;  /* 0x00000000ff077424 */ /* 0x000fc800078e00ff */
[----:B------:R-:W-:Y:S05]  /*15a0*/  RET.REL.NODEC R6 `(createCosineMatrix) ;  /* 0xffffffe806947950 */ /* 0x000fea0003c3ffff */
        .weak           $__internal_5_$__cuda_sm3x_div_rn_noftz_f32_slowpath
        .type           $__internal_5_$__cuda_sm3x_div_rn_noftz_f32_slowpath,@function
        .size           $__internal_5_$__cuda_sm3x_div_rn_noftz_f32_slowpath,($createCosineMatrix$__internal_trig_reduction_slowpathd - $__internal_5_$__cuda_sm3x_div_rn_noftz_f32_slowpath)
$__internal_5_$__cuda_sm3x_div_rn_noftz_f32_slowpath:
[--C-:B------:R-:W-:Y:S01]  /*15b0*/  SHF.R.U32.HI R2, RZ, 0x17, R3.reuse ;  /* 0x00000017ff027819 */ /* 0x100fe20000011603 */
[----:B------:R-:W-:-:S03]  /*15c0*/  IMAD.MOV.U32 R7, RZ, RZ, R3 ;  /* 0x000000ffff077224 */ /* 0x000fc600078e0003 */
[----:B------:R-:W-:-:S05]  /*15d0*/  LOP3.LUT R5, R2, 0xff, RZ, 0xc0, !PT ;  /* 0x000000ff02057812 */ /* 0x000fca00078ec0ff */
[----:B------:R-:W-:-:S05]  /*15e0*/  VIADD R8, R5, 0xffffffff ;  /* 0xffffffff05087836 */ /* 0x000fca0000000000 */
[----:B------:R-:W-:-:S13]  /*15f0*/  ISETP.GT.U32.AND P0, PT, R8, 0xfd, PT ;  /* 0x000000fd0800780c */ /* 0x000fda0003f04070 */
[----:B------:R-:W-:Y:S01]  /*1600*/  @!P0 IMAD.MOV.U32 R6, RZ, RZ, RZ ;  /* 0x000000ffff068224 */ /* 0x000fe200078e00ff */
[----:B------:R-:W-:Y:S06]  /*1610*/  @!P0 BRA `(.L_x_160) ;  /* 0x0000000000408947 */ /* 0x000fec0003800000 */
[----:B------:R-:W-:Y:S01]  /*1620*/  FSETP.GTU.FTZ.AND P0, PT, |R3|, +INF , PT ;  /* 0x7f8000000300780b */ /* 0x000fe20003f1c200 */
[----:B------:R-:W-:-:S12]  /*1630*/  IMAD.MOV.U32 R2, RZ, RZ, R3 ;  /* 0x000000ffff027224 */ /* 0x000fd800078e0003 */
[----:B------:R-:W-:Y:S05]  /*1640*/  @P0 BRA `(.L_x_161) ;  /* 0x0000000400280947 */ /* 0x000fea0003800000 */
[----:B------:R-:W-:-:S05]  /*1650*/  IMAD.MOV.U32 R6, RZ, RZ, 0x40000000 ;  /* 0x40000000ff067424 */ /* 0x000fca00078e00ff */
[----:B------:R-:W-:-:S13]  /*1660*/  LOP3.LUT P0, RZ, R7, 0x7fffffff, R6, 0xc8, !PT ;  /* 0x7fffffff07ff7812 */ /* 0x000fda000780c806 */
[----:B------:R-:W-:Y:S05]  /*1670*/  @!P0 BRA `(.L_x_162) ;  /* 0x0000000400148947 */ /* 0x000fea0003800000 */
[----:B------:R-:W-:Y:S02]  /*1680*/  FSETP.NEU.FTZ.AND P0, PT, |R2|, +INF , PT ;  /* 0x7f8000000200780b */ /* 0x000fe40003f1d200 */
[----:B------:R-:W-:-:S04]  /*1690*/  LOP3.LUT P1, RZ, R6, 0x7fffffff, RZ, 0xc0, !PT ;  /* 0x7fffffff06ff7812 */ /* 0x000fc8000782c0ff */
[----:B------:R-:W-:-:S13]  /*16a0*/  PLOP3.LUT P0, PT, P0, P1, PT, 0x2f, 0xf2 ;  /* 0x0000000000f2781c */ /* 0x000fda0000702577 */
[----:B------:R-:W-:Y:S05]  /*16b0*/  @P0 BRA `(.L_x_163) ;  /* 0x0000000000fc0947 */ /* 0x000fea0003800000 */
[----:B------:R-:W-:-:S13]  /*16c0*/  LOP3.LUT P0, RZ, R7, 0x7fffffff, RZ, 0xc0, !PT ;  /* 0x7fffffff07ff7812 */ /* 0x000fda000780c0ff */
[----:B------:R-:W-:Y:S05]  /*16d0*/  @!P0 BRA `(.L_x_164) ;  /* 0x0000000000e88947 */ /* 0x000fea0003800000 */
[----:B------:R-:W-:Y:S01]  /*16e0*/  ISETP.GE.AND P0, PT, R8, RZ, PT ;  /* 0x000000ff0800720c */ /* 0x000fe20003f06270 */
[----:B------:R-:W-:-:S12]  /*16f0*/  IMAD.MOV.U32 R6, RZ, RZ, RZ ;  /* 0x000000ffff067224 */ /* 0x000fd800078e00ff */
[----:B------:R-:W-:Y:S01]  /*1700*/  @!P0 FFMA R7, R2, 1.84467440737095516160e+19, RZ ;  /* 0x5f80000002078823 */ /* 0x000fe200000000ff */
[----:B------:R-:W-:-:S07]  /*1710*/  @!P0 VIADD R6, R6, 0x40 ;  /* 0x0000004006068836 */ /* 0x000fce0000000000 */
.L_x_160:
[----:B------:R-:W-:Y:S01]  /*1720*/  LEA R2, R5, 0xc0800000, 0x17 ;  /* 0xc080000005027811 */ /* 0x000fe200078eb8ff */
[----:B------:R-:W-:Y:S01]  /*1730*/  UMOV UR4, 0x40000000 ;  /* 0x4000000000047882 */ /* 0x000fe20000000000 */
[----:B------:R-:W-:Y:S01]  /*1740*/  IADD3 R5, PT, PT, R6, 0x80, -R5 ;  /* 0x0000008006057810 */ /* 0x000fe20007ffe805 */
[----:B------:R-:W-:Y:S02]  /*1750*/  UIADD3 UR4, UPT, UPT, UR4, -0x800000, URZ ;  /* 0xff80000004047890 */ /* 0x000fe4000fffe0ff */
[----:B------:R-:W-:-:S04]  /*1760*/  IMAD.IADD R7, R7, 0x1, -R2 ;  /* 0x0000000107077824 */ /* 0x000fc800078e0a02 */
[----:B------:R-:W0:Y:S01]  /*1770*/  MUFU.RCP R2, R7 ;  /* 0x0000000700027308 */ /* 0x000e220000001000 */
[----:B------:R-:W-:-:S04]  /*1780*/  FADD.FTZ R9, -R7, -RZ ;  /* 0x800000ff07097221 */ /* 0x000fc80000010100 */
[----:B0-----:R-:W-:-:S04]  /*1790*/  FFMA R11, R2, R9, 1 ;  /* 0x3f800000020b7423 */ /* 0x001fc80000000009 */
[----:B------:R-:W-:-:S04]  /*17a0*/  FFMA R2, R2, R11, R2 ;  /* 0x0000000b02027223 */ /* 0x000fc80000000002 */
[----:B------:R-:W-:-:S04]  /*17b0*/  FFMA R8, R2, UR4, RZ ;  /* 0x0000000402087c23 */ /* 0x000fc800080000ff */
[----:B------:R-:W-:-:S04]  /*17c0*/  FFMA R11, R9, R8, UR4 ;  /* 0x00000004090b7e23 */ /* 0x000fc80008000008 */
[----:B------:R-:W-:-:S04]  /*17d0*/  FFMA R11, R2, R11, R8 ;  /* 0x0000000b020b7223 */ /* 0x000fc80000000008 */
[----:B------:R-:W-:-:S04]  /*17e0*/  FFMA R10, R9, R11, UR4 ;  /* 0x00000004090a7e23 */ /* 0x000fc8000800000b */
        /* <DEDUP_REMOVED lines=14> */
[CC--:B------:R-:W-:Y:S01]  /*18d0*/  FFMA.RZ R5, R2.reuse, R10.reuse, R11 ;  /* 0x0000000a02057223 */ /* 0x0c0fe2000000c00b */
[C---:B------:R-:W-:Y:S01]  /*18e0*/  VIADD R7, R9.reuse, 0x20 ;  /* 0x0000002009077836 */ /* 0x040fe20000000000 */
[C---:B------:R-:W-:Y:S02]  /*18f0*/  ISETP.NE.AND P2, PT, R9.reuse, RZ, PT ;  /* 0x000000ff0900720c */ /* 0x040fe40003f45270 */
[----:B------:R-:W-:Y:S01]  /*1900*/  ISETP.NE.AND P1, PT, R9, RZ, PT ;  /* 0x000000ff0900720c */ /* 0x000fe20003f25270 */
[----:B------:R-:W-:Y:S01]  /*1910*/  IMAD.MOV R9, RZ, RZ, -R9 ;  /* 0x000000ffff097224 */ /* 0x000fe200078e0a09 */
[----:B------:R-:W-:Y:S01]  /*1920*/  LOP3.LUT R6, R5, 0x7fffff, RZ, 0xc0, !PT ;  /* 0x007fffff05067812 */ /* 0x000fe200078ec0ff */
[CCC-:B------:R-:W-:Y:S01]  /*1930*/  FFMA.RP R5, R2.reuse, R10.reuse, R11.reuse ;  /* 0x0000000a02057223 */ /* 0x1c0fe2000000800b */
[----:B------:R-:W-:Y:S02]  /*1940*/  FFMA.RM R2, R2, R10, R11 ;  /* 0x0000000a02027223 */ /* 0x000fe4000000400b */
[----:B------:R-:W-:-:S03]  /*1950*/  LOP3.LUT R6, R6, 0x800000, RZ, 0xfc, !PT ;  /* 0x0080000006067812 */ /* 0x000fc600078efcff */
        /* <DEDUP_REMOVED lines=13> */
.L_x_166:
[----:B------:R-:W-:-:S04]  /*1a30*/  LOP3.LUT R8, R8, 0x80000000, RZ, 0xc0, !PT ;  /* 0x8000000008087812 */ /* 0x000fc800078ec0ff */
[----:B------:R-:W-:Y:S01]  /*1a40*/  LOP3.LUT R8, R8, 0x7f800000, RZ, 0xfc, !PT ;  /* 0x7f80000008087812 */ /* 0x000fe200078efcff */
[----:B------:R-:W-:Y:S06]  /*1a50*/  BRA `(.L_x_167) ;  /* 0x0000000000287947 */ /* 0x000fec0003800000 */
.L_x_165:
[----:B------:R-:W-:Y:S01]  /*1a60*/  IMAD R8, R5, 0x800000, R8 ;  /* 0x0080000005087824 */ /* 0x000fe200078e0208 */
[----:B------:R-:W-:Y:S06]  /*1a70*/  BRA `(.L_x_167) ;  /* 0x0000000000207947 */ /* 0x000fec0003800000 */
.L_x_164:
[----:B------:R-:W-:-:S04]  /*1a80*/  LOP3.LUT R6, R7, 0x80000000, R6, 0x48, !PT ;  /* 0x8000000007067812 */ /* 0x000fc800078e4806 */
[----:B------:R-:W-:Y:S01]  /*1a90*/  LOP3.LUT R8, R6, 0x7f800000, RZ, 0xfc, !PT ;  /* 0x7f80000006087812 */ /* 0x000fe200078efcff */
[----:B------:R-:W-:Y:S06]  /*1aa0*/  BRA `(.L_x_167) ;  /* 0x0000000000147947 */ /* 0x000fec0003800000 */
.L_x_163:
[----:B------:R-:W-:Y:S01]  /*1ab0*/  LOP3.LUT R8, R7, 0x80000000, R6, 0x48, !PT ;  /* 0x8000000007087812 */ /* 0x000fe200078e4806 */
[----:B------:R-:W-:Y:S06]  /*1ac0*/  BRA `(.L_x_167) ;  /* 0x00000000000c7947 */ /* 0x000fec0003800000 */
.L_x_162:
[----:B------:R-:W0:Y:S01]  /*1ad0*/  MUFU.RSQ R8, -QNAN ;  /* 0xffc0000000087908 */ /* 0x000e220000001400 */
[----:B------:R-:W-:Y:S05]  /*1ae0*/  BRA `(.L_x_167) ;  /* 0x0000000000047947 */ /* 0x000fea0003800000 */
.L_x_161:
[----:B------:R-:W-:-:S07]  /*1af0*/  FADD.FTZ R8, R2, 2 ;  /* 0x4000000002087421 */ /* 0x000fce0000010000 */
.L_x_167:
[----:B------:R-:W-:-:S04]  /*1b00*/  IMAD.MOV.U32 R5, RZ, RZ, 0x0 ;  /* 0x00000000ff057424 */ /* 0x000fc800078e00ff */
[----:B0-----:R-:W-:Y:S05]  /*1b10*/  RET.REL.NODEC R4 `(createCosineMatrix) ;  /* 0xffffffe404387950 */ /* 0x001fea0003c3ffff */
        .type           $createCosineMatrix$__internal_trig_reduction_slowpathd,@function
        .size           $createCosineMatrix$__internal_trig_reduction_slowpathd,(.L_x_189 - $createCosineMatrix$__internal_trig_reduction_slowpathd)
$createCosineMatrix$__internal_trig_reduction_slowpathd:
[--C-:B------:R-:W-:Y:S01]  /*1b20*/  SHF.R.U32.HI R6, RZ, 0x14, R5.reuse ;  /* 0x00000014ff067819 */ /* 0x100fe20000011605 */
[----:B------:R-:W-:Y:S02]  /*1b30*/  IMAD.MOV.U32 R13, RZ, RZ, R5 ;  /* 0x000000ffff0d7224 */ /* 0x000fe400078e0005 */
[----:B------:R-:W-:Y:S01]  /*1b40*/  IMAD.MOV.U32 R7, RZ, RZ, RZ ;  /* 0x000000ffff077224 */ /* 0x000fe200078e00ff */
[----:B------:R-:W-:-:S04]  /*1b50*/  LOP3.LUT R8, R6, 0x7ff, RZ, 0xc0, !PT ;  /* 0x000007ff06087812 */ /* 0x000fc800078ec0ff */
[----:B------:R-:W-:-:S13]  /*1b60*/  ISETP.NE.AND P0, PT, R8, 0x7ff, PT ;  /* 0x000007ff0800780c */ /* 0x000fda0003f05270 */
[----:B------:R-:W-:Y:S05]  /*1b70*/  @!P0 BRA `(.L_x_168) ;  /* 0x0000000800448947 */ /* 0x000fea0003800000 */
[----:B------:R-:W-:Y:S01]  /*1b80*/  VIADD R8, R8, 0xfffffc00 ;  /* 0xfffffc0008087836 */ /* 0x000fe20000000000 */
[----:B------:R-:W-:Y:S01]  /*1b90*/  BSSY.RECONVERGENT B3, `(.L_x_169) ;  /* 0x000002e000037945 */ /* 0x000fe20003800200 */
[----:B------:R-:W-:-:S03]  /*1ba0*/  CS2R R10, SRZ ;  /* 0x00000000000a7805 */ /* 0x000fc6000001ff00 */
[----:B------:R-:W-:Y:S02]  /*1bb0*/  SHF.R.U32.HI R7, RZ, 0x6, R8 ;  /* 0x00000006ff077819 */ /* 0x000fe40000011608 */
[----:B------:R-:W-:Y:S02]  /*1bc0*/  ISETP.GE.U32.AND P0, PT, R8, 0x80, PT ;  /* 0x000000800800780c */ /* 0x000fe40003f06070 */
[C---:B------:R-:W-:Y:S02]  /*1bd0*/  IADD3 R14, PT, PT, -R7.reuse, 0x13, RZ ;  /* 0x00000013070e7810 */ /* 0x040fe40007ffe1ff */
[----:B------:R-:W-:Y:S02]  /*1be0*/  IADD3 R25, PT, PT, -R7, 0xf, RZ ;  /* 0x0000000f07197810 */ /* 0x000fe40007ffe1ff */
[----:B------:R-:W-:-:S04]  /*1bf0*/  SEL R14, R14, 0x12, P0 ;  /* 0x000000120e0e7807 */ /* 0x000fc80000000000 */
[----:B------:R-:W-:-:S13]  /*1c00*/  ISETP.GE.AND P0, PT, R25, R14, PT ;  /* 0x0000000e1900720c */ /* 0x000fda0003f06270 */
[----:B------:R-:W-:Y:S05]  /*1c10*/  @P0 BRA `(.L_x_170) ;  /* 0x0000000000940947 */ /* 0x000fea0003800000 */
[----:B------:R-:W0:Y:S01]  /*1c20*/  LDC.64 R8, c[0x0][0x358] ;  /* 0x0000d600ff087b82 */ /* 0x000e220000000a00 */
[C---:B------:R-:W-:Y:S01]  /*1c30*/  SHF.L.U64.HI R15, R12.reuse, 0xb, R13 ;  /* 0x0000000b0c0f7819 */ /* 0x040fe2000001020d */
[----:B------:R-:W-:Y:S01]  /*1c40*/  BSSY.RECONVERGENT B4, `(.L_x_171) ;  /* 0x0000021000047945 */ /* 0x000fe20003800200 */
[----:B------:R-:W-:Y:S01]  /*1c50*/  IMAD.SHL.U32 R17, R12, 0x800, RZ ;  /* 0x000008000c117824 */ /* 0x000fe200078e00ff */
[----:B------:R-:W-:Y:S01]  /*1c60*/  IADD3 R23, PT, PT, RZ, -R7, -R14 ;  /* 0x80000007ff177210 */ /* 0x000fe20007ffe80e */
[----:B------:R-:W-:Y:S01]  /*1c70*/  IMAD.MOV.U32 R22, RZ, RZ, RZ ;  /* 0x000000ffff167224 */ /* 0x000fe200078e00ff */
[----:B------:R-:W-:Y:S02]  /*1c80*/  CS2R R10, SRZ ;  /* 0x00000000000a7805 */ /* 0x000fe4000001ff00 */
[----:B------:R-:W-:-:S07]  /*1c90*/  LOP3.LUT R15, R15, 0x80000000, RZ, 0xfc, !PT ;  /* 0x800000000f0f7812 */ /* 0x000fce00078efcff */
.L_x_172:
[----:B------:R-:W1:Y:S01]  /*1ca0*/  LDC.64 R12, c[0x4][0x40] ;  /* 0x01001000ff0c7b82 */ /* 0x000e620000000a00 */
[----:B0-----:R-:W-:Y:S02]  /*1cb0*/  R2UR UR6, R8 ;  /* 0x00000000080672ca */ /* 0x001fe400000e0000 */
[----:B------:R-:W-:Y:S01]  /*1cc0*/  R2UR UR7, R9 ;  /* 0x00000000090772ca */ /* 0x000fe200000e0000 */
[----:B-1----:R-:W-:-:S12]  /*1cd0*/  IMAD.WIDE R12, R25, 0x8, R12 ;  /* 0x00000008190c7825 */ /* 0x002fd800078e020c */
[----:B------:R-:W2:Y:S01]  /*1ce0*/  LDG.E.64.CONSTANT R12, desc[UR6][R12.64] ;  /* 0x000000060c0c7981 */ /* 0x000ea2000c1e9b00 */
[----:B------:R-:W-:Y:S02]  /*1cf0*/  VIADD R23, R23, 0x1 ;  /* 0x0000000117177836 */ /* 0x000fe40000000000 */
[----:B------:R-:W-:Y:S02]  /*1d00*/  VIADD R25, R25, 0x1 ;  /* 0x0000000119197836 */ /* 0x000fe40000000000 */
[----:B--2---:R-:W-:-:S04]  /*1d10*/  IMAD.WIDE.U32 R10, P2, R12, R17, R10 ;  /* 0x000000110c0a7225 */ /* 0x004fc8000784000a */
[----:B------:R-:W-:Y:S02]  /*1d20*/  IMAD R27, R12, R15, RZ ;  /* 0x0000000f0c1b7224 */ /* 0x000fe400078e02ff */
[CC--:B------:R-:W-:Y:S02]  /*1d30*/  IMAD R24, R13.reuse, R17.reuse, RZ ;  /* 0x000000110d187224 */ /* 0x0c0fe400078e02ff */
[----:B------:R-:W-:Y:S01]  /*1d40*/  IMAD.HI.U32 R29, R13, R17, RZ ;  /* 0x000000110d1d7227 */ /* 0x000fe200078e00ff */
[----:B------:R-:W-:-:S03]  /*1d50*/  IADD3 R11, P0, PT, R27, R11, RZ ;  /* 0x0000000b1b0b7210 */ /* 0x000fc60007f1e0ff */
[----:B------:R-:W-:Y:S01]  /*1d60*/  IMAD R27, R22, 0x8, R1 ;  /* 0x00000008161b7824 */ /* 0x000fe200078e0201 */
[----:B------:R-:W-:Y:S01]  /*1d70*/  IADD3 R11, P1, PT, R24, R11, RZ ;  /* 0x0000000b180b7210 */ /* 0x000fe20007f3e0ff */
[----:B------:R-:W-:-:S04]  /*1d80*/  IMAD.HI.U32 R24, R12, R15, RZ ;  /* 0x0000000f0c187227 */ /* 0x000fc800078e00ff */
[----:B------:R-:W-:Y:S01]  /*1d90*/  IMAD.X R12, RZ, RZ, R24, P2 ;  /* 0x000000ffff0c7224 */ /* 0x000fe200010e0618 */
[----:B------:R0:W-:Y:S01]  /*1da0*/  STL.64 [R27], R10 ;  /* 0x0000000a1b007387 */ /* 0x0001e20000100a00 */
[----:B------:R-:W-:-:S03]  /*1db0*/  IMAD.HI.U32 R24, R13, R15, RZ ;  /* 0x0000000f0d187227 */ /* 0x000fc600078e00ff */
[----:B------:R-:W-:Y:S01]  /*1dc0*/  IADD3.X R12, P0, PT, R29, R12, RZ, P0, !PT ;  /* 0x0000000c1d0c7210 */ /* 0x000fe2000071e4ff */
[----:B------:R-:W-:Y:S02]  /*1dd0*/  IMAD R13, R13, R15, RZ ;  /* 0x0000000f0d0d7224 */ /* 0x000fe400078e02ff */
[----:B------:R-:W-:-:S03]  /*1de0*/  VIADD R22, R22, 0x1 ;  /* 0x0000000116167836 */ /* 0x000fc60000000000 */
[----:B------:R-:W-:Y:S01]  /*1df0*/  IADD3.X R13, P1, PT, R13, R12, RZ, P1, !PT ;  /* 0x0000000c0d0d7210 */ /* 0x000fe20000f3e4ff */
[----:B------:R-:W-:Y:S01]  /*1e00*/  IMAD.X R12, RZ, RZ, R24, P0 ;  /* 0x000000ffff0c7224 */ /* 0x000fe200000e0618 */
[----:B------:R-:W-:-:S03]  /*1e10*/  ISETP.NE.AND P0, PT, R23, -0xf, PT ;  /* 0xfffffff11700780c */ /* 0x000fc60003f05270 */
[----:B0-----:R-:W-:Y:S02]  /*1e20*/  IMAD.X R11, RZ, RZ, R12, P1 ;  /* 0x000000ffff0b7224 */ /* 0x001fe400008e060c */
[----:B------:R-:W-:-:S08]  /*1e30*/  IMAD.MOV.U32 R10, RZ, RZ, R13 ;  /* 0x000000ffff0a7224 */ /* 0x000fd000078e000d */
[----:B------:R-:W-:Y:S05]  /*1e40*/  @P0 BRA `(.L_x_172) ;  /* 0xfffffffc00940947 */ /* 0x000fea000383ffff */
[----:B------:R-:W-:Y:S05]  /*1e50*/  BSYNC.RECONVERGENT B4 ;  /* 0x0000000000047941 */ /* 0x000fea0003800200 */
.L_x_171:
[----:B------:R-:W-:-:S07]  /*1e60*/  IMAD.MOV.U32 R25, RZ, RZ, R14 ;  /* 0x000000ffff197224 */ /* 0x000fce00078e000e */
.L_x_170:
[----:B------:R-:W-:Y:S05]  /*1e70*/  BSYNC.RECONVERGENT B3 ;  /* 0x0000000000037941 */ /* 0x000fea0003800200 */
.L_x_169:
[----:B------:R-:W-:Y:S01]  /*1e80*/  LOP3.LUT P0, R27, R6, 0x3f, RZ, 0xc0, !PT ;  /* 0x0000003f061b7812 */ /* 0x000fe2000780c0ff */
[----:B------:R-:W-:-:S04]  /*1e90*/  IMAD.IADD R6, R7, 0x1, R25 ;  /* 0x0000000107067824 */ /* 0x000fc800078e0219 */
[----:B------:R-:W-:-:S05]  /*1ea0*/  IMAD.U32 R29, R6, 0x8, R1 ;  /* 0x00000008061d7824 */ /* 0x000fca00078e0001 */
[----:B------:R0:W-:Y:S04]  /*1eb0*/  STL.64 [R29+-0x78], R10 ;  /* 0xffff880a1d007387 */ /* 0x0001e80000100a00 */
[----:B------:R-:W2:Y:S04]  /*1ec0*/  @P0 LDL.64 R14, [R1+0x8] ;  /* 0x00000800010e0983 */ /* 0x000ea80000100a00 */
[----:B------:R-:W3:Y:S04]  /*1ed0*/  LDL.64 R8, [R1+0x10] ;  /* 0x0000100001087983 */ /* 0x000ee80000100a00 */
[----:B------:R-:W4:Y:S01]  /*1ee0*/  LDL.64 R6, [R1+0x18] ;  /* 0x0000180001067983 */ /* 0x000f220000100a00 */
[----:B------:R-:W-:Y:S01]  /*1ef0*/  @P0 LOP3.LUT R12, R27, 0x3f, RZ, 0x3c, !PT ;  /* 0x0000003f1b0c0812 */ /* 0x000fe200078e3cff */
[----:B------:R-:W-:Y:S01]  /*1f00*/  BSSY.RECONVERGENT B3, `(.L_x_173) ;  /* 0x0000034000037945 */ /* 0x000fe20003800200 */
[----:B--2---:R-:W-:-:S02]  /*1f10*/  @P0 SHF.R.U64 R13, R14, 0x1, R15 ;  /* 0x000000010e0d0819 */ /* 0x004fc4000000120f */
[----:B------:R-:W-:Y:S02]  /*1f20*/  @P0 SHF.R.U32.HI R15, RZ, 0x1, R15 ;  /* 0x00000001ff0f0819 */ /* 0x000fe4000001160f */
[CC--:B---3--:R-:W-:Y:S02]  /*1f30*/  @P0 SHF.L.U32 R17, R8.reuse, R27.reuse, RZ ;  /* 0x0000001b08110219 */ /* 0x0c8fe400000006ff */
[----:B0-----:R-:W-:Y:S02]  /*1f40*/  @P0 SHF.R.U64 R10, R13, R12, R15 ;  /* 0x0000000c0d0a0219 */ /* 0x001fe4000000120f */
[--C-:B------:R-:W-:Y:S02]  /*1f50*/  @P0 SHF.R.U32.HI R25, RZ, 0x1, R9.reuse ;  /* 0x00000001ff190819 */ /* 0x100fe40000011609 */
[C-C-:B------:R-:W-:Y:S02]  /*1f60*/  @P0 SHF.R.U64 R23, R8.reuse, 0x1, R9.reuse ;  /* 0x0000000108170819 */ /* 0x140fe40000001209 */
[----:B------:R-:W-:-:S02]  /*1f70*/  @P0 SHF.L.U64.HI R14, R8, R27, R9 ;  /* 0x0000001b080e0219 */ /* 0x000fc40000010209 */
[----:B------:R-:W-:Y:S02]  /*1f80*/  @P0 SHF.R.U32.HI R11, RZ, R12, R15 ;  /* 0x0000000cff0b0219 */ /* 0x000fe4000001160f */
[----:B------:R-:W-:Y:S02]  /*1f90*/  @P0 LOP3.LUT R8, R17, R10, RZ, 0xfc, !PT ;  /* 0x0000000a11080212 */ /* 0x000fe400078efcff */
[----:B----4-:R-:W-:Y:S02]  /*1fa0*/  @P0 SHF.L.U32 R13, R6, R27, RZ ;  /* 0x0000001b060d0219 */ /* 0x010fe400000006ff */
[----:B------:R-:W-:Y:S02]  /*1fb0*/  @P0 SHF.R.U64 R22, R23, R12, R25 ;  /* 0x0000000c17160219 */ /* 0x000fe40000001219 */
[----:B------:R-:W-:Y:S01]  /*1fc0*/  @P0 LOP3.LUT R9, R14, R11, RZ, 0xfc, !PT ;  /* 0x0000000b0e090212 */ /* 0x000fe200078efcff */
[----:B------:R-:W-:Y:S01]  /*1fd0*/  IMAD.SHL.U32 R11, R8, 0x4, RZ ;  /* 0x00000004080b7824 */ /* 0x000fe200078e00ff */
[----:B------:R-:W-:-:S02]  /*1fe0*/  @P0 SHF.L.U64.HI R27, R6, R27, R7 ;  /* 0x0000001b061b0219 */ /* 0x000fc40000010207 */
[----:B------:R-:W-:Y:S02]  /*1ff0*/  @P0 SHF.R.U32.HI R12, RZ, R12, R25 ;  /* 0x0000000cff0c0219 */ /* 0x000fe40000011619 */
[----:B------:R-:W-:Y:S02]  /*2000*/  @P0 LOP3.LUT R6, R13, R22, RZ, 0xfc, !PT ;  /* 0x000000160d060212 */ /* 0x000fe400078efcff */
[----:B------:R-:W-:Y:S02]  /*2010*/  SHF.L.U64.HI R8, R8, 0x2, R9 ;  /* 0x0000000208087819 */ /* 0x000fe40000010209 */
[----:B------:R-:W-:Y:S02]  /*2020*/  @P0 LOP3.LUT R7, R27, R12, RZ, 0xfc, !PT ;  /* 0x0000000c1b070212 */ /* 0x000fe400078efcff */
[----:B------:R-:W-:Y:S02]  /*2030*/  SHF.L.W.U32.HI R9, R9, 0x2, R6 ;  /* 0x0000000209097819 */ /* 0x000fe40000010e06 */
[----:B------:R-:W-:-:S02]  /*2040*/  IADD3 RZ, P0, PT, RZ, -R11, RZ ;  /* 0x8000000bffff7210 */ /* 0x000fc40007f1e0ff */
[----:B------:R-:W-:Y:S02]  /*2050*/  LOP3.LUT R10, RZ, R8, RZ, 0x33, !PT ;  /* 0x00000008ff0a7212 */ /* 0x000fe400078e33ff */
[----:B------:R-:W-:Y:S02]  /*2060*/  SHF.L.W.U32.HI R6, R6, 0x2, R7 ;  /* 0x0000000206067819 */ /* 0x000fe40000010e07 */
[----:B------:R-:W-:Y:S02]  /*2070*/  LOP3.LUT R12, RZ, R9, RZ, 0x33, !PT ;  /* 0x00000009ff0c7212 */ /* 0x000fe400078e33ff */
[----:B------:R-:W-:Y:S02]  /*2080*/  IADD3.X R15, P0, PT, RZ, R10, RZ, P0, !PT ;  /* 0x0000000aff0f7210 */ /* 0x000fe4000071e4ff */
[----:B------:R-:W-:Y:S02]  /*2090*/  LOP3.LUT R10, RZ, R6, RZ, 0x33, !PT ;  /* 0x00000006ff0a7212 */ /* 0x000fe400078e33ff */
[----:B------:R-:W-:-:S02]  /*20a0*/  IADD3.X R12, P1, PT, RZ, R12, RZ, P0, !PT ;  /* 0x0000000cff0c7210 */ /* 0x000fc4000073e4ff */
[----:B------:R-:W-:-:S03]  /*20b0*/  ISETP.GT.U32.AND P2, PT, R9, -0x1, PT ;  /* 0xffffffff0900780c */ /* 0x000fc60003f44070 */
[----:B------:R-:W-:Y:S01]  /*20c0*/  IMAD.X R13, RZ, RZ, R10, P1 ;  /* 0x000000ffff0d7224 */ /* 0x000fe200008e060a */
[----:B------:R-:W-:-:S04]  /*20d0*/  ISETP.GT.AND.EX P0, PT, R6, -0x1, PT, P2 ;  /* 0xffffffff0600780c */ /* 0x000fc80003f04320 */
[----:B------:R-:W-:Y:S02]  /*20e0*/  SEL R10, R6, R13, P0 ;  /* 0x0000000d060a7207 */ /* 0x000fe40000000000 */
[----:B------:R-:W-:Y:S02]  /*20f0*/  SEL R13, R9, R12, P0 ;  /* 0x0000000c090d7207 */ /* 0x000fe40000000000 */
[----:B------:R-:W-:Y:S02]  /*2100*/  ISETP.NE.U32.AND P1, PT, R10, RZ, PT ;  /* 0x000000ff0a00720c */ /* 0x000fe40003f25070 */
[----:B------:R-:W-:Y:S02]  /*2110*/  SEL R22, R8, R15, P0 ;  /* 0x0000000f08167207 */ /* 0x000fe40000000000 */
[----:B------:R-:W-:Y:S01]  /*2120*/  SEL R9, R13, R10, !P1 ;  /* 0x0000000a0d097207 */ /* 0x000fe20004800000 */
[----:B------:R-:W-:-:S05]  /*2130*/  @!P0 IMAD.MOV R11, RZ, RZ, -R11 ;  /* 0x000000ffff0b8224 */ /* 0x000fca00078e0a0b */
[----:B------:R-:W0:Y:S02]  /*2140*/  FLO.U32 R9, R9 ;  /* 0x0000000900097300 */ /* 0x000e2400000e0000 */
[C---:B0-----:R-:W-:Y:S02]  /*2150*/  IADD3 R14, PT, PT, -R9.reuse, 0x1f, RZ ;  /* 0x0000001f090e7810 */ /* 0x041fe40007ffe1ff */
[----:B------:R-:W-:-:S03]  /*2160*/  IADD3 R12, PT, PT, -R9, 0x3f, RZ ;  /* 0x0000003f090c7810 */ /* 0x000fc60007ffe1ff */
[----:B------:R-:W-:-:S05]  /*2170*/  @P1 IMAD.MOV R12, RZ, RZ, R14 ;  /* 0x000000ffff0c1224 */ /* 0x000fca00078e020e */
[----:B------:R-:W-:-:S13]  /*2180*/  ISETP.NE.AND P1, PT, R12, RZ, PT ;  /* 0x000000ff0c00720c */ /* 0x000fda0003f25270 */
[----:B------:R-:W-:Y:S05]  /*2190*/  @!P1 BRA `(.L_x_174) ;  /* 0x0000000000289947 */ /* 0x000fea0003800000 */
[C---:B------:R-:W-:Y:S02]  /*21a0*/  LOP3.LUT R8, R12.reuse, 0x3f, RZ, 0xc0, !PT ;  /* 0x0000003f0c087812 */ /* 0x040fe400078ec0ff */
[--C-:B------:R-:W-:Y:S02]  /*21b0*/  SHF.R.U64 R14, R11, 0x1, R22.reuse ;  /* 0x000000010b0e7819 */ /* 0x100fe40000001216 */
[----:B------:R-:W-:Y:S02]  /*21c0*/  SHF.R.U32.HI R22, RZ, 0x1, R22 ;  /* 0x00000001ff167819 */ /* 0x000fe40000011616 */
[----:B------:R-:W-:Y:S02]  /*21d0*/  LOP3.LUT R9, R12, 0x3f, RZ, 0xc, !PT ;  /* 0x0000003f0c097812 */ /* 0x000fe400078e0cff */
[CC--:B------:R-:W-:Y:S02]  /*21e0*/  SHF.L.U64.HI R10, R13.reuse, R8.reuse, R10 ;  /* 0x000000080d0a7219 */ /* 0x0c0fe4000001020a */
[----:B------:R-:W-:-:S02]  /*21f0*/  SHF.L.U32 R8, R13, R8, RZ ;  /* 0x000000080d087219 */ /* 0x000fc400000006ff */
[-CC-:B------:R-:W-:Y:S02]  /*2200*/  SHF.R.U64 R13, R14, R9.reuse, R22.reuse ;  /* 0x000000090e0d7219 */ /* 0x180fe40000001216 */
[----:B------:R-:W-:Y:S02]  /*2210*/  SHF.R.U32.HI R9, RZ, R9, R22 ;  /* 0x00000009ff097219 */ /* 0x000fe40000011616 */
[----:B------:R-:W-:Y:S02]  /*2220*/  LOP3.LUT R13, R8, R13, RZ, 0xfc, !PT ;  /* 0x0000000d080d7212 */ /* 0x000fe400078efcff */
[----:B------:R-:W-:-:S07]  /*2230*/  LOP3.LUT R10, R10, R9, RZ, 0xfc, !PT ;  /* 0x000000090a0a7212 */ /* 0x000fce00078efcff */
.L_x_174:
[----:B------:R-:W-:Y:S05]  /*2240*/  BSYNC.RECONVERGENT B3 ;  /* 0x0000000000037941 */ /* 0x000fea0003800200 */
.L_x_173:
[----:B------:R-:W-:Y:S01]  /*2250*/  IMAD.WIDE.U32 R14, R13, 0x2168c235, RZ ;  /* 0x2168c2350d0e7825 */ /* 0x000fe200078e00ff */
[----:B------:R-:W-:-:S03]  /*2260*/  SHF.R.U32.HI R7, RZ, 0x1e, R7 ;  /* 0x0000001eff077819 */ /* 0x000fc60000011607 */
[----:B------:R-:W-:Y:S01]  /*2270*/  IMAD.MOV.U32 R8, RZ, RZ, R15 ;  /* 0x000000ffff087224 */ /* 0x000fe200078e000f */
[----:B------:R-:W-:Y:S01]  /*2280*/  IADD3 RZ, P1, PT, R14, R14, RZ ;  /* 0x0000000e0eff7210 */ /* 0x000fe20007f3e0ff */
[----:B------:R-:W-:Y:S01]  /*2290*/  IMAD.MOV.U32 R9, RZ, RZ, RZ ;  /* 0x000000ffff097224 */ /* 0x000fe200078e00ff */
[----:B------:R-:W-:Y:S01]  /*22a0*/  LEA.HI R7, R6, R7, RZ, 0x1 ;  /* 0x0000000706077211 */ /* 0x000fe200078f08ff */
[----:B------:R-:W-:-:S04]  /*22b0*/  IMAD.HI.U32 R11, R10, -0x36f0255e, RZ ;  /* 0xc90fdaa20a0b7827 */ /* 0x000fc800078e00ff */
[----:B------:R-:W-:-:S04]  /*22c0*/  IMAD.WIDE.U32 R8, R13, -0x36f0255e, R8 ;  /* 0xc90fdaa20d087825 */ /* 0x000fc800078e0008 */
[C---:B------:R-:W-:Y:S02]  /*22d0*/  IMAD R13, R10.reuse, -0x36f0255e, RZ ;  /* 0xc90fdaa20a0d7824 */ /* 0x040fe400078e02ff */
[----:B------:R-:W-:-:S04]  /*22e0*/  IMAD.WIDE.U32 R8, P2, R10, 0x2168c235, R8 ;  /* 0x2168c2350a087825 */ /* 0x000fc80007840008 */
[----:B------:R-:W-:Y:S01]  /*22f0*/  IMAD.X R10, RZ, RZ, R11, P2 ;  /* 0x000000ffff0a7224 */ /* 0x000fe200010e060b */
[----:B------:R-:W-:Y:S02]  /*2300*/  IADD3 R9, P2, PT, R13, R9, RZ ;  /* 0x000000090d097210 */ /* 0x000fe40007f5e0ff */
[----:B------:R-:W-:Y:S02]  /*2310*/  IADD3.X RZ, P1, PT, R8, R8, RZ, P1, !PT ;  /* 0x0000000808ff7210 */ /* 0x000fe40000f3e4ff */
[C---:B------:R-:W-:Y:S01]  /*2320*/  ISETP.GT.U32.AND P3, PT, R9.reuse, RZ, PT ;  /* 0x000000ff0900720c */ /* 0x040fe20003f64070 */
[----:B------:R-:W-:Y:S01]  /*2330*/  IMAD.X R10, RZ, RZ, R10, P2 ;  /* 0x000000ffff0a7224 */ /* 0x000fe200010e060a */
[----:B------:R-:W-:-:S04]  /*2340*/  IADD3.X R8, P2, PT, R9, R9, RZ, P1, !PT ;  /* 0x0000000909087210 */ /* 0x000fc80000f5e4ff */
[C---:B------:R-:W-:Y:S01]  /*2350*/  ISETP.GT.AND.EX P1, PT, R10.reuse, RZ, PT, P3 ;  /* 0x000000ff0a00720c */ /* 0x040fe20003f24330 */
[----:B------:R-:W-:-:S03]  /*2360*/  IMAD.X R11, R10, 0x1, R10, P2 ;  /* 0x000000010a0b7824 */ /* 0x000fc600010e060a */
[----:B------:R-:W-:Y:S02]  /*2370*/  SEL R8, R8, R9, P1 ;  /* 0x0000000908087207 */ /* 0x000fe40000800000 */
[----:B------:R-:W-:Y:S02]  /*2380*/  SEL R9, R11, R10, P1 ;  /* 0x0000000a0b097207 */ /* 0x000fe40000800000 */
[----:B------:R-:W-:Y:S02]  /*2390*/  IADD3 R8, P2, PT, R8, 0x1, RZ ;  /* 0x0000000108087810 */ /* 0x000fe40007f5e0ff */
[----:B------:R-:W-:Y:S02]  /*23a0*/  SEL R11, RZ, 0xffffffff, !P1 ;  /* 0xffffffffff0b7807 */ /* 0x000fe40004800000 */
[----:B------:R-:W-:Y:S01]  /*23b0*/  LOP3.LUT P1, R5, R5, 0x80000000, RZ, 0xc0, !PT ;  /* 0x8000000005057812 */ /* 0x000fe2000782c0ff */
[----:B------:R-:W-:Y:S02]  /*23c0*/  IMAD.X R9, RZ, RZ, R9, P2 ;  /* 0x000000ffff097224 */ /* 0x000fe400010e0609 */
[----:B------:R-:W-:Y:S01]  /*23d0*/  IMAD.IADD R10, R11, 0x1, -R12 ;  /* 0x000000010b0a7824 */ /* 0x000fe200078e0a0c */
[----:B------:R-:W-:-:S02]  /*23e0*/  @!P0 LOP3.LUT R5, R5, 0x80000000, RZ, 0x3c, !PT ;  /* 0x8000000005058812 */ /* 0x000fc400078e3cff */
[----:B------:R-:W-:-:S04]  /*23f0*/  SHF.R.U64 R8, R8, 0xa, R9 ;  /* 0x0000000a08087819 */ /* 0x000fc80000001209 */
[----:B------:R-:W-:-:S03]  /*2400*/  IADD3 R8, P2, PT, R8, 0x1, RZ ;  /* 0x0000000108087810 */ /* 0x000fc60007f5e0ff */
[----:B------:R-:W-:Y:S01]  /*2410*/  @P1 IMAD.MOV R7, RZ, RZ, -R7 ;  /* 0x000000ffff071224 */ /* 0x000fe200078e0a07 */
[----:B------:R-:W-:-:S04]  /*2420*/  LEA.HI.X R9, R9, RZ, RZ, 0x16, P2 ;  /* 0x000000ff09097211 */ /* 0x000fc800010fb4ff */
[--C-:B------:R-:W-:Y:S01]  /*2430*/  SHF.R.U64 R12, R8, 0x1, R9.reuse ;  /* 0x00000001080c7819 */ /* 0x100fe20000001209 */
[----:B------:R-:W-:Y:S01]  /*2440*/  IMAD.SHL.U32 R8, R10, 0x100000, RZ ;  /* 0x001000000a087824 */ /* 0x000fe200078e00ff */
[----:B------:R-:W-:Y:S02]  /*2450*/  SHF.R.U32.HI R9, RZ, 0x1, R9 ;  /* 0x00000001ff097819 */ /* 0x000fe40000011609 */
[----:B------:R-:W-:-:S04]  /*2460*/  IADD3 R12, P2, P3, RZ, RZ, R12 ;  /* 0x000000ffff0c7210 */ /* 0x000fc80007b5e00c */
[----:B------:R-:W-:-:S04]  /*2470*/  IADD3.X R6, PT, PT, R8, 0x3fe00000, R9, P2, P3 ;  /* 0x3fe0000008067810 */ /* 0x000fc800017e6409 */
[----:B------:R-:W-:-:S07]  /*2480*/  LOP3.LUT R13, R6, R5, RZ, 0xfc, !PT ;  /* 0x00000005060d7212 */ /* 0x000fce00078efcff */
.L_x_168:
[----:B------:R-:W-:Y:S02]  /*2490*/  IMAD.MOV.U32 R5, RZ, RZ, 0x0 ;  /* 0x00000000ff057424 */ /* 0x000fe400078e00ff */
[----:B------:R-:W-:Y:S02]  /*24a0*/  IMAD.MOV.U32 R6, RZ, RZ, R7 ;  /* 0x000000ffff067224 */ /* 0x000fe400078e0007 */
[----:B------:R-:W-:Y:S05]  /*24b0*/  RET.REL.NODEC R4 `(createCosineMatrix) ;  /* 0xffffffd804d07950 */ /* 0x000fea0003c3ffff */
.L_x_175:
        /* <DEDUP_REMOVED lines=12> */
.L_x_189:


//--------------------- .text.implantCoeffs       --------------------------
	.section	.text.implantCoeffs,"ax",@progbits
	.align	128
        .global         implantCoeffs
        .type           implantCoeffs,@function
        .size           implantCoeffs,(.L_x_194 - implantCoeffs)
        .other          implantCoeffs,@"STO_CUDA_ENTRY STV_DEFAULT"
implantCoeffs:
.text.implantCoeffs:
        /* <DEDUP_REMOVED lines=10> */
[----:B0-----:R-:W-:Y:S01]  /*00a0*/  IMAD R0, R0, UR4, R7 ;  /* 0x0000000400007c24 */ /* 0x001fe2000f8e0207 */
[----:B------:R-:W0:Y:S06]  /*00b0*/  LDCU.64 UR4, c[0x0][0x358] ;  /* 0x00006b00ff0477ac */ /* 0x000e2c0008000a00 */
[----:B------:R-:W5:Y:S01]  /*00c0*/  LDC.64 R6, c[0x0][0x380] ;  /* 0x0000e000ff067b82 */ /* 0x000f620000000a00 */
[----:B--2---:R-:W-:-:S04]  /*00d0*/  IMAD R0, R0, UR7, R9 ;  /* 0x0000000700007c24 */ /* 0x004fc8000f8e0209 */
[----:B-1----:R-:W-:-:S04]  /*00e0*/  IMAD R9, R0, UR6, R11 ;  /* 0x0000000600097c24 */ /* 0x002fc8000f8e020b */
[----:B---3--:R-:W-:-:S04]  /*00f0*/  IMAD R11, R9, R2, RZ ;  /* 0x00000002090b7224 */ /* 0x008fc800078e02ff */
[----:B----4-:R-:W-:-:S06]  /*0100*/  IMAD.WIDE R4, R11, 0x4, R4 ;  /* 0x000000040b047825 */ /* 0x010fcc00078e0204 */
[----:B0-----:R-:W2:Y:S01]  /*0110*/  LDG.E R5, desc[UR4][R4.64] ;  /* 0x0000000404057981 */ /* 0x001ea2000c1e1900 */
[----:B------:R-:W-:Y:S01]  /*0120*/  IMAD R0, R3, R3, RZ ;  /* 0x0000000303007224 */ /* 0x000fe200078e02ff */
[----:B------:R-:W-:-:S03]  /*0130*/  ISETP.GE.AND P0, PT, R2, 0x2, PT ;  /* 0x000000020200780c */ /* 0x000fc60003f06270 */
[----:B------:R-:W-:-:S04]  /*0140*/  IMAD R0, R9, R0, RZ ;  /* 0x0000000009007224 */ /* 0x000fc800078e02ff */
[----:B-----5:R-:W-:-:S05]  /*0150*/  IMAD.WIDE R6, R0, 0x4, R6 ;  /* 0x0000000400067825 */ /* 0x020fca00078e0206 */
[----:B--2---:R0:W-:Y:S01]  /*0160*/  STG.E desc[UR4][R6.64], R5 ;  /* 0x0000000506007986 */ /* 0x0041e2000c101904 */
[----:B------:R-:W-:Y:S05]  /*0170*/  @!P0 EXIT ;  /* 0x000000000000894d */ /* 0x000fea0003800000 */
[-C--:B------:R-:W-:Y:S02]  /*0180*/  IMAD R8, R9, R2.reuse, R2 ;  /* 0x0000000209087224 */ /* 0x080fe400078e0202 */
[----:B------:R-:W-:Y:S01]  /*0190*/  HFMA2 R9, -RZ, RZ, 0, 0 ;  /* 0x00000000ff097431 */ /* 0x000fe200000001ff */
[----:B0-----:R-:W-:Y:S01]  /*01a0*/  IADD3 R7, PT, PT, R11, R2, RZ ;  /* 0x000000020b077210 */ /* 0x001fe20007ffe0ff */
[----:B------:R-:W-:Y:S02]  /*01b0*/  VIADD R6, R3, 0xffffffff ;  /* 0xffffffff03067836 */ /* 0x000fe40000000000 */
[----:B------:R-:W-:Y:S02]  /*01c0*/  VIADD R15, R2, 0xffffffff ;  /* 0xffffffff020f7836 */ /* 0x000fe40000000000 */
[----:B------:R-:W-:-:S07]  /*01d0*/  IMAD.MOV.U32 R11, RZ, RZ, 0x1 ;  /* 0x00000001ff0b7424 */ /* 0x000fce00078e00ff */
.L_x_181:
[----:B------:R-:W-:Y:S02]  /*01e0*/  ISETP.GE.AND P0, PT, R11, R6, PT ;  /* 0x000000060b00720c */ /* 0x000fe40003f06270 */
[----:B------:R-:W-:-:S04]  /*01f0*/  IADD3 R2, PT, PT, -R9, 0x1, RZ ;  /* 0x0000000109027810 */ /* 0x000fc80007ffe1ff */
[----:B------:R-:W-:-:S04]  /*0200*/  SEL R2, R2, 0x1, P0 ;  /* 0x0000000102027807 */ /* 0x000fc80000000000 */
[----:B------:R-:W-:-:S04]  /*0210*/  IADD3 R10, PT, PT, R2, R11, RZ ;  /* 0x0000000b020a7210 */ /* 0x000fc80007ffe0ff */
[----:B------:R-:W-:-:S04]  /*0220*/  LOP3.LUT R2, R10, 0x1, RZ, 0xc0, !PT ;  /* 0x000000010a027812 */ /* 0x000fc800078ec0ff */
[----:B------:R-:W-:-:S13]  /*0230*/  ISETP.NE.U32.AND P0, PT, R2, 0x1, PT ;  /* 0x000000010200780c */ /* 0x000fda0003f05070 */
[----:B------:R-:W-:Y:S05]  /*0240*/  @P0 BRA `(.L_x_176) ;  /* 0x0000000000cc0947 */ /* 0x000fea0003800000 */
        /* <DEDUP_REMOVED lines=15> */
.L_x_178:
[----:B--2---:R-:W-:-:S06]  /*0340*/  IMAD.WIDE R14, R19, 0x4, R2 ;  /* 0x00000004130e7825 */ /* 0x004fcc00078e0202 */
[----:B------:R2:W3:Y:S01]  /*0350*/  LDG.E R15, desc[UR4][R14.64] ;  /* 0x000000040e0f7981 */ /* 0x0004e2000c1e1900 */
[----:B------:R-:W-:Y:S01]  /*0360*/  LOP3.LUT P0, RZ, R10, 0x1, RZ, 0xc0, !PT ;  /* 0x000000010aff7812 */ /* 0x000fe2000780c0ff */
[----:B------:R-:W-:Y:S01]  /*0370*/  IMAD.IADD R13, R0, 0x1, R21 ;  /* 0x00000001000d7824 */ /* 0x000fe200078e0215 */
[----:B------:R-:W-:Y:S02]  /*0380*/  IADD3 R22, PT, PT, R12, -0x1, RZ ;  /* 0xffffffff0c167810 */ /* 0x000fe40007ffe0ff */
[----:B------:R-:W-:Y:S01]  /*0390*/  ISETP.GT.U32.AND P1, PT, R10, 0x2, PT ;  /* 0x000000020a00780c */ /* 0x000fe20003f24070 */
[----:B-1----:R-:W-:Y:S01]  /*03a0*/  IMAD R13, R12, UR6, R13 ;  /* 0x000000060c0d7c24 */ /* 0x002fe2000f8e020d */
[C---:B------:R-:W-:Y:S01]  /*03b0*/  LOP3.LUT R24, R10.reuse, 0x1, RZ, 0xc, !PT ;  /* 0x000000010a187812 */ /* 0x040fe200078e0cff */
[----:B------:R-:W-:Y:S01]  /*03c0*/  VIADD R10, R10, 0xffffffff ;  /* 0xffffffff0a0a7836 */ /* 0x000fe20000000000 */
[----:B------:R-:W-:Y:S01]  /*03d0*/  IADD3 R19, PT, PT, R19, 0x1, RZ ;  /* 0x0000000113137810 */ /* 0x000fe20007ffe0ff */
[----:B0-----:R-:W-:Y:S01]  /*03e0*/  IMAD.WIDE R16, R13, 0x4, R4 ;  /* 0x000000040d107825 */ /* 0x001fe200078e0204 */
[----:B--2---:R-:W-:-:S02]  /*03f0*/  MOV R14, R18 ;  /* 0x00000012000e7202 */ /* 0x004fc40000000f00 */
[----:B------:R-:W-:Y:S01]  /*0400*/  MOV R13, R20 ;  /* 0x00000014000d7202 */ /* 0x000fe20000000f00 */
[----:B------:R-:W-:Y:S01]  /*0410*/  @P0 IMAD.MOV R22, RZ, RZ, R12 ;  /* 0x000000ffff160224 */ /* 0x000fe200078e020c */
[----:B------:R-:W-:Y:S01]  /*0420*/  ISETP.NE.AND P0, PT, R20, RZ, PT ;  /* 0x000000ff1400720c */ /* 0x000fe20003f05270 */
[----:B------:R-:W-:Y:S01]  /*0430*/  VIADD R18, R18, 0x1 ;  /* 0x0000000112127836 */ /* 0x000fe20000000000 */
[----:B------:R-:W-:Y:S01]  /*0440*/  IADD3 R12, PT, PT, R24, R21, RZ ;  /* 0x00000015180c7210 */ /* 0x000fe20007ffe0ff */
[----:B------:R-:W-:Y:S01]  /*0450*/  VIADD R20, R20, 0xffffffff ;  /* 0xffffffff14147836 */ /* 0x000fe20000000000 */
[----:B------:R-:W-:Y:S01]  /*0460*/  MOV R21, R22 ;  /* 0x0000001600157202 */ /* 0x000fe20000000f00 */
[----:B---3--:R0:W-:Y:S02]  /*0470*/  STG.E desc[UR4][R16.64], R15 ;  /* 0x0000000f10007986 */ /* 0x0081e4000c101904 */
[----:B0-----:R-:W-:-:S06]  /*0480*/  IMAD.MOV.U32 R17, RZ, RZ, R22 ;  /* 0x000000ffff117224 */ /* 0x001fcc00078e0016 */
[----:B------:R-:W-:Y:S05]  /*0490*/  @P0 BRA P1, `(.L_x_178) ;  /* 0xfffffffc00a80947 */ /* 0x000fea000083ffff */
.L_x_177:
[----:B------:R-:W-:Y:S01]  /*04a0*/  IMAD.MOV.U32 R15, RZ, RZ, RZ ;  /* 0x000000ffff0f7224 */ /* 0x000fe200078e00ff */
[----:B------:R-:W-:Y:S06]  /*04b0*/  @!P0 BRA `(.L_x_179) ;  /* 0x0000000000948947 */ /* 0x000fec0003800000 */
[----:B------:R-:W0:Y:S01]  /*04c0*/  LDC.64 R2, c[0x0][0x388] ;  /* 0x0000e200ff027b82 */ /* 0x000e220000000a00 */
[----:B------:R-:W-:Y:S01]  /*04d0*/  IADD3 R5, PT, PT, R7, R14, RZ ;  /* 0x0000000e07057210 */ /* 0x000fe20007ffe0ff */
[----:B------:R-:W1:Y:S04]  /*04e0*/  LDCU UR6, c[0x0][0x394] ;  /* 0x00007280ff0677ac */ /* 0x000e680008000800 */
[----:B0-----:R-:W-:Y:S02]  /*04f0*/  IMAD.WIDE R2, R5, 0x4, R2 ;  /* 0x0000000405027825 */ /* 0x001fe400078e0202 */
[----:B------:R-:W0:Y:S04]  /*0500*/  LDC.64 R4, c[0x0][0x380] ;  /* 0x0000e000ff047b82 */ /* 0x000e280000000a00 */
[----:B------:R-:W2:Y:S01]  /*0510*/  LDG.E R3, desc[UR4][R2.64] ;  /* 0x0000000402037981 */ /* 0x000ea2000c1e1900 */
[----:B------:R-:W-:-:S04]  /*0520*/  IMAD.IADD R15, R0, 0x1, R17 ;  /* 0x00000001000f7824 */ /* 0x000fc800078e0211 */
[----:B-1----:R-:W-:-:S04]  /*0530*/  IMAD R15, R12, UR6, R15 ;  /* 0x000000060c0f7c24 */ /* 0x002fc8000f8e020f */
[----:B0-----:R-:W-:Y:S01]  /*0540*/  IMAD.WIDE R4, R15, 0x4, R4 ;  /* 0x000000040f047825 */ /* 0x001fe200078e0204 */
[----:B------:R-:W-:-:S04]  /*0550*/  IADD3 R15, PT, PT, R13, -0x1, RZ ;  /* 0xffffffff0d0f7810 */ /* 0x000fc80007ffe0ff */
[----:B--2---:R0:W-:Y:S01]  /*0560*/  STG.E desc[UR4][R4.64], R3 ;  /* 0x0000000304007986 */ /* 0x0041e2000c101904 */
[----:B------:R-:W-:Y:S05]  /*0570*/  BRA `(.L_x_179) ;  /* 0x0000000000647947 */ /* 0x000fea0003800000 */
.L_x_176:
[----:B------:R-:W-:-:S13]  /*0580*/  ISETP.GE.AND P0, PT, R10, 0x1, PT ;  /* 0x000000010a00780c */ /* 0x000fda0003f06270 */
[----:B------:R-:W-:Y:S05]  /*0590*/  @!P0 BRA `(.L_x_179) ;  /* 0x00000000005c8947 */ /* 0x000fea0003800000 */
[----:B------:R-:W0:Y:S01]  /*05a0*/  LDC.64 R4, c[0x0][0x380] ;  /* 0x0000e000ff047b82 */ /* 0x000e220000000a00 */
[----:B------:R-:W-:Y:S01]  /*05b0*/  IMAD.MOV.U32 R18, RZ, RZ, R15 ;  /* 0x000000ffff127224 */ /* 0x000fe200078e000f */
[----:B------:R-:W-:Y:S01]  /*05c0*/  MOV R16, R9 ;  /* 0x0000000900107202 */ /* 0x000fe20000000f00 */
[----:B------:R-:W-:Y:S01]  /*05d0*/  IMAD.MOV.U32 R17, RZ, RZ, R11 ;  /* 0x000000ffff117224 */ /* 0x000fe200078e000b */
[----:B------:R-:W1:Y:S04]  /*05e0*/  LDCU UR6, c[0x0][0x394] ;  /* 0x00007280ff0677ac */ /* 0x000e680008000800 */
[----:B------:R-:W2:Y:S02]  /*05f0*/  LDC.64 R2, c[0x0][0x388] ;  /* 0x0000e200ff027b82 */ /* 0x000ea40000000a00 */
.L_x_180:
[----:B---3--:R-:W-:-:S05]  /*0600*/  IADD3 R13, PT, PT, R7, -R18, RZ ;  /* 0x80000012070d7210 */ /* 0x008fca0007ffe0ff */
[----:B--2---:R-:W-:-:S06]  /*0610*/  IMAD.WIDE R12, R13, 0x4, R2 ;  /* 0x000000040d0c7825 */ /* 0x004fcc00078e0202 */
[----:B------:R-:W2:Y:S01]  /*0620*/  LDG.E R13, desc[UR4][R12.64] ;  /* 0x000000040c0d7981 */ /* 0x000ea2000c1e1900 */
[----:B------:R-:W-:Y:S01]  /*0630*/  VIMNMX.U32 R20, PT, PT, R18, R10, PT ;  /* 0x0000000a12147248 */ /* 0x000fe20003fe0000 */
[----:B------:R-:W-:Y:S01]  /*0640*/  IMAD.IADD R15, R0, 0x1, R17 ;  /* 0x00000001000f7824 */ /* 0x000fe200078e0211 */
[----:B------:R-:W-:Y:S01]  /*0650*/  LOP3.LUT R19, R10, 0x1, RZ, 0xc0, !PT ;  /* 0x000000010a137812 */ /* 0x000fe200078ec0ff */
[----:B------:R-:W-:Y:S01]  /*0660*/  VIADD R18, R18, 0xffffffff ;  /* 0xffffffff12127836 */ /* 0x000fe20000000000 */
[----:B------:R-:W-:Y:S01]  /*0670*/  ISETP.GT.U32.AND P0, PT, R20, 0x1, PT ;  /* 0x000000011400780c */ /* 0x000fe20003f04070 */
[----:B-1----:R-:W-:Y:S01]  /*0680*/  IMAD R15, R16, UR6, R15 ;  /* 0x00000006100f7c24 */ /* 0x002fe2000f8e020f */
[C---:B------:R-:W-:Y:S01]  /*0690*/  IADD3 R20, PT, PT, -R19.reuse, R16, RZ ;  /* 0x0000001013147210 */ /* 0x040fe20007ffe1ff */
[----:B------:R-:W-:Y:S01]  /*06a0*/  IMAD.IADD R16, R19, 0x1, R17 ;  /* 0x0000000113107824 */ /* 0x000fe200078e0211 */
[----:B------:R-:W-:Y:S01]  /*06b0*/  IADD3 R10, PT, PT, R10, -0x1, RZ ;  /* 0xffffffff0a0a7810 */ /* 0x000fe20007ffe0ff */
[----:B0-----:R-:W-:Y:S01]  /*06c0*/  IMAD.WIDE R14, R15, 0x4, R4 ;  /* 0x000000040f0e7825 */ /* 0x001fe200078e0204 */
[----:B------:R-:W-:-:S04]  /*06d0*/  MOV R17, R20 ;  /* 0x0000001400117202 */ /* 0x000fc80000000f00 */
[----:B--2---:R3:W-:Y:S03]  /*06e0*/  STG.E desc[UR4][R14.64], R13 ;  /* 0x0000000d0e007986 */ /* 0x0047e6000c101904 */
[----:B------:R-:W-:Y:S05]  /*06f0*/  @P0 BRA `(.L_x_180) ;  /* 0xfffffffc00c00947 */ /* 0x000fea000383ffff */
[----:B---3--:R-:W-:-:S07]  /*0700*/  IMAD.MOV.U32 R15, RZ, RZ, R18 ;  /* 0x000000ffff0f7224 */ /* 0x008fce00078e0012 */
.L_x_179:
        /* <DEDUP_REMOVED lines=11> */
.L_x_182:
        /* <DEDUP_REMOVED lines=12> */
.L_x_194:


//--------------------- .nv.global.init           --------------------------
	.section	.nv.global.init,"aw",@progbits
	.align	16
.nv.global.init:
	.type		__cudart_sin_cos_coeffs,@object
	.size		__cudart_sin_cos_coeffs,(__cudart_i2opi_d - __cudart_sin_cos_coeffs)
__cudart_sin_cos_coeffs:
        /*0000*/ 	.byte	0x46, 0xd2, 0xb0, 0x2c, 0xf1, 0xe5, 0x5a, 0xbe, 0x92, 0xe3, 0xac, 0x69, 0xe3, 0x1d, 0xc7, 0x3e
        /*0010*/ 	.byte	0xa1, 0x62, 0xdb, 0x19, 0xa0, 0x01, 0x2a, 0xbf, 0x18, 0x08, 0x11, 0x11, 0x11, 0x11, 0x81, 0x3f
        /*0020*/ 	.byte	0x54, 0x55, 0x55, 0x55, 0x55, 0x55, 0xc5, 0xbf, 0x00, 0x00, 0x00, 0x00, 0x00, 0x00, 0x00, 0x00
        /*0030*/ 	.byte	0x00, 0x00, 0x00, 0x00, 0x00, 0x00, 0x00, 0x00, 0x64, 0x81, 0xfd, 0x20, 0x83, 0xff, 0xa8, 0xbd
        /*0040*/ 	.byte	0x28, 0x85, 0xef, 0xc1, 0xa7, 0xee, 0x21, 0x3e, 0xd9, 0xe6, 0x06, 0x8e, 0x4f, 0x7e, 0x92, 0xbe
        /*0050*/ 	.byte	0xe9, 0xbc, 0xdd, 0x19, 0xa0, 0x01, 0xfa, 0x3e, 0x47, 0x5d, 0xc1, 0x16, 0x6c, 0xc1, 0x56, 0xbf
        /*0060*/ 	.byte	0x51, 0x55, 0x55, 0x55, 0x55, 0x55, 0xa5, 0x3f, 0x00, 0x00, 0x00, 0x00, 0x00, 0x00, 0xe0, 0xbf
        /*0070*/ 	.byte	0x00, 0x00, 0x00, 0x00, 0x00, 0x00, 0xf0, 0x3f, 0x00, 0x00, 0x00, 0x00, 0x00, 0x00, 0x00, 0x00
	.type		__cudart_i2opi_d,@object
	.size		__cudart_i2opi_d,(mrg32k3aM1SubSeq - __cudart_i2opi_d)
__cudart_i2opi_d:
        /* <DEDUP_REMOVED lines=9> */
	.type		mrg32k3aM1SubSeq,@object
	.size		mrg32k3aM1SubSeq,(mrg32k3aM2SubSeq - mrg32k3aM1SubSeq)
mrg32k3aM1SubSeq:
        /* <DEDUP_REMOVED lines=126> */
	.type		mrg32k3aM2SubSeq,@object
	.size		mrg32k3aM2SubSeq,(mrg32k3aM1 - mrg32k3aM2SubSeq)
mrg32k3aM2SubSeq:
        /* <DEDUP_REMOVED lines=126> */
	.type		mrg32k3aM1,@object
	.size		mrg32k3aM1,(mrg32k3aM1Seq - mrg32k3aM1)
mrg32k3aM1:
        /* <DEDUP_REMOVED lines=144> */
	.type		mrg32k3aM1Seq,@object
	.size		mrg32k3aM1Seq,(mrg32k3aM2 - mrg32k3aM1Seq)
mrg32k3aM1Seq:
        /* <DEDUP_REMOVED lines=144> */
	.type		mrg32k3aM2,@object
	.size		mrg32k3aM2,(mrg32k3aM2Seq - mrg32k3aM2)
mrg32k3aM2:
        /* <DEDUP_REMOVED lines=144> */
	.type		mrg32k3aM2Seq,@object
	.size		mrg32k3aM2Seq,(precalc_xorwow_matrix - mrg32k3aM2Seq)
mrg32k3aM2Seq:
        /* <DEDUP_REMOVED lines=144> */
	.type		precalc_xorwow_matrix,@object
	.size		precalc_xorwow_matrix,(precalc_xorwow_offset_matrix - precalc_xorwow_matrix)
precalc_xorwow_matrix:
        /* <DEDUP_REMOVED lines=6400> */
	.type		precalc_xorwow_offset_matrix,@object
	.size		precalc_xorwow_offset_matrix,(.L_1 - precalc_xorwow_offset_matrix)
precalc_xorwow_offset_matrix:
        /* <DEDUP_REMOVED lines=6400> */
.L_1:


//--------------------- .nv.shared.reserved.0     --------------------------
	.section	.nv.shared.reserved.0,"aw",@nobits
	.weak		__nv_reservedSMEM_offset_0_alias
	.size		__nv_reservedSMEM_offset_0_alias, 0, 64
	.other		__nv_reservedSMEM_offset_0_alias,@"STO_CUDA_RESERVED_SHARED STV_DEFAULT"
__nv_reservedSMEM_offset_0_alias:
	.zero		0
	.zero		64


//--------------------- .nv.constant0.grow        --------------------------
	.section	.nv.constant0.grow,"a",@progbits
	.sectionflags	@""
	.align	4
.nv.constant0.grow:
	.zero		964


//--------------------- .nv.constant0.generateCoefficients --------------------------
	.section	.nv.constant0.generateCoefficients,"a",@progbits
	.sectionflags	@""
	.align	4
.nv.constant0.generateCoefficients:
	.zero		928


//--------------------- .nv.constant0.extractCoeffs --------------------------
	.section	.nv.constant0.extractCoeffs,"a",@progbits
	.sectionflags	@""
	.align	4
.nv.constant0.extractCoeffs:
	.zero		920


//--------------------- .nv.constant0.createCosineMatrix --------------------------
	.section	.nv.constant0.createCosineMatrix,"a",@progbits
	.sectionflags	@""
	.align	4
.nv.constant0.createCosineMatrix:
	.zero		908


//--------------------- .nv.constant0.implantCoeffs --------------------------
	.section	.nv.constant0.implantCoeffs,"a",@progbits
	.sectionflags	@""
	.align	4
.nv.constant0.implantCoeffs:
	.zero		920


//--------------------- SYMBOLS --------------------------

	.type		.nv.reservedSmem.offset0,@object
	.size		.nv.reservedSmem.offset0,0x4
